// auto-generated by cutlass_sweep.gemm — config: {"arch": "sm_90", "cluster_m": 2, "cluster_n": 1, "dtype": "int8", "dtype_b": "int8", "layout": "nt", "stages": 0, "tile_k": 32, "tile_m": 256, "tile_n": 384}
#include "cutlass/cutlass.h"
#include "cutlass/gemm/collective/collective_builder.hpp"
#include "cutlass/gemm/device/gemm_universal_adapter.h"
#include "cutlass/gemm/kernel/gemm_universal.hpp"
#include "cutlass/epilogue/collective/collective_builder.hpp"

using ElemA = int8_t;
using ElemB = int8_t;
using ElemCD = int8_t;
using Acc  = int32_t;
using TileShape    = cute::Shape<cute::_256, cute::_384, cute::_32>;
using ClusterShape = cute::Shape<cute::_2, cute::_1, cute::_1>;

using CollectiveEpilogue = typename cutlass::epilogue::collective::CollectiveBuilder<
    cutlass::arch::Sm90, cutlass::arch::OpClassTensorOp,
    TileShape, ClusterShape,
    cutlass::epilogue::collective::EpilogueTileAuto,
    Acc, Acc,
    ElemCD, cutlass::layout::RowMajor, 128 / cutlass::sizeof_bits<ElemCD>::value,
    ElemCD, cutlass::layout::RowMajor, 128 / cutlass::sizeof_bits<ElemCD>::value,
    cutlass::epilogue::collective::EpilogueScheduleAuto
  >::CollectiveOp;

using CollectiveMainloop = typename cutlass::gemm::collective::CollectiveBuilder<
    cutlass::arch::Sm90, cutlass::arch::OpClassTensorOp,
    ElemA, cutlass::layout::RowMajor, 128 / cutlass::sizeof_bits<ElemA>::value,
    ElemB, cutlass::layout::ColumnMajor, 128 / cutlass::sizeof_bits<ElemB>::value,
    Acc,
    TileShape, ClusterShape,
    cutlass::gemm::collective::StageCountAutoCarveout<static_cast<int>(sizeof(typename CollectiveEpilogue::SharedStorage))>,
    cutlass::gemm::collective::KernelScheduleAuto
  >::CollectiveOp;

using GemmKernel = cutlass::gemm::kernel::GemmUniversal<
    cute::Shape<int,int,int,int>,
    CollectiveMainloop,
    CollectiveEpilogue
>;
using Gemm = cutlass::gemm::device::GemmUniversalAdapter<GemmKernel>;

// Force the device kernel symbol into the cubin without needing a host main.
auto* _anchor = &cutlass::device_kernel<GemmKernel>;


// ===== COMPILED SASS (sm_90a) =====

	.target	sm_90a

	.elftype	@"ET_EXEC"


//--------------------- .note.nv.tkinfo           --------------------------
	.section	.note.nv.tkinfo,"",@"SHT_NOTE"
	.sectionflags	@"SHF_NOTE_NV_TKINFO"
	.tkinfo
        /*0018*/ 	.word	0x00000002
        /*0030*/ 	.string	""
        /*0030*/ 	.string	"ptxas"
        /*0030*/ 	.string	"Cuda compilation tools, release 13.0, V13.0.88"
        /*0030*/ 	.string	"Build cuda_13.0.r13.0/compiler.36424714_0"
        /*0030*/ 	.string	"-arch sm_90a -m 64 "



//--------------------- .note.nv.cuinfo           --------------------------
	.section	.note.nv.cuinfo,"",@"SHT_NOTE"
	.sectionflags	@"SHF_NOTE_NV_CUINFO"
        /*0018*/ 	.short	0x0002
        /*001a*/ 	.short	0x005a
        /*001c*/ 	.short	0x0082
	.zero		2


//--------------------- .nv.info                  --------------------------
	.section	.nv.info,"",@"SHT_CUDA_INFO"
	.align	4


	//----- nvinfo : EIATTR_REGCOUNT
	.align		4
        /*0000*/ 	.byte	0x04, 0x2f
        /*0002*/ 	.short	(.L_15 - .L_14)
	.align		4
.L_14:
        /*0004*/ 	.word	index@(_ZN7cutlass13device_kernelINS_4gemm6kernel13GemmUniversalIN4cute5tupleIJiiiiEEENS1_10collective13CollectiveMmaINS1_34MainloopSm90TmaGmmaWarpSpecializedILi11ENS5_IJNS4_1CILi2EEENSA_ILi1EEESC_EEENS1_35KernelTmaWarpSpecializedCooperativeEEENS5_IJNSA_ILi256EEENSA_ILi384EEENSA_ILi32EEEEEEaNS5_IJlSC_lEEEaSK_NS4_8TiledMMAINS4_8MMA_AtomIJNS4_4SM904GMMA27MMA_64x192x32_S32S8S8_SS_TNEEEENS4_6LayoutISD_NS5_IJSC_NSA_ILi0EEESS_EEEEENS5_IJNS4_10UnderscoreESV_SV_EEEEENS4_13SM90_TMA_LOADENS4_14ComposedLayoutINS4_7SwizzleILi1ELi4ELi3EEENS4_18smem_ptr_flag_bitsILi8EEENSR_INS5_IJNSA_ILi8EEESI_EEENS5_IJSI_SC_EEEEEEEvNS4_8identityENS4_23SM90_TMA_LOAD_MULTICASTES18_vS19_EENS_8epilogue10collective6detail29Sm90TmaWarpSpecializedAdapterINS1D_15DefaultEpilogueIaSK_SK_NS1C_6thread17LinearCombinationIaLi1EiiLNS1H_9ScaleType4KindE0ELNS_15FloatRoundStyleE2EaEENS1_15EpilogueDefaultEEEEEvvEEEEvNT_6ParamsE)
        /*0008*/ 	.word	0x000000a8


	//----- nvinfo : EIATTR_FRAME_SIZE
	.align		4
.L_15:
        /*000c*/ 	.byte	0x04, 0x11
        /*000e*/ 	.short	(.L_17 - .L_16)
	.align		4
.L_16:
        /*0010*/ 	.word	index@(_ZN7cutlass13device_kernelINS_4gemm6kernel13GemmUniversalIN4cute5tupleIJiiiiEEENS1_10collective13CollectiveMmaINS1_34MainloopSm90TmaGmmaWarpSpecializedILi11ENS5_IJNS4_1CILi2EEENSA_ILi1EEESC_EEENS1_35KernelTmaWarpSpecializedCooperativeEEENS5_IJNSA_ILi256EEENSA_ILi384EEENSA_ILi32EEEEEEaNS5_IJlSC_lEEEaSK_NS4_8TiledMMAINS4_8MMA_AtomIJNS4_4SM904GMMA27MMA_64x192x32_S32S8S8_SS_TNEEEENS4_6LayoutISD_NS5_IJSC_NSA_ILi0EEESS_EEEEENS5_IJNS4_10UnderscoreESV_SV_EEEEENS4_13SM90_TMA_LOADENS4_14ComposedLayoutINS4_7SwizzleILi1ELi4ELi3EEENS4_18smem_ptr_flag_bitsILi8EEENSR_INS5_IJNSA_ILi8EEESI_EEENS5_IJSI_SC_EEEEEEEvNS4_8identityENS4_23SM90_TMA_LOAD_MULTICASTES18_vS19_EENS_8epilogue10collective6detail29Sm90TmaWarpSpecializedAdapterINS1D_15DefaultEpilogueIaSK_SK_NS1C_6thread17LinearCombinationIaLi1EiiLNS1H_9ScaleType4KindE0ELNS_15FloatRoundStyleE2EaEENS1_15EpilogueDefaultEEEEEvvEEEEvNT_6ParamsE)
        /*0014*/ 	.word	0x000005c0


	//----- nvinfo : EIATTR_MIN_STACK_SIZE
	.align		4
.L_17:
        /*0018*/ 	.byte	0x04, 0x12
        /*001a*/ 	.short	(.L_19 - .L_18)
	.align		4
.L_18:
        /*001c*/ 	.word	index@(_ZN7cutlass13device_kernelINS_4gemm6kernel13GemmUniversalIN4cute5tupleIJiiiiEEENS1_10collective13CollectiveMmaINS1_34MainloopSm90TmaGmmaWarpSpecializedILi11ENS5_IJNS4_1CILi2EEENSA_ILi1EEESC_EEENS1_35KernelTmaWarpSpecializedCooperativeEEENS5_IJNSA_ILi256EEENSA_ILi384EEENSA_ILi32EEEEEEaNS5_IJlSC_lEEEaSK_NS4_8TiledMMAINS4_8MMA_AtomIJNS4_4SM904GMMA27MMA_64x192x32_S32S8S8_SS_TNEEEENS4_6LayoutISD_NS5_IJSC_NSA_ILi0EEESS_EEEEENS5_IJNS4_10UnderscoreESV_SV_EEEEENS4_13SM90_TMA_LOADENS4_14ComposedLayoutINS4_7SwizzleILi1ELi4ELi3EEENS4_18smem_ptr_flag_bitsILi8EEENSR_INS5_IJNSA_ILi8EEESI_EEENS5_IJSI_SC_EEEEEEEvNS4_8identityENS4_23SM90_TMA_LOAD_MULTICASTES18_vS19_EENS_8epilogue10collective6detail29Sm90TmaWarpSpecializedAdapterINS1D_15DefaultEpilogueIaSK_SK_NS1C_6thread17LinearCombinationIaLi1EiiLNS1H_9ScaleType4KindE0ELNS_15FloatRoundStyleE2EaEENS1_15EpilogueDefaultEEEEEvvEEEEvNT_6ParamsE)
        /*0020*/ 	.word	0x000005c0
.L_19:


//--------------------- .nv.compat                --------------------------
	.section	.nv.compat,"",@"SHT_CUDA_COMPAT_INFO"
	.align	4
        /*0000*/ 	.byte	0x02, 0x09, 0x01, 0x00, 0x02, 0x02, 0x04, 0x00, 0x02, 0x05, 0x05, 0x00, 0x03, 0x07, 0x01, 0x01
        /*0010*/ 	.byte	0x02, 0x03, 0x01, 0x00, 0x02, 0x06, 0x01, 0x00, 0x04, 0x0b, 0x08, 0x00, 0x00, 0x00, 0x00, 0x00
        /*0020*/ 	.byte	0x00, 0x00, 0x00, 0x00


//--------------------- .nv.info._ZN7cutlass13device_kernelINS_4gemm6kernel13GemmUniversalIN4cute5tupleIJiiiiEEENS1_10collective13CollectiveMmaINS1_34MainloopSm90TmaGmmaWarpSpecializedILi11ENS5_IJNS4_1CILi2EEENSA_ILi1EEESC_EEENS1_35KernelTmaWarpSpecializedCooperativeEEENS5_IJNSA_ILi256EEENSA_ILi384EEENSA_ILi32EEEEEEaNS5_IJlSC_lEEEaSK_NS4_8TiledMMAINS4_8MMA_AtomIJNS4_4SM904GMMA27MMA_64x192x32_S32S8S8_SS_TNEEEENS4_6LayoutISD_NS5_IJSC_NSA_ILi0EEESS_EEEEENS5_IJNS4_10UnderscoreESV_SV_EEEEENS4_13SM90_TMA_LOADENS4_14ComposedLayoutINS4_7SwizzleILi1ELi4ELi3EEENS4_18smem_ptr_flag_bitsILi8EEENSR_INS5_IJNSA_ILi8EEESI_EEENS5_IJSI_SC_EEEEEEEvNS4_8identityENS4_23SM90_TMA_LOAD_MULTICASTES18_vS19_EENS_8epilogue10collective6detail29Sm90TmaWarpSpecializedAdapterINS1D_15DefaultEpilogueIaSK_SK_NS1C_6thread17LinearCombinationIaLi1EiiLNS1H_9ScaleType4KindE0ELNS_15FloatRoundStyleE2EaEENS1_15EpilogueDefaultEEEEEvvEEEEvNT_6ParamsE --------------------------
	.section	.nv.info._ZN7cutlass13device_kernelINS_4gemm6kernel13GemmUniversalIN4cute5tupleIJiiiiEEENS1_10collective13CollectiveMmaINS1_34MainloopSm90TmaGmmaWarpSpecializedILi11ENS5_IJNS4_1CILi2EEENSA_ILi1EEESC_EEENS1_35KernelTmaWarpSpecializedCooperativeEEENS5_IJNSA_ILi256EEENSA_ILi384EEENSA_ILi32EEEEEEaNS5_IJlSC_lEEEaSK_NS4_8TiledMMAINS4_8MMA_AtomIJNS4_4SM904GMMA27MMA_64x192x32_S32S8S8_SS_TNEEEENS4_6LayoutISD_NS5_IJSC_NSA_ILi0EEESS_EEEEENS5_IJNS4_10UnderscoreESV_SV_EEEEENS4_13SM90_TMA_LOADENS4_14ComposedLayoutINS4_7SwizzleILi1ELi4ELi3EEENS4_18smem_ptr_flag_bitsILi8EEENSR_INS5_IJNSA_ILi8EEESI_EEENS5_IJSI_SC_EEEEEEEvNS4_8identityENS4_23SM90_TMA_LOAD_MULTICASTES18_vS19_EENS_8epilogue10collective6detail29Sm90TmaWarpSpecializedAdapterINS1D_15DefaultEpilogueIaSK_SK_NS1C_6thread17LinearCombinationIaLi1EiiLNS1H_9ScaleType4KindE0ELNS_15FloatRoundStyleE2EaEENS1_15EpilogueDefaultEEEEEvvEEEEvNT_6ParamsE,"",@"SHT_CUDA_INFO"
	.sectionflags	@""
	.align	4


	//----- nvinfo : EIATTR_CUDA_API_VERSION
	.align		4
        /*0000*/ 	.byte	0x04, 0x37
        /*0002*/ 	.short	(.L_21 - .L_20)
.L_20:
        /*0004*/ 	.word	0x00000082


	//----- nvinfo : EIATTR_KPARAM_INFO
	.align		4
.L_21:
        /*0008*/ 	.byte	0x04, 0x17
        /*000a*/ 	.short	(.L_23 - .L_22)
.L_22:
        /*000c*/ 	.word	0x00000000
        /*0010*/ 	.short	0x0000
        /*0012*/ 	.short	0x0070
        /*0014*/ 	.byte	0x00, 0xf0, 0x01, 0x10


	//----- nvinfo : EIATTR_SPARSE_MMA_MASK
	.align		4
.L_23:
        /*0018*/ 	.byte	0x03, 0x50
        /*001a*/ 	.short	0x0000


	//----- nvinfo : EIATTR_MAXREG_COUNT
	.align		4
        /*001c*/ 	.byte	0x03, 0x1b
        /*001e*/ 	.short	0x00a8


	//----- nvinfo : EIATTR_NUM_BARRIERS
	.align		4
        /*0020*/ 	.byte	0x02, 0x4c
        /*0022*/ 	.byte	0x01
	.zero		1


	//----- nvinfo : EIATTR_EXTERNS
	.align		4
        /*0024*/ 	.byte	0x04, 0x0f
        /*0026*/ 	.short	(.L_25 - .L_24)


	//   ....[0]....
	.align		4
.L_24:
        /*0028*/ 	.word	index@(__assertfail)


	//----- nvinfo : EIATTR_ANNOTATIONS
	.align		4
.L_25:
        /*002c*/ 	.byte	0x04, 0x55
        /*002e*/ 	.short	(.L_27 - .L_26)


	//   ....[0]....
.L_26:
        /*0030*/ 	.word	0x00000001
        /*0034*/ 	.byte	0x50, 0x08, 0x00, 0x00, 0x01, 0x00, 0x00, 0x00, 0x10, 0x0b, 0x00, 0x00, 0x01, 0x00, 0x00, 0x00
        /* <DEDUP_REMOVED lines=466> */
        /*1d64*/ 	.byte	0x50, 0x96, 0x01, 0x00


	//----- nvinfo : EIATTR_MERCURY_ISA_VERSION
	.align		4
.L_27:
        /*1d68*/ 	.byte	0x03, 0x5f
        /*1d6a*/ 	.short	0x0101


	//----- nvinfo : EIATTR_INT_WARP_WIDE_INSTR_OFFSETS
	.align		4
        /*1d6c*/ 	.byte	0x04, 0x31
        /*1d6e*/ 	.short	(.L_29 - .L_28)


	//   ....[0]....
.L_28:
        /*1d70*/ 	.word	0x00000690


	//   ....[1]....
        /*1d74*/ 	.word	0x000006a0


	//   ....[2]....
        /*1d78*/ 	.word	0x00000820


	//----- nvinfo : EIATTR_COOP_GROUP_MASK_REGIDS
	.align		4
.L_29:
        /*1d7c*/ 	.byte	0x04, 0x29
        /*1d7e*/ 	.short	(.L_31 - .L_30)


	//   ....[0]....
.L_30:
        /*1d80*/ 	.word	0xffffffff


	//   ....[1]....
        /*1d84*/ 	.word	0xffffffff


	//   ....[2]....
        /*1d88*/ 	.word	0xffffffff


	//   ....[3]....
        /*1d8c*/ 	.word	0xffffffff


	//   ....[4]....
        /*1d90*/ 	.word	0xffffffff


	//   ....[5]....
        /*1d94*/ 	.word	0xffffffff


	//----- nvinfo : EIATTR_COOP_GROUP_INSTR_OFFSETS
	.align		4
.L_31:
        /*1d98*/ 	.byte	0x04, 0x28
        /*1d9a*/ 	.short	(.L_33 - .L_32)


	//   ....[0]....
.L_32:
        /*1d9c*/ 	.word	0x00000070


	//   ....[1]....
        /*1da0*/ 	.word	0x00000080


	//   ....[2]....
        /*1da4*/ 	.word	0x000001a0


	//   ....[3]....
        /*1da8*/ 	.word	0x000004e0


	//   ....[4]....
        /*1dac*/ 	.word	0x00000960


	//   ....[5]....
        /*1db0*/ 	.word	0x00001530


	//----- nvinfo : EIATTR_REG_RECONFIG
	.align		4
.L_33:
        /*1db4*/ 	.byte	0x01, 0x54
	.zero		2


	//----- nvinfo : EIATTR_SYSCALL_OFFSETS
	.align		4
        /*1db8*/ 	.byte	0x04, 0x46
        /*1dba*/ 	.short	(.L_35 - .L_34)


	//   ....[0]....
.L_34:
        /*1dbc*/ 	.word	0x000016f0


	//----- nvinfo : EIATTR_MBARRIER_INSTR_OFFSETS
	.align		4
.L_35:
        /*1dc0*/ 	.byte	0x04, 0x39
        /*1dc2*/ 	.short	(.L_37 - .L_36)


	//   ....[0]....
.L_36:
        /*1dc4*/ 	.word	0x00000340
        /*1dc8*/ 	.word	0x000000ff
        /*1dcc*/ 	.word	0x00000000
        /*1dd0*/ 	.short	0x0100
        /*1dd2*/ 	.byte	0x08
	.zero		1


	//   ....[1]....
        /*1dd4*/ 	.word	0x00000350
        /*1dd8*/ 	.word	0x000000ff
        /*1ddc*/ 	.word	0x00000058
        /*1de0*/ 	.short	0x0100
        /*1de2*/ 	.byte	0x08
	.zero		1


	//   ....[2]....
        /*1de4*/ 	.word	0x00000360
        /*1de8*/ 	.word	0x000000ff
        /*1dec*/ 	.word	0x00000008
        /*1df0*/ 	.short	0x0100
        /*1df2*/ 	.byte	0x08
	.zero		1


	//   ....[3]....
        /*1df4*/ 	.word	0x00000370
        /*1df8*/ 	.word	0x000000ff
        /*1dfc*/ 	.word	0x00000060
        /*1e00*/ 	.short	0x0100
        /*1e02*/ 	.byte	0x08
	.zero		1


	//   ....[4]....
        /*1e04*/ 	.word	0x00000380
        /*1e08*/ 	.word	0x000000ff
        /*1e0c*/ 	.word	0x00000010
        /*1e10*/ 	.short	0x0100
        /*1e12*/ 	.byte	0x08
	.zero		1


	//   ....[5]....
        /*1e14*/ 	.word	0x00000390
        /*1e18*/ 	.word	0x000000ff
        /*1e1c*/ 	.word	0x00000068
        /*1e20*/ 	.short	0x0100
        /*1e22*/ 	.byte	0x08
	.zero		1


	//   ....[6]....
        /*1e24*/ 	.word	0x000003a0
        /*1e28*/ 	.word	0x000000ff
        /*1e2c*/ 	.word	0x00000018
        /*1e30*/ 	.short	0x0100
        /*1e32*/ 	.byte	0x08
	.zero		1


	//   ....[7]....
        /*1e34*/ 	.word	0x000003b0
        /*1e38*/ 	.word	0x000000ff
        /*1e3c*/ 	.word	0x00000070
        /*1e40*/ 	.short	0x0100
        /*1e42*/ 	.byte	0x08
	.zero		1


	//   ....[8]....
        /*1e44*/ 	.word	0x000003c0
        /*1e48*/ 	.word	0x000000ff
        /*1e4c*/ 	.word	0x00000020
        /*1e50*/ 	.short	0x0100
        /*1e52*/ 	.byte	0x08
	.zero		1


	//   ....[9]....
        /*1e54*/ 	.word	0x000003d0
        /*1e58*/ 	.word	0x000000ff
        /*1e5c*/ 	.word	0x00000078
        /*1e60*/ 	.short	0x0100
        /*1e62*/ 	.byte	0x08
	.zero		1


	//   ....[10]....
        /*1e64*/ 	.word	0x000003e0
        /*1e68*/ 	.word	0x000000ff
        /*1e6c*/ 	.word	0x00000028
        /*1e70*/ 	.short	0x0100
        /*1e72*/ 	.byte	0x08
	.zero		1


	//   ....[11]....
        /*1e74*/ 	.word	0x000003f0
        /*1e78*/ 	.word	0x000000ff
        /*1e7c*/ 	.word	0x00000080
        /*1e80*/ 	.short	0x0100
        /*1e82*/ 	.byte	0x08
	.zero		1


	//   ....[12]....
        /*1e84*/ 	.word	0x00000400
        /*1e88*/ 	.word	0x000000ff
        /*1e8c*/ 	.word	0x00000030
        /*1e90*/ 	.short	0x0100
        /*1e92*/ 	.byte	0x08
	.zero		1


	//   ....[13]....
        /*1e94*/ 	.word	0x00000410
        /*1e98*/ 	.word	0x000000ff
        /*1e9c*/ 	.word	0x00000088
        /*1ea0*/ 	.short	0x0100
        /*1ea2*/ 	.byte	0x08
	.zero		1


	//   ....[14]....
        /*1ea4*/ 	.word	0x00000420
        /*1ea8*/ 	.word	0x000000ff
        /*1eac*/ 	.word	0x00000038
        /*1eb0*/ 	.short	0x0100
        /*1eb2*/ 	.byte	0x08
	.zero		1


	//   ....[15]....
        /*1eb4*/ 	.word	0x00000430
        /*1eb8*/ 	.word	0x000000ff
        /*1ebc*/ 	.word	0x00000090
        /*1ec0*/ 	.short	0x0100
        /*1ec2*/ 	.byte	0x08
	.zero		1


	//   ....[16]....
        /*1ec4*/ 	.word	0x00000440
        /*1ec8*/ 	.word	0x000000ff
        /*1ecc*/ 	.word	0x00000040
        /*1ed0*/ 	.short	0x0100
        /*1ed2*/ 	.byte	0x08
	.zero		1


	//   ....[17]....
        /*1ed4*/ 	.word	0x00000450
        /*1ed8*/ 	.word	0x000000ff
        /*1edc*/ 	.word	0x00000098
        /*1ee0*/ 	.short	0x0100
        /*1ee2*/ 	.byte	0x08
	.zero		1


	//   ....[18]....
        /*1ee4*/ 	.word	0x00000460
        /*1ee8*/ 	.word	0x000000ff
        /*1eec*/ 	.word	0x00000048
        /*1ef0*/ 	.short	0x0100
        /*1ef2*/ 	.byte	0x08
	.zero		1


	//   ....[19]....
        /*1ef4*/ 	.word	0x00000470
        /*1ef8*/ 	.word	0x000000ff
        /*1efc*/ 	.word	0x000000a0
        /*1f00*/ 	.short	0x0100
        /*1f02*/ 	.byte	0x08
	.zero		1


	//   ....[20]....
        /*1f04*/ 	.word	0x00000480
        /*1f08*/ 	.word	0x000000ff
        /*1f0c*/ 	.word	0x00000050
        /*1f10*/ 	.short	0x0100
        /*1f12*/ 	.byte	0x08
	.zero		1


	//   ....[21]....
        /*1f14*/ 	.word	0x00000490
        /*1f18*/ 	.word	0x000000ff
        /*1f1c*/ 	.word	0x000000a8
        /*1f20*/ 	.short	0x0100
        /*1f22*/ 	.byte	0x08
	.zero		1


	//   ....[22]....
        /*1f24*/ 	.word	0x00000890
        /*1f28*/ 	.word	0x000000ff
        /*1f2c*/ 	.word	0x000000c0
        /*1f30*/ 	.short	0x0100
        /*1f32*/ 	.byte	0x06
	.zero		1


	//   ....[23]....
        /*1f34*/ 	.word	0x000008c0
        /*1f38*/ 	.word	0x000000ff
        /*1f3c*/ 	.word	0x000000c8
        /*1f40*/ 	.short	0x0100
        /*1f42*/ 	.byte	0x06
	.zero		1


	//   ....[24]....
        /*1f44*/ 	.word	0x000017d0
        /*1f48*/ 	.word	0x00000003
        /*1f4c*/ 	.word	0x00000000
        /*1f50*/ 	.short	0x010a
        /*1f52*/ 	.byte	0x3f
	.zero		1


	//   ....[25]....
        /*1f54*/ 	.word	0x00001810
        /*1f58*/ 	.word	0x00000003
        /*1f5c*/ 	.word	0x00000000
        /*1f60*/ 	.short	0x010a
        /*1f62*/ 	.byte	0x3f
	.zero		1


	//   ....[26]....
        /*1f64*/ 	.word	0x00002630
        /*1f68*/ 	.word	0x00000005
        /*1f6c*/ 	.word	0x00000000
        /*1f70*/ 	.short	0x010a
        /*1f72*/ 	.byte	0x3f
	.zero		1


	//   ....[27]....
        /*1f74*/ 	.word	0x00002670
        /*1f78*/ 	.word	0x00000005
        /*1f7c*/ 	.word	0x00000000
        /*1f80*/ 	.short	0x010a
        /*1f82*/ 	.byte	0x3f
	.zero		1


	//   ....[28]....
        /*1f84*/ 	.word	0x00003f50
        /*1f88*/ 	.word	0x00000005
        /*1f8c*/ 	.word	0x00000000
        /*1f90*/ 	.short	0x0101
        /*1f92*/ 	.byte	0x3f
	.zero		1


	//   ....[29]....
        /*1f94*/ 	.word	0x00004170
        /*1f98*/ 	.word	0x00000000
        /*1f9c*/ 	.word	0x00000000
        /*1fa0*/ 	.short	0x0101
        /*1fa2*/ 	.byte	0x3f
	.zero		1


	//   ....[30]....
        /*1fa4*/ 	.word	0x000191c0
        /*1fa8*/ 	.word	0x0000000f
        /*1fac*/ 	.word	0x00000058
        /*1fb0*/ 	.short	0x010a
        /*1fb2*/ 	.byte	0x3f
	.zero		1


	//   ....[31]....
        /*1fb4*/ 	.word	0x00019550
        /*1fb8*/ 	.word	0x00000002
        /*1fbc*/ 	.word	0x000000c8
        /*1fc0*/ 	.short	0x0101
        /*1fc2*/ 	.byte	0x3f
	.zero		1


	//   ....[32]....
        /*1fc4*/ 	.word	0x00019d60
        /*1fc8*/ 	.word	0x00000003
        /*1fcc*/ 	.word	0x00000000
        /*1fd0*/ 	.short	0x010a
        /*1fd2*/ 	.byte	0x3f
	.zero		1


	//   ....[33]....
        /*1fd4*/ 	.word	0x00019df0
        /*1fd8*/ 	.word	0x00000003
        /*1fdc*/ 	.word	0x00000000
        /*1fe0*/ 	.short	0x010a
        /*1fe2*/ 	.byte	0x3f
	.zero		1


	//   ....[34]....
        /*1fe4*/ 	.word	0x00019e80
        /*1fe8*/ 	.word	0x00000003
        /*1fec*/ 	.word	0x00000000
        /*1ff0*/ 	.short	0x010a
        /*1ff2*/ 	.byte	0x3f
	.zero		1


	//   ....[35]....
        /*1ff4*/ 	.word	0x00019f10
        /*1ff8*/ 	.word	0x00000003
        /*1ffc*/ 	.word	0x00000000
        /*2000*/ 	.short	0x010a
        /*2002*/ 	.byte	0x3f
	.zero		1


	//   ....[36]....
        /*2004*/ 	.word	0x00019fa0
        /*2008*/ 	.word	0x00000003
        /*200c*/ 	.word	0x00000000
        /*2010*/ 	.short	0x010a
        /*2012*/ 	.byte	0x3f
	.zero		1


	//   ....[37]....
        /*2014*/ 	.word	0x0001a030
        /*2018*/ 	.word	0x00000003
        /*201c*/ 	.word	0x00000000
        /*2020*/ 	.short	0x010a
        /*2022*/ 	.byte	0x3f
	.zero		1


	//   ....[38]....
        /*2024*/ 	.word	0x0001a0c0
        /*2028*/ 	.word	0x00000003
        /*202c*/ 	.word	0x00000000
        /*2030*/ 	.short	0x010a
        /*2032*/ 	.byte	0x3f
	.zero		1


	//   ....[39]....
        /*2034*/ 	.word	0x0001a150
        /*2038*/ 	.word	0x00000003
        /*203c*/ 	.word	0x00000000
        /*2040*/ 	.short	0x010a
        /*2042*/ 	.byte	0x3f
	.zero		1


	//   ....[40]....
        /*2044*/ 	.word	0x0001a1e0
        /*2048*/ 	.word	0x00000003
        /*204c*/ 	.word	0x00000000
        /*2050*/ 	.short	0x010a
        /*2052*/ 	.byte	0x3f
	.zero		1


	//   ....[41]....
        /*2054*/ 	.word	0x0001a270
        /*2058*/ 	.word	0x00000003
        /*205c*/ 	.word	0x00000000
        /*2060*/ 	.short	0x010a
        /*2062*/ 	.byte	0x3f
	.zero		1


	//   ....[42]....
        /*2064*/ 	.word	0x0001a300
        /*2068*/ 	.word	0x00000003
        /*206c*/ 	.word	0x00000000
        /*2070*/ 	.short	0x010a
        /*2072*/ 	.byte	0x3f
	.zero		1


	//   ....[43]....
        /*2074*/ 	.word	0x0001a360
        /*2078*/ 	.word	0x00000003
        /*207c*/ 	.word	0x00000000
        /*2080*/ 	.short	0x010a
        /*2082*/ 	.byte	0x3f
	.zero		1


	//   ....[44]....
        /*2084*/ 	.word	0x0001a3b0
        /*2088*/ 	.word	0x00000005
        /*208c*/ 	.word	0x00000000
        /*2090*/ 	.short	0x010a
        /*2092*/ 	.byte	0x3f
	.zero		1


	//   ....[45]....
        /*2094*/ 	.word	0x0001a480
        /*2098*/ 	.word	0x0000000f
        /*209c*/ 	.word	0x00000058
        /*20a0*/ 	.short	0x010a
        /*20a2*/ 	.byte	0x3f
	.zero		1


	//   ....[46]....
        /*20a4*/ 	.word	0x0001a550
        /*20a8*/ 	.word	0x00000003
        /*20ac*/ 	.word	0x00000000
        /*20b0*/ 	.short	0x010a
        /*20b2*/ 	.byte	0x3f
	.zero		1


	//   ....[47]....
        /*20b4*/ 	.word	0x0001a5a0
        /*20b8*/ 	.word	0x00000003
        /*20bc*/ 	.word	0x00000000
        /*20c0*/ 	.short	0x010a
        /*20c2*/ 	.byte	0x3f
	.zero		1


	//   ....[48]....
        /*20c4*/ 	.word	0x0001a5f0
        /*20c8*/ 	.word	0x00000003
        /*20cc*/ 	.word	0x00000000
        /*20d0*/ 	.short	0x010a
        /*20d2*/ 	.byte	0x3f
	.zero		1


	//   ....[49]....
        /*20d4*/ 	.word	0x0001a640
        /*20d8*/ 	.word	0x00000003
        /*20dc*/ 	.word	0x00000000
        /*20e0*/ 	.short	0x010a
        /*20e2*/ 	.byte	0x3f
	.zero		1


	//   ....[50]....
        /*20e4*/ 	.word	0x0001a690
        /*20e8*/ 	.word	0x00000003
        /*20ec*/ 	.word	0x00000000
        /*20f0*/ 	.short	0x010a
        /*20f2*/ 	.byte	0x3f
	.zero		1


	//   ....[51]....
        /*20f4*/ 	.word	0x0001a6e0
        /*20f8*/ 	.word	0x00000003
        /*20fc*/ 	.word	0x00000000
        /*2100*/ 	.short	0x010a
        /*2102*/ 	.byte	0x3f
	.zero		1


	//   ....[52]....
        /*2104*/ 	.word	0x0001a730
        /*2108*/ 	.word	0x00000003
        /*210c*/ 	.word	0x00000000
        /*2110*/ 	.short	0x010a
        /*2112*/ 	.byte	0x3f
	.zero		1


	//   ....[53]....
        /*2114*/ 	.word	0x0001a780
        /*2118*/ 	.word	0x00000003
        /*211c*/ 	.word	0x00000000
        /*2120*/ 	.short	0x010a
        /*2122*/ 	.byte	0x3f
	.zero		1


	//   ....[54]....
        /*2124*/ 	.word	0x0001a7d0
        /*2128*/ 	.word	0x00000003
        /*212c*/ 	.word	0x00000000
        /*2130*/ 	.short	0x010a
        /*2132*/ 	.byte	0x3f
	.zero		1


	//   ....[55]....
        /*2134*/ 	.word	0x0001a820
        /*2138*/ 	.word	0x00000003
        /*213c*/ 	.word	0x00000000
        /*2140*/ 	.short	0x010a
        /*2142*/ 	.byte	0x3f
	.zero		1


	//----- nvinfo : EIATTR_NUM_MBARRIERS
	.align		4
.L_37:
        /*2144*/ 	.byte	0x03, 0x38
        /*2146*/ 	.short	0x0018


	//----- nvinfo : EIATTR_EXIT_INSTR_OFFSETS
	.align		4
        /*2148*/ 	.byte	0x04, 0x1c
        /*214a*/ 	.short	(.L_39 - .L_38)


	//   ....[0]....
.L_38:
        /*214c*/ 	.word	0x00000bc0


	//   ....[1]....
        /*2150*/ 	.word	0x00001450


	//   ....[2]....
        /*2154*/ 	.word	0x00018830


	//   ....[3]....
        /*2158*/ 	.word	0x00018e50


	//   ....[4]....
        /*215c*/ 	.word	0x0001a350


	//----- nvinfo : EIATTR_MAX_THREADS
	.align		4
.L_39:
        /*2160*/ 	.byte	0x04, 0x05
        /*2162*/ 	.short	(.L_41 - .L_40)
.L_40:
        /*2164*/ 	.word	0x00000180
        /*2168*/ 	.word	0x00000001
        /*216c*/ 	.word	0x00000001


	//----- nvinfo : EIATTR_CRS_STACK_SIZE
	.align		4
.L_41:
        /*2170*/ 	.byte	0x04, 0x1e
        /*2172*/ 	.short	(.L_43 - .L_42)
.L_42:
        /*2174*/ 	.word	0x00000000


	//----- nvinfo : EIATTR_CBANK_PARAM_SIZE
	.align		4
.L_43:
        /*2178*/ 	.byte	0x03, 0x19
        /*217a*/ 	.short	0x0470


	//----- nvinfo : EIATTR_PARAM_CBANK
	.align		4
        /*217c*/ 	.byte	0x04, 0x0a
        /*217e*/ 	.short	(.L_45 - .L_44)
	.align		4
.L_44:
        /*2180*/ 	.word	index@(.nv.constant0._ZN7cutlass13device_kernelINS_4gemm6kernel13GemmUniversalIN4cute5tupleIJiiiiEEENS1_10collective13CollectiveMmaINS1_34MainloopSm90TmaGmmaWarpSpecializedILi11ENS5_IJNS4_1CILi2EEENSA_ILi1EEESC_EEENS1_35KernelTmaWarpSpecializedCooperativeEEENS5_IJNSA_ILi256EEENSA_ILi384EEENSA_ILi32EEEEEEaNS5_IJlSC_lEEEaSK_NS4_8TiledMMAINS4_8MMA_AtomIJNS4_4SM904GMMA27MMA_64x192x32_S32S8S8_SS_TNEEEENS4_6LayoutISD_NS5_IJSC_NSA_ILi0EEESS_EEEEENS5_IJNS4_10UnderscoreESV_SV_EEEEENS4_13SM90_TMA_LOADENS4_14ComposedLayoutINS4_7SwizzleILi1ELi4ELi3EEENS4_18smem_ptr_flag_bitsILi8EEENSR_INS5_IJNSA_ILi8EEESI_EEENS5_IJSI_SC_EEEEEEEvNS4_8identityENS4_23SM90_TMA_LOAD_MULTICASTES18_vS19_EENS_8epilogue10collective6detail29Sm90TmaWarpSpecializedAdapterINS1D_15DefaultEpilogueIaSK_SK_NS1C_6thread17LinearCombinationIaLi1EiiLNS1H_9ScaleType4KindE0ELNS_15FloatRoundStyleE2EaEENS1_15EpilogueDefaultEEEEEvvEEEEvNT_6ParamsE)
        /*2184*/ 	.short	0x0210
        /*2186*/ 	.short	0x0470


	//----- nvinfo : EIATTR_SW_WAR
	.align		4
.L_45:
        /*2188*/ 	.byte	0x04, 0x36
        /*218a*/ 	.short	(.L_47 - .L_46)
.L_46:
        /*218c*/ 	.word	0x00000008
.L_47:


//--------------------- .nv.callgraph             --------------------------
	.section	.nv.callgraph,"",@"SHT_CUDA_CALLGRAPH"
	.align	4
	.sectionentsize	8
	.align		4
        /*0000*/ 	.word	0x00000000
	.align		4
        /*0004*/ 	.word	0xffffffff
	.align		4
        /*0008*/ 	.word	index@(_ZN7cutlass13device_kernelINS_4gemm6kernel13GemmUniversalIN4cute5tupleIJiiiiEEENS1_10collective13CollectiveMmaINS1_34MainloopSm90TmaGmmaWarpSpecializedILi11ENS5_IJNS4_1CILi2EEENSA_ILi1EEESC_EEENS1_35KernelTmaWarpSpecializedCooperativeEEENS5_IJNSA_ILi256EEENSA_ILi384EEENSA_ILi32EEEEEEaNS5_IJlSC_lEEEaSK_NS4_8TiledMMAINS4_8MMA_AtomIJNS4_4SM904GMMA27MMA_64x192x32_S32S8S8_SS_TNEEEENS4_6LayoutISD_NS5_IJSC_NSA_ILi0EEESS_EEEEENS5_IJNS4_10UnderscoreESV_SV_EEEEENS4_13SM90_TMA_LOADENS4_14ComposedLayoutINS4_7SwizzleILi1ELi4ELi3EEENS4_18smem_ptr_flag_bitsILi8EEENSR_INS5_IJNSA_ILi8EEESI_EEENS5_IJSI_SC_EEEEEEEvNS4_8identityENS4_23SM90_TMA_LOAD_MULTICASTES18_vS19_EENS_8epilogue10collective6detail29Sm90TmaWarpSpecializedAdapterINS1D_15DefaultEpilogueIaSK_SK_NS1C_6thread17LinearCombinationIaLi1EiiLNS1H_9ScaleType4KindE0ELNS_15FloatRoundStyleE2EaEENS1_15EpilogueDefaultEEEEEvvEEEEvNT_6ParamsE)
	.align		4
        /*000c*/ 	.word	index@(__assertfail)
	.align		4
        /*0010*/ 	.word	0x00000000
	.align		4
        /*0014*/ 	.word	0xfffffffe
	.align		4
        /*0018*/ 	.word	0x00000000
	.align		4
        /*001c*/ 	.word	0xfffffffd
	.align		4
        /*0020*/ 	.word	0x00000000
	.align		4
        /*0024*/ 	.word	0xfffffffc


//--------------------- .nv.constant4             --------------------------
	.section	.nv.constant4,"a",@progbits
	.align	8
	.align		8
.nv.constant4:
        /*0000*/ 	.dword	__assertfail
	.align		8
        /*0008*/ 	.dword	__unnamed_1
	.align		8
        /*0010*/ 	.dword	_ZN39_INTERNAL_61ec502e_4_k_cu_30489697_43574cuda3std3__45__cpo5beginE
	.align		8
        /*0018*/ 	.dword	_ZN39_INTERNAL_61ec502e_4_k_cu_30489697_43574cuda3std3__45__cpo3endE
	.align		8
        /*0020*/ 	.dword	_ZN39_INTERNAL_61ec502e_4_k_cu_30489697_43574cuda3std3__45__cpo6cbeginE
	.align		8
        /*0028*/ 	.dword	_ZN39_INTERNAL_61ec502e_4_k_cu_30489697_43574cuda3std3__45__cpo4cendE
	.align		8
        /*0030*/ 	.dword	_ZN39_INTERNAL_61ec502e_4_k_cu_30489697_43574cuda3std3__441_GLOBAL__N__61ec502e_4_k_cu_30489697_43576ignoreE
	.align		8
        /*0038*/ 	.dword	_ZN39_INTERNAL_61ec502e_4_k_cu_30489697_43574cuda3std3__419piecewise_constructE
	.align		8
        /*0040*/ 	.dword	_ZN39_INTERNAL_61ec502e_4_k_cu_30489697_43574cuda3std3__48in_placeE
	.align		8
        /*0048*/ 	.dword	_ZN39_INTERNAL_61ec502e_4_k_cu_30489697_43574cuda3std6ranges3__45__cpo4swapE
	.align		8
        /*0050*/ 	.dword	_ZN39_INTERNAL_61ec502e_4_k_cu_30489697_43574cuda3std6ranges3__45__cpo9iter_moveE
	.align		8
        /*0058*/ 	.dword	_ZN39_INTERNAL_61ec502e_4_k_cu_30489697_43574cute7productE
	.align		8
        /*0060*/ 	.dword	_ZN39_INTERNAL_61ec502e_4_k_cu_30489697_43574cute1_E
	.align		8
        /*0068*/ 	.dword	$str$22
	.align		8
        /*0070*/ 	.dword	$str$23


//--------------------- .text._ZN7cutlass13device_kernelINS_4gemm6kernel13GemmUniversalIN4cute5tupleIJiiiiEEENS1_10collective13CollectiveMmaINS1_34MainloopSm90TmaGmmaWarpSpecializedILi11ENS5_IJNS4_1CILi2EEENSA_ILi1EEESC_EEENS1_35KernelTmaWarpSpecializedCooperativeEEENS5_IJNSA_ILi256EEENSA_ILi384EEENSA_ILi32EEEEEEaNS5_IJlSC_lEEEaSK_NS4_8TiledMMAINS4_8MMA_AtomIJNS4_4SM904GMMA27MMA_64x192x32_S32S8S8_SS_TNEEEENS4_6LayoutISD_NS5_IJSC_NSA_ILi0EEESS_EEEEENS5_IJNS4_10UnderscoreESV_SV_EEEEENS4_13SM90_TMA_LOADENS4_14ComposedLayoutINS4_7SwizzleILi1ELi4ELi3EEENS4_18smem_ptr_flag_bitsILi8EEENSR_INS5_IJNSA_ILi8EEESI_EEENS5_IJSI_SC_EEEEEEEvNS4_8identityENS4_23SM90_TMA_LOAD_MULTICASTES18_vS19_EENS_8epilogue10collective6detail29Sm90TmaWarpSpecializedAdapterINS1D_15DefaultEpilogueIaSK_SK_NS1C_6thread17LinearCombinationIaLi1EiiLNS1H_9ScaleType4KindE0ELNS_15FloatRoundStyleE2EaEENS1_15EpilogueDefaultEEEEEvvEEEEvNT_6ParamsE --------------------------
	.section	.text._ZN7cutlass13device_kernelINS_4gemm6kernel13GemmUniversalIN4cute5tupleIJiiiiEEENS1_10collective13CollectiveMmaINS1_34MainloopSm90TmaGmmaWarpSpecializedILi11ENS5_IJNS4_1CILi2EEENSA_ILi1EEESC_EEENS1_35KernelTmaWarpSpecializedCooperativeEEENS5_IJNSA_ILi256EEENSA_ILi384EEENSA_ILi32EEEEEEaNS5_IJlSC_lEEEaSK_NS4_8TiledMMAINS4_8MMA_AtomIJNS4_4SM904GMMA27MMA_64x192x32_S32S8S8_SS_TNEEEENS4_6LayoutISD_NS5_IJSC_NSA_ILi0EEESS_EEEEENS5_IJNS4_10UnderscoreESV_SV_EEEEENS4_13SM90_TMA_LOADENS4_14ComposedLayoutINS4_7SwizzleILi1ELi4ELi3EEENS4_18smem_ptr_flag_bitsILi8EEENSR_INS5_IJNSA_ILi8EEESI_EEENS5_IJSI_SC_EEEEEEEvNS4_8identityENS4_23SM90_TMA_LOAD_MULTICASTES18_vS19_EENS_8epilogue10collective6detail29Sm90TmaWarpSpecializedAdapterINS1D_15DefaultEpilogueIaSK_SK_NS1C_6thread17LinearCombinationIaLi1EiiLNS1H_9ScaleType4KindE0ELNS_15FloatRoundStyleE2EaEENS1_15EpilogueDefaultEEEEEvvEEEEvNT_6ParamsE,"ax",@progbits
	.align	128
.text._ZN7cutlass13device_kernelINS_4gemm6kernel13GemmUniversalIN4cute5tupleIJiiiiEEENS1_10collective13CollectiveMmaINS1_34MainloopSm90TmaGmmaWarpSpecializedILi11ENS5_IJNS4_1CILi2EEENSA_ILi1EEESC_EEENS1_35KernelTmaWarpSpecializedCooperativeEEENS5_IJNSA_ILi256EEENSA_ILi384EEENSA_ILi32EEEEEEaNS5_IJlSC_lEEEaSK_NS4_8TiledMMAINS4_8MMA_AtomIJNS4_4SM904GMMA27MMA_64x192x32_S32S8S8_SS_TNEEEENS4_6LayoutISD_NS5_IJSC_NSA_ILi0EEESS_EEEEENS5_IJNS4_10UnderscoreESV_SV_EEEEENS4_13SM90_TMA_LOADENS4_14ComposedLayoutINS4_7SwizzleILi1ELi4ELi3EEENS4_18smem_ptr_flag_bitsILi8EEENSR_INS5_IJNSA_ILi8EEESI_EEENS5_IJSI_SC_EEEEEEEvNS4_8identityENS4_23SM90_TMA_LOAD_MULTICASTES18_vS19_EENS_8epilogue10collective6detail29Sm90TmaWarpSpecializedAdapterINS1D_15DefaultEpilogueIaSK_SK_NS1C_6thread17LinearCombinationIaLi1EiiLNS1H_9ScaleType4KindE0ELNS_15FloatRoundStyleE2EaEENS1_15EpilogueDefaultEEEEEvvEEEEvNT_6ParamsE:
        .type           _ZN7cutlass13device_kernelINS_4gemm6kernel13GemmUniversalIN4cute5tupleIJiiiiEEENS1_10collective13CollectiveMmaINS1_34MainloopSm90TmaGmmaWarpSpecializedILi11ENS5_IJNS4_1CILi2EEENSA_ILi1EEESC_EEENS1_35KernelTmaWarpSpecializedCooperativeEEENS5_IJNSA_ILi256EEENSA_ILi384EEENSA_ILi32EEEEEEaNS5_IJlSC_lEEEaSK_NS4_8TiledMMAINS4_8MMA_AtomIJNS4_4SM904GMMA27MMA_64x192x32_S32S8S8_SS_TNEEEENS4_6LayoutISD_NS5_IJSC_NSA_ILi0EEESS_EEEEENS5_IJNS4_10UnderscoreESV_SV_EEEEENS4_13SM90_TMA_LOADENS4_14ComposedLayoutINS4_7SwizzleILi1ELi4ELi3EEENS4_18smem_ptr_flag_bitsILi8EEENSR_INS5_IJNSA_ILi8EEESI_EEENS5_IJSI_SC_EEEEEEEvNS4_8identityENS4_23SM90_TMA_LOAD_MULTICASTES18_vS19_EENS_8epilogue10collective6detail29Sm90TmaWarpSpecializedAdapterINS1D_15DefaultEpilogueIaSK_SK_NS1C_6thread17LinearCombinationIaLi1EiiLNS1H_9ScaleType4KindE0ELNS_15FloatRoundStyleE2EaEENS1_15EpilogueDefaultEEEEEvvEEEEvNT_6ParamsE,@function
        .size           _ZN7cutlass13device_kernelINS_4gemm6kernel13GemmUniversalIN4cute5tupleIJiiiiEEENS1_10collective13CollectiveMmaINS1_34MainloopSm90TmaGmmaWarpSpecializedILi11ENS5_IJNS4_1CILi2EEENSA_ILi1EEESC_EEENS1_35KernelTmaWarpSpecializedCooperativeEEENS5_IJNSA_ILi256EEENSA_ILi384EEENSA_ILi32EEEEEEaNS5_IJlSC_lEEEaSK_NS4_8TiledMMAINS4_8MMA_AtomIJNS4_4SM904GMMA27MMA_64x192x32_S32S8S8_SS_TNEEEENS4_6LayoutISD_NS5_IJSC_NSA_ILi0EEESS_EEEEENS5_IJNS4_10UnderscoreESV_SV_EEEEENS4_13SM90_TMA_LOADENS4_14ComposedLayoutINS4_7SwizzleILi1ELi4ELi3EEENS4_18smem_ptr_flag_bitsILi8EEENSR_INS5_IJNSA_ILi8EEESI_EEENS5_IJSI_SC_EEEEEEEvNS4_8identityENS4_23SM90_TMA_LOAD_MULTICASTES18_vS19_EENS_8epilogue10collective6detail29Sm90TmaWarpSpecializedAdapterINS1D_15DefaultEpilogueIaSK_SK_NS1C_6thread17LinearCombinationIaLi1EiiLNS1H_9ScaleType4KindE0ELNS_15FloatRoundStyleE2EaEENS1_15EpilogueDefaultEEEEEvvEEEEvNT_6ParamsE,(.L_x_858 - _ZN7cutlass13device_kernelINS_4gemm6kernel13GemmUniversalIN4cute5tupleIJiiiiEEENS1_10collective13CollectiveMmaINS1_34MainloopSm90TmaGmmaWarpSpecializedILi11ENS5_IJNS4_1CILi2EEENSA_ILi1EEESC_EEENS1_35KernelTmaWarpSpecializedCooperativeEEENS5_IJNSA_ILi256EEENSA_ILi384EEENSA_ILi32EEEEEEaNS5_IJlSC_lEEEaSK_NS4_8TiledMMAINS4_8MMA_AtomIJNS4_4SM904GMMA27MMA_64x192x32_S32S8S8_SS_TNEEEENS4_6LayoutISD_NS5_IJSC_NSA_ILi0EEESS_EEEEENS5_IJNS4_10UnderscoreESV_SV_EEEEENS4_13SM90_TMA_LOADENS4_14ComposedLayoutINS4_7SwizzleILi1ELi4ELi3EEENS4_18smem_ptr_flag_bitsILi8EEENSR_INS5_IJNSA_ILi8EEESI_EEENS5_IJSI_SC_EEEEEEEvNS4_8identityENS4_23SM90_TMA_LOAD_MULTICASTES18_vS19_EENS_8epilogue10collective6detail29Sm90TmaWarpSpecializedAdapterINS1D_15DefaultEpilogueIaSK_SK_NS1C_6thread17LinearCombinationIaLi1EiiLNS1H_9ScaleType4KindE0ELNS_15FloatRoundStyleE2EaEENS1_15EpilogueDefaultEEEEEvvEEEEvNT_6ParamsE)
        .other          _ZN7cutlass13device_kernelINS_4gemm6kernel13GemmUniversalIN4cute5tupleIJiiiiEEENS1_10collective13CollectiveMmaINS1_34MainloopSm90TmaGmmaWarpSpecializedILi11ENS5_IJNS4_1CILi2EEENSA_ILi1EEESC_EEENS1_35KernelTmaWarpSpecializedCooperativeEEENS5_IJNSA_ILi256EEENSA_ILi384EEENSA_ILi32EEEEEEaNS5_IJlSC_lEEEaSK_NS4_8TiledMMAINS4_8MMA_AtomIJNS4_4SM904GMMA27MMA_64x192x32_S32S8S8_SS_TNEEEENS4_6LayoutISD_NS5_IJSC_NSA_ILi0EEESS_EEEEENS5_IJNS4_10UnderscoreESV_SV_EEEEENS4_13SM90_TMA_LOADENS4_14ComposedLayoutINS4_7SwizzleILi1ELi4ELi3EEENS4_18smem_ptr_flag_bitsILi8EEENSR_INS5_IJNSA_ILi8EEESI_EEENS5_IJSI_SC_EEEEEEEvNS4_8identityENS4_23SM90_TMA_LOAD_MULTICASTES18_vS19_EENS_8epilogue10collective6detail29Sm90TmaWarpSpecializedAdapterINS1D_15DefaultEpilogueIaSK_SK_NS1C_6thread17LinearCombinationIaLi1EiiLNS1H_9ScaleType4KindE0ELNS_15FloatRoundStyleE2EaEENS1_15EpilogueDefaultEEEEEvvEEEEvNT_6ParamsE,@"STO_CUDA_ENTRY STV_DEFAULT"
_ZN7cutlass13device_kernelINS_4gemm6kernel13GemmUniversalIN4cute5tupleIJiiiiEEENS1_10collective13CollectiveMmaINS1_34MainloopSm90TmaGmmaWarpSpecializedILi11ENS5_IJNS4_1CILi2EEENSA_ILi1EEESC_EEENS1_35KernelTmaWarpSpecializedCooperativeEEENS5_IJNSA_ILi256EEENSA_ILi384EEENSA_ILi32EEEEEEaNS5_IJlSC_lEEEaSK_NS4_8TiledMMAINS4_8MMA_AtomIJNS4_4SM904GMMA27MMA_64x192x32_S32S8S8_SS_TNEEEENS4_6LayoutISD_NS5_IJSC_NSA_ILi0EEESS_EEEEENS5_IJNS4_10UnderscoreESV_SV_EEEEENS4_13SM90_TMA_LOADENS4_14ComposedLayoutINS4_7SwizzleILi1ELi4ELi3EEENS4_18smem_ptr_flag_bitsILi8EEENSR_INS5_IJNSA_ILi8EEESI_EEENS5_IJSI_SC_EEEEEEEvNS4_8identityENS4_23SM90_TMA_LOAD_MULTICASTES18_vS19_EENS_8epilogue10collective6detail29Sm90TmaWarpSpecializedAdapterINS1D_15DefaultEpilogueIaSK_SK_NS1C_6thread17LinearCombinationIaLi1EiiLNS1H_9ScaleType4KindE0ELNS_15FloatRoundStyleE2EaEENS1_15EpilogueDefaultEEEEEvvEEEEvNT_6ParamsE:
[----:B------:R-:W0:Y:S02]  /*0000*/  LDC R1, c[0x0][0x28] ;  /* 0x00000a00ff017b82 */ /* 0x000e240000000800 */
[----:B0-----:R-:W-:Y:S01]  /*0010*/  VIADD R1, R1, 0xfffffa40 ;  /* 0xfffffa4001017836 */ /* 0x001fe20000000000 */
[----:B------:R-:W0:Y:S01]  /*0020*/  S2R R4, SR_TID.X ;  /* 0x0000000000047919 */ /* 0x000e220000002100 */
[----:B------:R-:W-:Y:S01]  /*0030*/  ELECT P0, URZ, PT ;  /* 0x00000000003f782f */ /* 0x000fe20003800000 */
[----:B------:R-:W-:Y:S01]  /*0040*/  BSSY B0, `(.L_x_0) ;  /* 0x0000015000007945 */ /* 0x000fe20003800000 */
[--C-:B0-----:R-:W-:Y:S02]  /*0050*/  SHF.R.U32.HI R0, RZ, 0x5, R4.reuse ;  /* 0x00000005ff007819 */ /* 0x101fe40000011604 */
[----:B------:R-:W-:-:S03]  /*0060*/  SHF.R.U32.HI R2, RZ, 0x7, R4 ;  /* 0x00000007ff027819 */ /* 0x000fc60000011604 */
[----:B------:R-:W0:Y:S04]  /*0070*/  SHFL.IDX PT, R3, R0, RZ, 0x1f ;  /* 0x00001fff00037589 */ /* 0x000e2800000e0000 */
[----:B------:R-:W1:Y:S01]  /*0080*/  SHFL.IDX PT, R2, R2, RZ, 0x1f ;  /* 0x00001fff02027589 */ /* 0x000e6200000e0000 */
[----:B0-----:R-:W-:Y:S02]  /*0090*/  R2UR UR9, R3 ;  /* 0x00000000030972ca */ /* 0x001fe400000e0000 */
[----:B-1----:R-:W-:-:S11]  /*00a0*/  R2UR UR5, R2 ;  /* 0x00000000020572ca */ /* 0x002fd600000e0000 */
[----:B------:R-:W-:Y:S02]  /*00b0*/  USHF.R.S32.HI UR4, URZ, 0x1f, UR9 ;  /* 0x0000001f3f047899 */ /* 0x000fe40008011409 */
[----:B------:R-:W-:Y:S02]  /*00c0*/  ISETP.NE.OR P0, PT, RZ, UR9, !P0 ;  /* 0x00000009ff007c0c */ /* 0x000fe4000c705670 */
[----:B------:R-:W-:-:S04]  /*00d0*/  ULEA.HI UR4, UR4, UR9, URZ, 0x2 ;  /* 0x0000000904047291 */ /* 0x000fc8000f8f103f */
[----:B------:R-:W-:-:S04]  /*00e0*/  ULOP3.LUT UR4, UR4, 0xfffffffc, URZ, 0xc0, !UPT ;  /* 0xfffffffc04047892 */ /* 0x000fc8000f8ec03f */
[----:B------:R-:W-:-:S03]  /*00f0*/  UIADD3 UR9, UR9, -UR4, URZ ;  /* 0x8000000409097290 */ /* 0x000fc6000fffe03f */
[----:B------:R-:W-:Y:S09]  /*0100*/  @P0 BRA `(.L_x_1) ;  /* 0x0000000000200947 */ /* 0x000ff20003800000 */
[----:B------:R-:W-:Y:S02]  /*0110*/  ULDC.64 UR6, c[0x0][0x198] ;  /* 0x0000660000067ab9 */ /* 0x000fe40000000a00 */
[----:B------:R-:W-:Y:S02]  /*0120*/  UIADD3 UR10, UP0, UR6, 0xf0, URZ ;  /* 0x000000f0060a7890 */ /* 0x000fe4000ff1e03f */
[----:B------:R-:W-:Y:S02]  /*0130*/  UIADD3 UR6, UP1, UR6, 0x1f0, URZ ;  /* 0x000001f006067890 */ /* 0x000fe4000ff3e03f */
[----:B------:R-:W-:Y:S02]  /*0140*/  UIADD3.X UR11, URZ, UR7, URZ, UP0, !UPT ;  /* 0x000000073f0b7290 */ /* 0x000fe400087fe43f */
[----:B------:R-:W-:-:S07]  /*0150*/  UIADD3.X UR7, URZ, UR7, URZ, UP1, !UPT ;  /* 0x000000073f077290 */ /* 0x000fce0008ffe43f */
[----:B------:R0:W-:Y:S02]  /*0160*/  UTMACCTL.PF [UR10] ;  /* 0x000000000a0079b9 */ /* 0x0001e40008040000 */
[----:B------:R0:W-:Y:S02]  /*0170*/  UTMACCTL.PF [UR6] ;  /* 0x00000000060079b9 */ /* 0x0001e40008040000 */
[----:B0-----:R-:W-:Y:S01]  /*0180*/  NOP ;  /* 0x0000000000007918 */ /* 0x001fe20000000000 */
.L_x_1:
[----:B------:R-:W-:Y:S05]  /*0190*/  BSYNC B0 ;  /* 0x0000000000007941 */ /* 0x000fea0003800000 */
.L_x_0:
[----:B------:R-:W0:Y:S01]  /*01a0*/  SHFL.IDX PT, R2, R0, RZ, 0x1f ;  /* 0x00001fff00027589 */ /* 0x000e2200000e0000 */
[----:B------:R-:W-:Y:S01]  /*01b0*/  UISETP.NE.AND UP0, UPT, UR9, 0x3, UPT ;  /* 0x000000030900788c */ /* 0x000fe2000bf05270 */
[----:B------:R-:W-:Y:S01]  /*01c0*/  ISETP.NE.AND P1, PT, RZ, UR5, PT ;  /* 0x00000005ff007c0c */ /* 0x000fe2000bf25270 */
[----:B------:R-:W-:Y:S02]  /*01d0*/  UIADD3 UR16, UR5, -0x1, URZ ;  /* 0xffffffff05107890 */ /* 0x000fe4000fffe03f */
[----:B------:R-:W-:Y:S02]  /*01e0*/  UISETP.EQ.OR UP0, UPT, UR9, URZ, !UP0 ;  /* 0x0000003f0900728c */ /* 0x000fe4000c702670 */
[----:B------:R-:W-:Y:S02]  /*01f0*/  UISETP.GE.U32.AND UP1, UPT, UR16, 0x2, UPT ;  /* 0x000000021000788c */ /* 0x000fe4000bf26070 */
[----:B------:R-:W-:-:S04]  /*0200*/  UISETP.EQ.AND UP0, UPT, UR5, URZ, UP0 ;  /* 0x0000003f0500728c */ /* 0x000fc80008702270 */
[----:B------:R-:W-:-:S04]  /*0210*/  USEL UR40, URZ, 0x1, !UP0 ;  /* 0x000000013f287887 */ /* 0x000fc8000c000000 */
[----:B------:R-:W-:Y:S01]  /*0220*/  USEL UR40, UR40, 0x2, UP1 ;  /* 0x0000000228287887 */ /* 0x000fe20008800000 */
[----:B0-----:R-:W-:-:S13]  /*0230*/  ISETP.NE.AND P0, PT, R2, RZ, PT ;  /* 0x000000ff0200720c */ /* 0x001fda0003f05270 */
[----:B------:R-:W-:Y:S05]  /*0240*/  @P0 BRA `(.L_x_2) ;  /* 0x00000000009c0947 */ /* 0x000fea0003800000 */
[----:B------:R-:W-:Y:S01]  /*0250*/  ELECT P0, URZ, PT ;  /* 0x00000000003f782f */ /* 0x000fe20003800000 */
[----:B------:R-:W-:-:S12]  /*0260*/  BSSY B0, `(.L_x_2) ;  /* 0x0000025000007945 */ /* 0x000fd80003800000 */
[----:B------:R-:W-:Y:S05]  /*0270*/  @!P0 BRA `(.L_x_3) ;  /* 0x00000000008c8947 */ /* 0x000fea0003800000 */
[----:B------:R-:W0:Y:S01]  /*0280*/  S2UR UR8, SR_CgaCtaId ;  /* 0x00000000000879c3 */ /* 0x000e220000008800 */
[----:B------:R-:W-:Y:S01]  /*0290*/  UMOV UR4, 0x400 ;  /* 0x0000040000047882 */ /* 0x000fe20000000000 */
[----:B------:R-:W-:Y:S01]  /*02a0*/  UMOV UR5, 0x1 ;  /* 0x0000000100057882 */ /* 0x000fe20000000000 */
[----:B------:R-:W-:Y:S02]  /*02b0*/  UMOV UR6, 0x4 ;  /* 0x0000000400067882 */ /* 0x000fe40000000000 */
[----:B------:R-:W-:-:S04]  /*02c0*/  UIADD3 UR6, -UR6, 0x100000, URZ ;  /* 0x0010000006067890 */ /* 0x000fc8000fffe13f */
[----:B------:R-:W-:Y:S02]  /*02d0*/  USHF.L.U32 UR7, UR6, 0xb, URZ ;  /* 0x0000000b06077899 */ /* 0x000fe4000800063f */
[----:B------:R-:W-:Y:S02]  /*02e0*/  USHF.L.U32 UR6, UR6, 0x1, URZ ;  /* 0x0000000106067899 */ /* 0x000fe4000800063f */
[----:B0-----:R-:W-:Y:S02]  /*02f0*/  ULEA UR8, UR8, UR4, 0x18 ;  /* 0x0000000408087291 */ /* 0x001fe4000f8ec03f */
[----:B------:R-:W-:-:S04]  /*0300*/  UIADD3 UR4, -UR5, 0x100000, URZ ;  /* 0x0010000005047890 */ /* 0x000fc8000fffe13f */
[----:B------:R-:W-:Y:S02]  /*0310*/  USHF.L.U32 UR5, UR4, 0xb, URZ ;  /* 0x0000000b04057899 */ /* 0x000fe4000800063f */
[----:B------:R-:W-:Y:S01]  /*0320*/  USHF.L.U32 UR4, UR4, 0x1, URZ ;  /* 0x0000000104047899 */ /* 0x000fe2000800063f */
[----:B------:R-:W0:Y:S11]  /*0330*/  FENCE.VIEW.ASYNC.S ;  /* 0x00000000000073c6 */ /* 0x000e360000000000 */
[----:B0-----:R0:W1:Y:S01]  /*0340*/  SYNCS.EXCH.64 URZ, [UR8], UR4 ;  /* 0x00000004083f75b2 */ /* 0x0010620008000100 */
[----:B------:R0:W2:Y:S01]  /*0350*/  SYNCS.EXCH.64 URZ, [UR8+0x58], UR6 ;  /* 0x00005806083f75b2 */ /* 0x0000a20008000100 */
[----:B------:R0:W3:Y:S01]  /*0360*/  SYNCS.EXCH.64 URZ, [UR8+0x8], UR4 ;  /* 0x00000804083f75b2 */ /* 0x0000e20008000100 */
[----:B------:R0:W4:Y:S01]  /*0370*/  SYNCS.EXCH.64 URZ, [UR8+0x60], UR6 ;  /* 0x00006006083f75b2 */ /* 0x0001220008000100 */
[----:B------:R0:W0:Y:S01]  /*0380*/  SYNCS.EXCH.64 URZ, [UR8+0x10], UR4 ;  /* 0x00001004083f75b2 */ /* 0x0000220008000100 */
        /* <DEDUP_REMOVED lines=17> */
[----:B------:R-:W-:Y:S01]  /*04a0*/  NOP ;  /* 0x0000000000007918 */ /* 0x000fe20000000000 */
.L_x_3:
[----:B0-----:R-:W-:Y:S05]  /*04b0*/  BSYNC B0 ;  /* 0x0000000000007941 */ /* 0x001fea0003800000 */
.L_x_2:
[----:B------:R-:W0:Y:S01]  /*04c0*/  S2UR UR13, SR_CTAID.X ;  /* 0x00000000000d79c3 */ /* 0x000e220000002500 */
[----:B------:R-:W-:Y:S01]  /*04d0*/  SHF.R.S32.HI R3, RZ, 0x1f, R4 ;  /* 0x0000001fff037819 */ /* 0x000fe20000011404 */
[----:B------:R5:W1:Y:S01]  /*04e0*/  SHFL.IDX PT, R6, R0, RZ, 0x1f ;  /* 0x00001fff00067589 */ /* 0x000a6200000e0000 */
[----:B------:R-:W-:Y:S01]  /*04f0*/  ULDC UR4, c[0x0][0x150] ;  /* 0x0000540000047ab9 */ /* 0x000fe20000000800 */
[----:B------:R-:W-:Y:S02]  /*0500*/  ELECT P0, URZ, PT ;  /* 0x00000000003f782f */ /* 0x000fe40003800000 */
[----:B------:R-:W-:Y:S01]  /*0510*/  LEA.HI R3, R3, R4, RZ, 0x7 ;  /* 0x0000000403037211 */ /* 0x000fe200078f38ff */
[----:B------:R-:W-:Y:S01]  /*0520*/  ULDC UR5, c[0x0][0x154] ;  /* 0x0000550000057ab9 */ /* 0x000fe20000000800 */
[----:B------:R-:W-:Y:S01]  /*0530*/  SHF.R.S32.HI R7, RZ, 0x1f, R2 ;  /* 0x0000001fff077819 */ /* 0x000fe20000011402 */
[----:B------:R-:W2:Y:S01]  /*0540*/  S2UR UR10, SR_CTAID.Y ;  /* 0x00000000000a79c3 */ /* 0x000ea20000002600 */
[----:B------:R-:W-:Y:S01]  /*0550*/  LOP3.LUT R3, R3, 0xffffff80, RZ, 0xc0, !PT ;  /* 0xffffff8003037812 */ /* 0x000fe200078ec0ff */
[----:B------:R-:W-:Y:S01]  /*0560*/  ULDC UR8, c[0x0][0x144] ;  /* 0x0000510000087ab9 */ /* 0x000fe20000000800 */
[----:B------:R-:W-:Y:S01]  /*0570*/  LEA.HI R7, R7, R2, RZ, 0x2 ;  /* 0x0000000207077211 */ /* 0x000fe200078f10ff */
[----:B------:R-:W-:Y:S01]  /*0580*/  NOP ;  /* 0x0000000000007918 */ /* 0x000fe20000000000 */
[----:B------:R-:W-:Y:S01]  /*0590*/  NOP ;  /* 0x0000000000007918 */ /* 0x000fe20000000000 */
[----:B------:R-:W-:Y:S01]  /*05a0*/  IMAD.IADD R3, R4, 0x1, -R3 ;  /* 0x0000000104037824 */ /* 0x000fe200078e0a03 */
[----:B------:R-:W-:Y:S01]  /*05b0*/  LOP3.LUT R7, R7, 0x3ffffffc, RZ, 0xc0, !PT ;  /* 0x3ffffffc07077812 */ /* 0x000fe200078ec0ff */
[----:B------:R-:W-:Y:S01]  /*05c0*/  ULDC UR11, c[0x0][0x148] ;  /* 0x00005200000b7ab9 */ /* 0x000fe20000000800 */
[----:B------:R-:W-:-:S02]  /*05d0*/  IMAD.MOV.U32 R19, RZ, RZ, 0x1 ;  /* 0x00000001ff137424 */ /* 0x000fc400078e00ff */
[----:B------:R-:W-:Y:S01]  /*05e0*/  SHF.R.S32.HI R4, RZ, 0x1f, R3 ;  /* 0x0000001fff047819 */ /* 0x000fe20000011403 */
[----:B------:R-:W-:-:S03]  /*05f0*/  IMAD.IADD R2, R2, 0x1, -R7 ;  /* 0x0000000102027824 */ /* 0x000fc600078e0a07 */
[----:B------:R-:W-:Y:S02]  /*0600*/  LEA.HI R4, R4, R3, RZ, 0x3 ;  /* 0x0000000304047211 */ /* 0x000fe400078f18ff */
[----:B0-----:R-:W-:Y:S02]  /*0610*/  I2FP.F32.U32 R5, UR13 ;  /* 0x0000000d00057c45 */ /* 0x001fe40008201000 */
[--C-:B-----5:R-:W-:Y:S02]  /*0620*/  SHF.R.S32.HI R0, RZ, 0x3, R4.reuse ;  /* 0x00000003ff007819 */ /* 0x120fe40000011404 */
[----:B-1----:R-:W-:Y:S01]  /*0630*/  ISETP.NE.OR P0, PT, R6, RZ, !P0 ;  /* 0x000000ff0600720c */ /* 0x002fe20004705670 */
[----:B------:R-:W-:Y:S01]  /*0640*/  FMUL R8, R5, UR4 ;  /* 0x0000000405087c20 */ /* 0x000fe20008400000 */
[----:B------:R-:W-:-:S04]  /*0650*/  SHF.R.S32.HI R5, RZ, 0x1f, R4 ;  /* 0x0000001fff057819 */ /* 0x000fc80000011404 */
[----:B------:R-:W-:Y:S01]  /*0660*/  LEA.HI R5, R5, R0, RZ, 0x2 ;  /* 0x0000000005057211 */ /* 0x000fe200078f10ff */
[----:B------:R-:W0:Y:S03]  /*0670*/  F2I.U32.TRUNC.NTZ R8, R8 ;  /* 0x0000000800087305 */ /* 0x000e26000020f000 */
[----:B------:R-:W-:-:S03]  /*0680*/  LOP3.LUT R5, R5, 0xfffffffc, RZ, 0xc0, !PT ;  /* 0xfffffffc05057812 */ /* 0x000fc600078ec0ff */
[----:B------:R-:W-:Y:S01]  /*0690*/  VOTEU.ALL UP0, P0 ;  /* 0x00000000003f7886 */ /* 0x000fe20000000000 */
[----:B------:R-:W-:Y:S01]  /*06a0*/  VOTEU.ALL UP1, P0 ;  /* 0x00000000003f7886 */ /* 0x000fe20000020000 */
[----:B------:R-:W-:Y:S01]  /*06b0*/  IMAD.IADD R5, R0, 0x1, -R5 ;  /* 0x0000000100057824 */ /* 0x000fe200078e0a05 */
[----:B--2---:R-:W-:Y:S02]  /*06c0*/  I2FP.F32.U32 R0, UR10 ;  /* 0x0000000a00007c45 */ /* 0x004fe40008201000 */
[----:B------:R-:W1:Y:S01]  /*06d0*/  @!UP0 S2UR UR7, SR_CgaCtaId ;  /* 0x00000000000789c3 */ /* 0x000e620000008800 */
[----:B------:R-:W-:Y:S01]  /*06e0*/  IMAD R2, R2, 0x4, R5 ;  /* 0x0000000402027824 */ /* 0x000fe200078e0205 */
[----:B------:R-:W-:Y:S01]  /*06f0*/  @!UP0 UMOV UR6, 0x400 ;  /* 0x0000040000068882 */ /* 0x000fe20000000000 */
[----:B------:R-:W-:Y:S01]  /*0700*/  FMUL R4, R0, UR5 ;  /* 0x0000000500047c20 */ /* 0x000fe20008400000 */
[----:B0-----:R-:W-:Y:S02]  /*0710*/  R2UR UR4, R8 ;  /* 0x00000000080472ca */ /* 0x001fe400000e0000 */
[----:B------:R-:W-:-:S03]  /*0720*/  LEA.HI R0, R2, R2, RZ, 0x1 ;  /* 0x0000000202007211 */ /* 0x000fc600078f08ff */
[----:B------:R-:W0:Y:S01]  /*0730*/  F2I.U32.TRUNC.NTZ R4, R4 ;  /* 0x0000000400047305 */ /* 0x000e22000020f000 */
[----:B------:R-:W-:-:S05]  /*0740*/  LOP3.LUT R5, R0, 0xfffffffe, RZ, 0xc0, !PT ;  /* 0xfffffffe00057812 */ /* 0x000fca00078ec0ff */
[----:B------:R-:W-:Y:S02]  /*0750*/  IMAD.IADD R5, R2, 0x1, -R5 ;  /* 0x0000000102057824 */ /* 0x000fe400078e0a05 */
[----:B------:R-:W-:-:S04]  /*0760*/  UIADD3 UR4, -UR4, URZ, URZ ;  /* 0x0000003f04047290 */ /* 0x000fc8000fffe13f */
[----:B------:R-:W-:Y:S01]  /*0770*/  UIMAD UR8, UR8, UR4, UR13 ;  /* 0x00000004080872a4 */ /* 0x000fe2000f8e020d */
[----:B0-----:R-:W-:Y:S02]  /*0780*/  R2UR UR12, R4 ;  /* 0x00000000040c72ca */ /* 0x001fe400000e0000 */
[----:B------:R-:W-:Y:S01]  /*0790*/  UMOV UR4, 0x20 ;  /* 0x0000002000047882 */ /* 0x000fe20000000000 */
[----:B------:R-:W0:Y:S02]  /*07a0*/  LDC R4, c[0x0][0x140] ;  /* 0x00005000ff047b82 */ /* 0x000e240000000800 */
[----:B------:R-:W-:Y:S01]  /*07b0*/  ISETP.NE.AND P3, PT, R5, UR8, PT ;  /* 0x0000000805007c0c */ /* 0x000fe2000bf65270 */
[----:B------:R-:W-:Y:S01]  /*07c0*/  IMAD.SHL.U32 R5, R2, 0x4, RZ ;  /* 0x0000000402057824 */ /* 0x000fe200078e00ff */
[----:B------:R-:W-:-:S04]  /*07d0*/  @!UP0 UIADD3 UR4, -UR4, 0x100000, URZ ;  /* 0x0010000004048890 */ /* 0x000fc8000fffe13f */
[----:B------:R-:W-:Y:S02]  /*07e0*/  @!UP0 USHF.L.U32 UR5, UR4, 0xb, URZ ;  /* 0x0000000b04058899 */ /* 0x000fe4000800063f */
[----:B------:R-:W-:Y:S02]  /*07f0*/  @!UP0 USHF.L.U32 UR4, UR4, 0x1, URZ ;  /* 0x0000000104048899 */ /* 0x000fe4000800063f */
[----:B-1----:R-:W-:Y:S01]  /*0800*/  @!UP0 ULEA UR6, UR7, UR6, 0x18 ;  /* 0x0000000607068291 */ /* 0x002fe2000f8ec03f */
[----:B------:R-:W-:Y:S01]  /*0810*/  LOP3.LUT R9, R2, 0xc, R5, 0x78, !PT ;  /* 0x0000000c02097812 */ /* 0x000fe200078e7805 */
[----:B------:R-:W-:Y:S01]  /*0820*/  VOTEU.ALL UP0, P0 ;  /* 0x00000000003f7886 */ /* 0x000fe20000000000 */
[----:B------:R-:W-:Y:S01]  /*0830*/  LOP3.LUT P0, RZ, R3, 0x7, RZ, 0xc0, !PT ;  /* 0x0000000703ff7812 */ /* 0x000fe2000780c0ff */
[----:B------:R-:W-:Y:S02]  /*0840*/  UIADD3 UR12, -UR12, URZ, URZ ;  /* 0x0000003f0c0c7290 */ /* 0x000fe4000fffe13f */
[----:B------:R1:W-:Y:S01]  /*0850*/  STL [R1+0x300], R9 ;  /* 0x0003000901007387 */ /* 0x0003e20000100800 */
[----:B------:R-:W-:-:S02]  /*0860*/  ISETP.LT.U32.AND P0, PT, R9, 0x2, !P0 ;  /* 0x000000020900780c */ /* 0x000fc40004701070 */
[----:B------:R-:W-:Y:S01]  /*0870*/  @P3 LEA.HI R0, R9, R9, RZ, 0x1 ;  /* 0x0000000909003211 */ /* 0x000fe200078f08ff */
[----:B------:R-:W2:Y:S02]  /*0880*/  FENCE.VIEW.ASYNC.S ;  /* 0x00000000000073c6 */ /* 0x000ea40000000000 */
[----:B--2---:R-:W2:Y:S01]  /*0890*/  @!UP0 SYNCS.EXCH.64 URZ, [UR6+0xc0], UR4 ;  /* 0x0000c004063f85b2 */ /* 0x004ea20008000100 */
[----:B------:R-:W-:Y:S02]  /*08a0*/  @P3 SHF.R.S32.HI R0, RZ, 0x1, R0 ;  /* 0x00000001ff003819 */ /* 0x000fe40000011400 */
[----:B0-----:R-:W-:Y:S01]  /*08b0*/  ISETP.EQ.U32.AND P2, PT, R4, 0x1, PT ;  /* 0x000000010400780c */ /* 0x001fe20003f42070 */
[----:B------:R0:W1:Y:S01]  /*08c0*/  @!UP1 SYNCS.EXCH.64 URZ, [UR6+0xc8], UR4 ;  /* 0x0000c804063f95b2 */ /* 0x0000620008000100 */
[----:B------:R-:W-:Y:S01]  /*08d0*/  NOP ;  /* 0x0000000000007918 */ /* 0x000fe20000000000 */
[----:B0-----:R-:W-:-:S06]  /*08e0*/  UIMAD UR4, UR11, UR12, UR10 ;  /* 0x0000000c0b0472a4 */ /* 0x001fcc000f8e020a */
[----:B------:R-:W-:Y:S02]  /*08f0*/  @P3 ISETP.NE.AND P4, PT, R0, UR4, PT ;  /* 0x0000000400003c0c */ /* 0x000fe4000bf85270 */
[----:B------:R-:W-:Y:S02]  /*0900*/  SEL R0, RZ, 0x1, !P0 ;  /* 0x00000001ff007807 */ /* 0x000fe40004000000 */
[----:B------:R-:W-:-:S04]  /*0910*/  @P3 SEL R19, RZ, 0x1, P4 ;  /* 0x00000001ff133807 */ /* 0x000fc80002000000 */
[----:B------:R-:W-:Y:S01]  /*0920*/  LOP3.LUT R19, R19, R0, RZ, 0xc0, !PT ;  /* 0x0000000013137212 */ /* 0x000fe200078ec0ff */
[----:B--2---:R-:W-:Y:S06]  /*0930*/  @!P2 BRA `(.L_x_4) ;  /* 0x000000000008a947 */ /* 0x004fec0003800000 */
[----:B-1-34-:R-:W-:Y:S01]  /*0940*/  UCGABAR_ARV ;  /* 0x00000000000079c7 */ /* 0x01afe20008000000 */
[----:B------:R-:W-:Y:S05]  /*0950*/  BRA `(.L_x_5) ;  /* 0x0000000000047947 */ /* 0x000fea0003800000 */
.L_x_4:
[----:B-1-34-:R-:W-:Y:S01]  /*0960*/  NOP ;  /* 0x0000000000007918 */ /* 0x01afe20000000000 */
.L_x_5:
[----:B------:R-:W-:Y:S01]  /*0970*/  ULDC UR4, c[0x0][0x65c] ;  /* 0x0001970000047ab9 */ /* 0x000fe20000000800 */
[----:B------:R-:W-:Y:S01]  /*0980*/  UMOV UR5, URZ ;  /* 0x0000003f00057c82 */ /* 0x000fe20008000000 */
[----:B------:R-:W-:-:S03]  /*0990*/  UISETP.NE.AND UP0, UPT, UR4, 0x1, UPT ;  /* 0x000000010400788c */ /* 0x000fc6000bf05270 */
[----:B------:R-:W-:Y:S01]  /*09a0*/  UMOV UR4, UR13 ;  /* 0x0000000d00047c82 */ /* 0x000fe20008000000 */
[----:B------:R-:W-:Y:S02]  /*09b0*/  UP2UR UR46, UPR, URZ, 0x1 ;  /* 0x000000013f2e7883 */ /* 0x000fe40008000000 */
[----:B------:R-:W-:Y:S02]  /*09c0*/  PLOP3.LUT P0, PT, PT, PT, UP0, 0x80, 0x0 ;  /* 0x000000000000781c */ /* 0x000fe40003f0f008 */
[----:B------:R-:W-:Y:S02]  /*09d0*/  PLOP3.LUT P3, PT, PT, PT, UP0, 0x80, 0x0 ;  /* 0x000000000000781c */ /* 0x000fe40003f6f008 */
[----:B------:R-:W-:Y:S01]  /*09e0*/  PLOP3.LUT P5, PT, PT, PT, UP0, 0x80, 0x0 ;  /* 0x000000000000781c */ /* 0x000fe20003faf008 */
[----:B------:R-:W-:Y:S01]  /*09f0*/  @UP0 ULDC UR14, c[0x0][0x10] ;  /* 0x00000400000e0ab9 */ /* 0x000fe20000000800 */
[----:B------:R-:W-:Y:S01]  /*0a00*/  @UP0 UMOV UR6, UR10 ;  /* 0x0000000a00060c82 */ /* 0x000fe20008000000 */
[----:B------:R-:W-:Y:S01]  /*0a10*/  @UP0 UMOV UR7, URZ ;  /* 0x0000003f00070c82 */ /* 0x000fe20008000000 */
[----:B------:R-:W-:Y:S01]  /*0a20*/  PLOP3.LUT P4, PT, PT, PT, UP0, 0x80, 0x0 ;  /* 0x000000000000781c */ /* 0x000fe20003f8f008 */
[----:B------:R-:W-:-:S03]  /*0a30*/  @UP0 UIMAD.WIDE.U32 UR14, UR13, UR14, UR6 ;  /* 0x0000000e0d0e02a5 */ /* 0x000fc6000f8e0006 */
[----:B------:R-:W-:Y:S01]  /*0a40*/  @!UP0 ULDC UR7, c[0x0][0xc] ;  /* 0x0000030000078ab9 */ /* 0x000fe20000000800 */
[----:B------:R-:W-:Y:S01]  /*0a50*/  @UP0 UMOV UR6, URZ ;  /* 0x0000003f00060c82 */ /* 0x000fe20008000000 */
[----:B------:R-:W-:Y:S01]  /*0a60*/  @!UP0 UIMAD.WIDE.U32 UR4, UR10, UR7, UR4 ;  /* 0x000000070a0482a5 */ /* 0x000fe2000f8e0004 */
[----:B------:R-:W-:Y:S01]  /*0a70*/  IMAD.U32 R2, RZ, RZ, UR14 ;  /* 0x0000000eff027e24 */ /* 0x000fe2000f8e00ff */
[----:B------:R-:W-:Y:S02]  /*0a80*/  @UP0 UIADD3 UR6, UR15, UR6, URZ ;  /* 0x000000060f060290 */ /* 0x000fe4000fffe03f */
[----:B------:R-:W-:Y:S02]  /*0a90*/  IMAD.U32 R3, RZ, RZ, UR15 ;  /* 0x0000000fff037e24 */ /* 0x000fe4000f8e00ff */
[----:B------:R-:W-:Y:S02]  /*0aa0*/  @P0 IMAD.MOV.U32 R7, RZ, RZ, R2 ;  /* 0x000000ffff070224 */ /* 0x000fe400078e0002 */
[----:B------:R-:W-:-:S02]  /*0ab0*/  IMAD.U32 R5, RZ, RZ, UR5 ;  /* 0x00000005ff057e24 */ /* 0x000fc4000f8e00ff */
[----:B------:R-:W-:Y:S02]  /*0ac0*/  IMAD.U32 R2, RZ, RZ, UR4 ;  /* 0x00000004ff027e24 */ /* 0x000fe4000f8e00ff */
[----:B------:R-:W-:Y:S02]  /*0ad0*/  @P3 IMAD.U32 R6, RZ, RZ, UR6 ;  /* 0x00000006ff063e24 */ /* 0x000fe4000f8e00ff */
[----:B------:R-:W-:Y:S02]  /*0ae0*/  @!P5 IMAD.MOV.U32 R6, RZ, RZ, R5 ;  /* 0x000000ffff06d224 */ /* 0x000fe400078e0005 */
[----:B------:R-:W-:Y:S02]  /*0af0*/  @!P4 IMAD.MOV.U32 R7, RZ, RZ, R2 ;  /* 0x000000ffff07c224 */ /* 0x000fe400078e0002 */
[----:B------:R-:W-:Y:S01]  /*0b00*/  IMAD.U32 R3, RZ, RZ, UR5 ;  /* 0x00000005ff037e24 */ /* 0x000fe2000f8e00ff */
[----:B------:R0:W-:Y:S01]  /*0b10*/  STL [R1+0x304], R6 ;  /* 0x0003040601007387 */ /* 0x0001e20000100800 */
[----:B------:R-:W-:-:S03]  /*0b20*/  IMAD.U32 R4, RZ, RZ, UR4 ;  /* 0x00000004ff047e24 */ /* 0x000fc6000f8e00ff */
[----:B------:R0:W-:Y:S01]  /*0b30*/  STL [R1+0x308], R7 ;  /* 0x0003080701007387 */ /* 0x0001e20000100800 */
[----:B------:R-:W-:Y:S05]  /*0b40*/  @!P2 BRA `(.L_x_6) ;  /* 0x00000000000ca947 */ /* 0x000fea0003800000 */
[----:B------:R-:W-:Y:S01]  /*0b50*/  UCGABAR_WAIT ;  /* 0x0000000000007dc7 */ /* 0x000fe20008000000 */
[----:B------:R-:W-:Y:S01]  /*0b60*/  CCTL.IVALL ;  /* 0x00000000ff00798f */ /* 0x000fe20002000000 */
[----:B------:R-:W-:Y:S05]  /*0b70*/  BRA `(.L_x_7) ;  /* 0x0000000000047947 */ /* 0x000fea0003800000 */
.L_x_6:
[----:B------:R-:W-:Y:S06]  /*0b80*/  BAR.SYNC.DEFER_BLOCKING 0x0 ;  /* 0x0000000000007b1d */ /* 0x000fec0000010000 */
.L_x_7:
[----:B------:R-:W-:Y:S05]  /*0b90*/  @!P1 BRA `(.L_x_8) ;  /* 0x0000017c00289947 */ /* 0x000fea0003800000 */
[----:B------:R-:W-:-:S06]  /*0ba0*/  UISETP.GT.U32.AND UP0, UPT, UR16, 0x1, UPT ;  /* 0x000000011000788c */ /* 0x000fcc000bf04070 */
[----:B------:R-:W-:-:S13]  /*0bb0*/  PLOP3.LUT P0, PT, PT, PT, UP0, 0x80, 0x0 ;  /* 0x000000000000781c */ /* 0x000fda0003f0f008 */
[----:B------:R-:W-:Y:S05]  /*0bc0*/  @P0 EXIT ;  /* 0x000000000000094d */ /* 0x000fea0003800000 */
[----:B------:R-:W-:Y:S01]  /*0bd0*/  ULDC.64 UR4, c[0x0][0x650] ;  /* 0x0001940000047ab9 */ /* 0x000fe20000000a00 */
[----:B------:R-:W-:Y:S01]  /*0be0*/  UMOV UR41, 0xffffffff ;  /* 0xffffffff00297882 */ /* 0x000fe20000000000 */
[----:B------:R-:W-:Y:S01]  /*0bf0*/  ISETP.GE.U32.AND P0, PT, R7, UR4, PT ;  /* 0x0000000407007c0c */ /* 0x000fe2000bf06070 */
[----:B------:R-:W-:Y:S01]  /*0c00*/  UMOV UR42, 0xffffffff ;  /* 0xffffffff002a7882 */ /* 0x000fe20000000000 */
[----:B------:R-:W-:Y:S01]  /*0c10*/  UMOV UR43, 0xffffffff ;  /* 0xffffffff002b7882 */ /* 0x000fe20000000000 */
[----:B------:R-:W-:Y:S02]  /*0c20*/  PRMT R0, RZ, 0x7610, R0 ;  /* 0x00007610ff007816 */ /* 0x000fe40000000000 */
[----:B------:R-:W-:-:S13]  /*0c30*/  ISETP.GE.U32.AND.EX P0, PT, R6, UR5, PT, P0 ;  /* 0x0000000506007c0c */ /* 0x000fda000bf06100 */
[----:B------:R-:W-:Y:S05]  /*0c40*/  @P0 BRA `(.L_x_9) ;  /* 0x0000000400480947 */ /* 0x000fea0003800000 */
[----:B------:R-:W-:Y:S01]  /*0c50*/  ULDC.64 UR16, c[0x0][0x628] ;  /* 0x00018a0000107ab9 */ /* 0x000fe20000000a00 */
[C---:B------:R-:W-:Y:S01]  /*0c60*/  R2UR UR19, R7.reuse ;  /* 0x00000000071372ca */ /* 0x040fe200000e0000 */
[----:B------:R-:W-:Y:S01]  /*0c70*/  ULDC UR18, c[0x0][0x630] ;  /* 0x00018c0000127ab9 */ /* 0x000fe20000000800 */
[----:B------:R-:W-:Y:S02]  /*0c80*/  ISETP.NE.U32.AND P0, PT, RZ, UR16, PT ;  /* 0x00000010ff007c0c */ /* 0x000fe4000bf05070 */
[----:B------:R-:W-:Y:S02]  /*0c90*/  R2UR UR4, R7 ;  /* 0x00000000070472ca */ /* 0x000fe400000e0000 */
[----:B------:R-:W-:Y:S02]  /*0ca0*/  ISETP.NE.AND.EX P0, PT, RZ, UR17, PT, P0 ;  /* 0x00000011ff007c0c */ /* 0x000fe4000bf05300 */
[----:B------:R-:W-:-:S11]  /*0cb0*/  R2UR UR5, R6 ;  /* 0x00000000060572ca */ /* 0x000fd600000e0000 */
[----:B------:R-:W-:Y:S05]  /*0cc0*/  @!P0 BRA `(.L_x_10) ;  /* 0x0000000000308947 */ /* 0x000fea0003800000 */
[----:B------:R-:W-:Y:S01]  /*0cd0*/  R2UR UR4, R7 ;  /* 0x00000000070472ca */ /* 0x000fe200000e0000 */
[----:B------:R-:W-:Y:S01]  /*0ce0*/  ULDC UR9, c[0x0][0x634] ;  /* 0x00018d0000097ab9 */ /* 0x000fe20000000800 */
[----:B------:R-:W-:-:S11]  /*0cf0*/  R2UR UR13, R6 ;  /* 0x00000000060d72ca */ /* 0x000fd600000e0000 */
[----:B------:R-:W-:-:S04]  /*0d00*/  UIADD3 UR9, UP0, UR4, UR9, URZ ;  /* 0x0000000904097290 */ /* 0x000fc8000ff1e03f */
[----:B------:R-:W-:-:S04]  /*0d10*/  UIADD3.X UR13, URZ, UR13, URZ, UP0, !UPT ;  /* 0x0000000d3f0d7290 */ /* 0x000fc800087fe43f */
[----:B------:R-:W-:-:S04]  /*0d20*/  UIMAD.WIDE.U32 UR4, UR13, UR16, URZ ;  /* 0x000000100d0472a5 */ /* 0x000fc8000f8e003f */
[----:B------:R-:W-:Y:S02]  /*0d30*/  UIMAD.WIDE.U32 UR6, UP0, UR9, UR17, UR4 ;  /* 0x00000011090672a5 */ /* 0x000fe4000f800004 */
[----:B------:R-:W-:Y:S02]  /*0d40*/  UIMAD.WIDE.U32 UR4, UR9, UR16, URZ ;  /* 0x00000010090472a5 */ /* 0x000fe4000f8e003f */
[----:B------:R-:W-:Y:S02]  /*0d50*/  UIADD3.X UR15, URZ, URZ, URZ, UP0, !UPT ;  /* 0x0000003f3f0f7290 */ /* 0x000fe400087fe43f */
[----:B------:R-:W-:Y:S01]  /*0d60*/  UIADD3 URZ, UP0, UR5, UR6, URZ ;  /* 0x00000006053f7290 */ /* 0x000fe2000ff1e03f */
[----:B------:R-:W-:-:S03]  /*0d70*/  UMOV UR14, UR7 ;  /* 0x00000007000e7c82 */ /* 0x000fc60008000000 */
[----:B------:R-:W-:-:S12]  /*0d80*/  UIMAD.WIDE.U32.X UR4, UR13, UR17, UR14, UP0 ;  /* 0x000000110d0472a5 */ /* 0x000fd800080e040e */
.L_x_10:
[----:B------:R-:W-:Y:S01]  /*0d90*/  USHF.R.U64 UR43, UR4, UR18, UR5 ;  /* 0x00000012042b7299 */ /* 0x000fe20008001205 */
[----:B------:R-:W-:Y:S01]  /*0da0*/  R2UR UR7, R6 ;  /* 0x00000000060772ca */ /* 0x000fe200000e0000 */
[----:B------:R-:W-:Y:S02]  /*0db0*/  USHF.R.U32.HI UR4, URZ, UR18, UR5 ;  /* 0x000000123f047299 */ /* 0x000fe40008011605 */
[----:B------:R-:W-:Y:S01]  /*0dc0*/  UIADD3 UR5, UP0, URZ, -UR43, URZ ;  /* 0x8000002b3f057290 */ /* 0x000fe2000ff1e03f */
[----:B------:R-:W-:Y:S01]  /*0dd0*/  ULDC.64 UR14, c[0x0][0x620] ;  /* 0x00018800000e7ab9 */ /* 0x000fe20000000a00 */
[----:B------:R-:W-:Y:S02]  /*0de0*/  UMOV UR6, UR19 ;  /* 0x0000001300067c82 */ /* 0x000fe40008000000 */
[----:B------:R-:W-:Y:S01]  /*0df0*/  UIADD3.X UR4, URZ, ~UR4, URZ, UP0, !UPT ;  /* 0x800000043f047290 */ /* 0x000fe200087fe43f */
[----:B------:R-:W-:Y:S01]  /*0e00*/  ULDC UR9, c[0x0][0x618] ;  /* 0x0001860000097ab9 */ /* 0x000fe20000000800 */
[----:B------:R-:W-:-:S02]  /*0e10*/  UIMAD UR12, UR11, UR12, UR10 ;  /* 0x0000000c0b0c72a4 */ /* 0x000fc4000f8e020a */
[----:B------:R-:W-:Y:S02]  /*0e20*/  UIMAD UR4, UR4, UR14, URZ ;  /* 0x0000000e040472a4 */ /* 0x000fe4000f8e023f */
[----:B------:R-:W-:Y:S02]  /*0e30*/  UIMAD.WIDE.U32 UR6, UR5, UR14, UR6 ;  /* 0x0000000e050672a5 */ /* 0x000fe4000f8e0006 */
[----:B------:R-:W-:Y:S01]  /*0e40*/  UIMAD UR4, UR5, UR15, UR4 ;  /* 0x0000000f050472a4 */ /* 0x000fe2000f8e0204 */
[----:B------:R-:W-:Y:S01]  /*0e50*/  ULDC UR10, c[0x0][0x608] ;  /* 0x00018200000a7ab9 */ /* 0x000fe20000000800 */
[----:B------:R-:W-:Y:S02]  /*0e60*/  ULDC UR18, c[0x0][0x658] ;  /* 0x0001960000127ab9 */ /* 0x000fe40000000800 */
[----:B------:R-:W-:Y:S01]  /*0e70*/  UIADD3 UR7, UR7, UR4, URZ ;  /* 0x0000000407077290 */ /* 0x000fe2000fffe03f */
[----:B------:R-:W-:Y:S02]  /*0e80*/  UMOV UR11, 0xffffffff ;  /* 0xffffffff000b7882 */ /* 0x000fe40000000000 */
[----:B------:R-:W-:Y:S01]  /*0e90*/  ULDC.64 UR4, c[0x0][0x640] ;  /* 0x0001900000047ab9 */ /* 0x000fe20000000a00 */
[----:B------:R-:W-:Y:S01]  /*0ea0*/  USHF.R.U64 UR16, UR6, UR9, UR7 ;  /* 0x0000000906107299 */ /* 0x000fe20008001207 */
[----:B------:R-:W-:Y:S01]  /*0eb0*/  ISETP.NE.U32.AND P0, PT, RZ, UR4, PT ;  /* 0x00000004ff007c0c */ /* 0x000fe2000bf05070 */
[----:B------:R-:W-:-:S02]  /*0ec0*/  USHF.R.U32.HI UR7, URZ, UR9, UR7 ;  /* 0x000000093f077299 */ /* 0x000fc40008011607 */
[----:B------:R-:W-:Y:S01]  /*0ed0*/  USHF.L.U32 UR6, UR11, UR18, URZ ;  /* 0x000000120b067299 */ /* 0x000fe2000800063f */
[----:B------:R-:W-:Y:S01]  /*0ee0*/  ISETP.NE.AND.EX P0, PT, RZ, UR5, PT, P0 ;  /* 0x00000005ff007c0c */ /* 0x000fe2000bf05300 */
[----:B------:R-:W-:Y:S02]  /*0ef0*/  USHF.R.U64 UR22, UR16, UR10, UR7 ;  /* 0x0000000a10167299 */ /* 0x000fe40008001207 */
[----:B------:R-:W-:Y:S02]  /*0f00*/  USHF.R.U32.HI UR7, URZ, UR10, UR7 ;  /* 0x0000000a3f077299 */ /* 0x000fe40008011607 */
[----:B------:R-:W-:Y:S02]  /*0f10*/  UISETP.NE.AND UP1, UPT, UR46, URZ, UPT ;  /* 0x0000003f2e00728c */ /* 0x000fe4000bf25270 */
[----:B------:R-:W-:Y:S01]  /*0f20*/  USHF.R.U64 UR23, UR22, UR18, UR7 ;  /* 0x0000001216177299 */ /* 0x000fe20008001207 */
[----:B------:R-:W-:Y:S01]  /*0f30*/  ULDC UR17, c[0x0][0x600] ;  /* 0x0001800000117ab9 */ /* 0x000fe20000000800 */
[----:B------:R-:W-:-:S02]  /*0f40*/  ULOP3.LUT UR13, URZ, UR6, URZ, 0x33, !UPT ;  /* 0x000000063f0d7292 */ /* 0x000fc4000f8e333f */
[----:B------:R-:W-:Y:S02]  /*0f50*/  UIADD3 UR15, UR17, -0x1, URZ ;  /* 0xffffffff110f7890 */ /* 0x000fe4000fffe03f */
[----:B------:R-:W-:Y:S02]  /*0f60*/  USEL UR12, UR8, UR12, !UP1 ;  /* 0x0000000c080c7287 */ /* 0x000fe4000c800000 */
[----:B------:R-:W-:Y:S01]  /*0f70*/  USHF.R.U32.HI UR7, URZ, UR18, UR7 ;  /* 0x000000123f077299 */ /* 0x000fe20008011607 */
[----:B------:R-:W-:Y:S01]  /*0f80*/  ULDC UR19, c[0x0][0x648] ;  /* 0x0001920000137ab9 */ /* 0x000fe20000000800 */
[----:B------:R-:W-:Y:S01]  /*0f90*/  ULDC UR20, c[0x0][0x638] ;  /* 0x00018e0000147ab9 */ /* 0x000fe20000000800 */
[----:B------:R-:W-:Y:S01]  /*0fa0*/  UMOV UR21, 0x1 ;  /* 0x0000000100157882 */ /* 0x000fe20000000000 */
[----:B------:R-:W-:Y:S01]  /*0fb0*/  UMOV UR6, UR23 ;  /* 0x0000001700067c82 */ /* 0x000fe20008000000 */
[----:B------:R-:W-:Y:S07]  /*0fc0*/  @!P0 BRA `(.L_x_11) ;  /* 0x0000000000308947 */ /* 0x000fee0003800000 */
[----:B------:R-:W-:Y:S02]  /*0fd0*/  ULDC UR10, c[0x0][0x64c] ;  /* 0x00019300000a7ab9 */ /* 0x000fe40000000800 */
        /* <DEDUP_REMOVED lines=8> */
[----:B------:R-:W-:-:S07]  /*1060*/  UIMAD.WIDE.U32.X UR4, UR14, UR5, UR10, UP0 ;  /* 0x000000050e0472a5 */ /* 0x000fce00080e040a */
[----:B------:R-:W-:Y:S01]  /*1070*/  UMOV UR6, UR4 ;  /* 0x0000000400067c82 */ /* 0x000fe20008000000 */
[----:B------:R-:W-:-:S05]  /*1080*/  UMOV UR7, UR5 ;  /* 0x0000000500077c82 */ /* 0x000fca0008000000 */
.L_x_11:
[----:B------:R-:W-:Y:S01]  /*1090*/  USHF.R.U64 UR5, UR6, UR19, UR7 ;  /* 0x0000001306057299 */ /* 0x000fe20008001207 */
[----:B------:R-:W-:Y:S01]  /*10a0*/  IMAD.MOV.U32 R0, RZ, RZ, 0x1 ;  /* 0x00000001ff007424 */ /* 0x000fe200078e00ff */
[----:B------:R-:W-:Y:S02]  /*10b0*/  USHF.L.U32 UR4, UR21, UR18, URZ ;  /* 0x0000001215047299 */ /* 0x000fe4000800063f */
[----:B------:R-:W-:Y:S02]  /*10c0*/  ULOP3.LUT UR13, UR22, UR13, URZ, 0xc0, !UPT ;  /* 0x0000000d160d7292 */ /* 0x000fe4000f8ec03f */
[----:B------:R-:W-:Y:S02]  /*10d0*/  UIADD3 UR6, -UR5, URZ, URZ ;  /* 0x0000003f05067290 */ /* 0x000fe4000fffe13f */
[----:B------:R-:W-:Y:S02]  /*10e0*/  UIMAD UR13, UR4, UR5, UR13 ;  /* 0x00000005040d72a4 */ /* 0x000fe4000f8e020d */
[----:B------:R-:W-:-:S02]  /*10f0*/  ULOP3.LUT UR15, UR16, UR15, URZ, 0xc0, !UPT ;  /* 0x0000000f100f7292 */ /* 0x000fc4000f8ec03f */
[----:B------:R-:W-:Y:S01]  /*1100*/  UIMAD UR4, UR6, UR20, UR23 ;  /* 0x00000014060472a4 */ /* 0x000fe2000f8e0217 */
[----:B------:R-:W-:Y:S01]  /*1110*/  ULDC UR5, c[0x0][0x610] ;  /* 0x0001840000057ab9 */ /* 0x000fe20000000800 */
[----:B------:R-:W-:Y:S02]  /*1120*/  UISETP.NE.AND UP0, UPT, UR46, URZ, UPT ;  /* 0x0000003f2e00728c */ /* 0x000fe4000bf05270 */
[----:B------:R-:W-:Y:S02]  /*1130*/  UIMAD UR12, UR13, UR5, UR12 ;  /* 0x000000050d0c72a4 */ /* 0x000fe4000f8e020c */
[----:B------:R-:W-:-:S04]  /*1140*/  UIMAD UR4, UR4, UR17, UR15 ;  /* 0x00000011040472a4 */ /* 0x000fc8000f8e020f */
[----:B------:R-:W-:Y:S02]  /*1150*/  USEL UR42, UR4, UR12, !UP0 ;  /* 0x0000000c042a7287 */ /* 0x000fe4000c000000 */
[----:B------:R-:W-:-:S12]  /*1160*/  USEL UR41, UR12, UR4, !UP0 ;  /* 0x000000040c297287 */ /* 0x000fd8000c000000 */
.L_x_9:
[----:B------:R-:W-:-:S08]  /*1170*/  NOP ;  /* 0x0000000000007918 */ /* 0x000fd00000000000 */
[----:B------:R-:W1:Y:S02]  /*1180*/  USETMAXREG.TRY_ALLOC.CTAPOOL UP0, 0xf0 ;  /* 0x000000f0000079c8 */ /* 0x000e640008000600 */
[----:B-1----:R-:W-:-:S13]  /*1190*/  PLOP3.LUT P0, PT, PT, PT, UP0, 0x80, 0x0 ;  /* 0x000000000000781c */ /* 0x002fda0003f0f008 */
[----:B------:R-:W-:Y:S05]  /*11a0*/  @!P0 BRA `(.L_x_9) ;  /* 0xfffffffc00f08947 */ /* 0x000fea000383ffff */
[----:B------:R-:W-:Y:S01]  /*11b0*/  ULDC.64 UR4, c[0x0][0x598] ;  /* 0x0001660000047ab9 */ /* 0x000fe20000000a00 */
[----:B------:R-:W-:Y:S01]  /*11c0*/  ULDC.64 UR36, c[0x0][0x208] ;  /* 0x0000820000247ab9 */ /* 0x000fe20000000a00 */
[----:B------:R-:W-:-:S04]  /*11d0*/  ISETP.NE.U32.AND P0, PT, RZ, UR4, PT ;  /* 0x00000004ff007c0c */ /* 0x000fc8000bf05070 */
[----:B------:R-:W-:-:S13]  /*11e0*/  ISETP.NE.AND.EX P0, PT, RZ, UR5, PT, P0 ;  /* 0x00000005ff007c0c */ /* 0x000fda000bf05300 */
[----:B------:R-:W-:Y:S05]  /*11f0*/  @!P0 BRA `(.L_x_12) ;  /* 0x00000000001c8947 */ /* 0x000fea0003800000 */
[----:B------:R-:W1:Y:S02]  /*1200*/  LDC.64 R2, c[0x0][0x598] ;  /* 0x00016600ff027b82 */ /* 0x000e640000000a00 */
[----:B-1----:R-:W2:Y:S02]  /*1210*/  LDG.E.64 R2, desc[UR36][R2.64] ;  /* 0x0000002402027981 */ /* 0x002ea4000c1e1b00 */
[----:B--2---:R-:W-:-:S04]  /*1220*/  ISETP.NE.U32.AND P0, PT, R2, RZ, PT ;  /* 0x000000ff0200720c */ /* 0x004fc80003f05070 */
[----:B------:R-:W-:-:S13]  /*1230*/  ISETP.NE.AND.EX P0, PT, R3, RZ, PT, P0 ;  /* 0x000000ff0300720c */ /* 0x000fda0003f05300 */
[----:B------:R-:W-:Y:S05]  /*1240*/  @!P0 BRA `(.L_x_12) ;  /* 0x0000000000088947 */ /* 0x000fea0003800000 */
[----:B------:R1:W5:Y:S01]  /*1250*/  LD.E R17, desc[UR36][R2.64] ;  /* 0x0000002402117980 */ /* 0x000362000c101900 */
[----:B------:R-:W-:Y:S05]  /*1260*/  BRA `(.L_x_13) ;  /* 0x0000000000247947 */ /* 0x000fea0003800000 */
.L_x_12:
[----:B------:R-:W-:Y:S02]  /*1270*/  ULDC.64 UR4, c[0x0][0x588] ;  /* 0x0001620000047ab9 */ /* 0x000fe40000000a00 */
[----:B------:R-:W-:-:S04]  /*1280*/  ISETP.NE.U32.AND P0, PT, RZ, UR4, PT ;  /* 0x00000004ff007c0c */ /* 0x000fc8000bf05070 */
[----:B------:R-:W-:-:S13]  /*1290*/  ISETP.NE.AND.EX P0, PT, RZ, UR5, PT, P0 ;  /* 0x00000005ff007c0c */ /* 0x000fda000bf05300 */
[----:B------:R-:W-:Y:S05]  /*12a0*/  @!P0 BRA `(.L_x_14) ;  /* 0x00000000000c8947 */ /* 0x000fea0003800000 */
[----:B------:R-:W1:Y:S02]  /*12b0*/  LDC.64 R2, c[0x0][0x588] ;  /* 0x00016200ff027b82 */ /* 0x000e640000000a00 */
[----:B-1----:R2:W5:Y:S01]  /*12c0*/  LDG.E R17, desc[UR36][R2.64] ;  /* 0x0000002402117981 */ /* 0x002562000c1e1900 */
[----:B------:R-:W-:Y:S05]  /*12d0*/  BRA `(.L_x_13) ;  /* 0x0000000000087947 */ /* 0x000fea0003800000 */
.L_x_14:
[----:B------:R-:W-:Y:S02]  /*12e0*/  ULDC UR4, c[0x0][0x580] ;  /* 0x0001600000047ab9 */ /* 0x000fe40000000800 */
[----:B------:R-:W-:-:S07]  /*12f0*/  IMAD.U32 R17, RZ, RZ, UR4 ;  /* 0x00000004ff117e24 */ /* 0x000fce000f8e00ff */
.L_x_13:
[----:B------:R-:W-:Y:S02]  /*1300*/  ULDC.64 UR4, c[0x0][0x5a0] ;  /* 0x0001680000047ab9 */ /* 0x000fe40000000a00 */
[----:B------:R-:W-:-:S04]  /*1310*/  ISETP.NE.U32.AND P0, PT, RZ, UR4, PT ;  /* 0x00000004ff007c0c */ /* 0x000fc8000bf05070 */
[----:B------:R-:W-:-:S13]  /*1320*/  ISETP.NE.AND.EX P0, PT, RZ, UR5, PT, P0 ;  /* 0x00000005ff007c0c */ /* 0x000fda000bf05300 */
[----:B------:R-:W-:Y:S05]  /*1330*/  @!P0 BRA `(.L_x_15) ;  /* 0x00000000001c8947 */ /* 0x000fea0003800000 */
[----:B-12---:R-:W1:Y:S02]  /*1340*/  LDC.64 R2, c[0x0][0x5a0] ;  /* 0x00016800ff027b82 */ /* 0x006e640000000a00 */
[----:B-1----:R-:W2:Y:S02]  /*1350*/  LDG.E.64 R2, desc[UR36][R2.64] ;  /* 0x0000002402027981 */ /* 0x002ea4000c1e1b00 */
[----:B--2---:R-:W-:-:S04]  /*1360*/  ISETP.NE.U32.AND P0, PT, R2, RZ, PT ;  /* 0x000000ff0200720c */ /* 0x004fc80003f05070 */
[----:B------:R-:W-:-:S13]  /*1370*/  ISETP.NE.AND.EX P0, PT, R3, RZ, PT, P0 ;  /* 0x000000ff0300720c */ /* 0x000fda0003f05300 */
[----:B------:R-:W-:Y:S05]  /*1380*/  @!P0 BRA `(.L_x_15) ;  /* 0x0000000000088947 */ /* 0x000fea0003800000 */
[----:B------:R1:W5:Y:S01]  /*1390*/  LD.E R18, desc[UR36][R2.64] ;  /* 0x0000002402127980 */ /* 0x000362000c101900 */
[----:B------:R-:W-:Y:S05]  /*13a0*/  BRA `(.L_x_16) ;  /* 0x0000000000247947 */ /* 0x000fea0003800000 */
.L_x_15:
[----:B------:R-:W-:Y:S02]  /*13b0*/  ULDC.64 UR4, c[0x0][0x590] ;  /* 0x0001640000047ab9 */ /* 0x000fe40000000a00 */
[----:B------:R-:W-:-:S04]  /*13c0*/  ISETP.NE.U32.AND P0, PT, RZ, UR4, PT ;  /* 0x00000004ff007c0c */ /* 0x000fc8000bf05070 */
[----:B------:R-:W-:-:S13]  /*13d0*/  ISETP.NE.AND.EX P0, PT, RZ, UR5, PT, P0 ;  /* 0x00000005ff007c0c */ /* 0x000fda000bf05300 */
[----:B------:R-:W-:Y:S05]  /*13e0*/  @!P0 BRA `(.L_x_17) ;  /* 0x00000000000c8947 */ /* 0x000fea0003800000 */
[----:B-12---:R-:W1:Y:S02]  /*13f0*/  LDC.64 R2, c[0x0][0x590] ;  /* 0x00016400ff027b82 */ /* 0x006e640000000a00 */
[----:B-1----:R2:W5:Y:S01]  /*1400*/  LDG.E R18, desc[UR36][R2.64] ;  /* 0x0000002402127981 */ /* 0x002562000c1e1900 */
[----:B------:R-:W-:Y:S05]  /*1410*/  BRA `(.L_x_16) ;  /* 0x0000000000087947 */ /* 0x000fea0003800000 */
.L_x_17:
[----:B------:R-:W-:Y:S02]  /*1420*/  ULDC UR4, c[0x0][0x584] ;  /* 0x0001610000047ab9 */ /* 0x000fe40000000800 */
[----:B------:R-:W-:-:S07]  /*1430*/  IMAD.U32 R18, RZ, RZ, UR4 ;  /* 0x00000004ff127e24 */ /* 0x000fce000f8e00ff */
.L_x_16:
[----:B------:R-:W-:-:S13]  /*1440*/  LOP3.LUT P0, RZ, R0, 0xff, RZ, 0xc0, !PT ;  /* 0x000000ff00ff7812 */ /* 0x000fda000780c0ff */
[----:B------:R-:W-:Y:S05]  /*1450*/  @!P0 EXIT ;  /* 0x000000000000894d */ /* 0x000fea0003800000 */
[----:B------:R-:W-:Y:S01]  /*1460*/  ULDC UR4, c[0x0][0x28c] ;  /* 0x0000a30000047ab9 */ /* 0x000fe20000000800 */
[----:B------:R-:W-:Y:S01]  /*1470*/  UMOV UR38, URZ ;  /* 0x0000003f00267c82 */ /* 0x000fe20008000000 */
[----:B------:R-:W-:Y:S01]  /*1480*/  UIADD3 UR4, UR4, 0x1f, URZ ;  /* 0x0000001f04047890 */ /* 0x000fe2000fffe03f */
[----:B------:R-:W-:-:S03]  /*1490*/  UMOV UR39, URZ ;  /* 0x0000003f00277c82 */ /* 0x000fc60008000000 */
[----:B------:R-:W-:-:S04]  /*14a0*/  USHF.R.S32.HI UR5, URZ, 0x1f, UR4 ;  /* 0x0000001f3f057899 */ /* 0x000fc80008011404 */
[----:B------:R-:W-:-:S04]  /*14b0*/  ULEA.HI UR5, UR5, UR4, URZ, 0x5 ;  /* 0x0000000405057291 */ /* 0x000fc8000f8f283f */
[----:B------:R-:W-:-:S12]  /*14c0*/  USHF.R.S32.HI UR44, URZ, 0x5, UR5 ;  /* 0x000000053f2c7899 */ /* 0x000fd80008011405 */
.L_x_809:
[----:B------:R-:W3:Y:S01]  /*14d0*/  S2R R0, SR_TID.X ;  /* 0x0000000000007919 */ /* 0x000ee20000002100 */
[----:B------:R-:W4:Y:S01]  /*14e0*/  S2UR UR7, SR_CgaCtaId ;  /* 0x00000000000779c3 */ /* 0x000f220000008800 */
[----:B------:R-:W-:Y:S02]  /*14f0*/  UMOV UR6, 0x400 ;  /* 0x0000040000067882 */ /* 0x000fe40000000000 */
[----:B----4-:R-:W-:Y:S01]  /*1500*/  ULEA UR6, UR7, UR6, 0x18 ;  /* 0x0000000607067291 */ /* 0x010fe2000f8ec03f */
[----:B---3--:R-:W-:-:S04]  /*1510*/  LOP3.LUT R0, R0, 0x80, RZ, 0xc0, !PT ;  /* 0x0000008000007812 */ /* 0x008fc800078ec0ff */
[----:B------:R-:W-:-:S06]  /*1520*/  SHF.R.U32.HI R0, RZ, 0x7, R0 ;  /* 0x00000007ff007819 */ /* 0x000fcc0000011600 */
[----:B------:R-:W3:Y:S02]  /*1530*/  SHFL.IDX PT, R0, R0, RZ, 0x1f ;  /* 0x00001fff00007589 */ /* 0x000ee400000e0000 */
[----:B---3--:R-:W-:-:S13]  /*1540*/  R2UR UR4, R0 ;  /* 0x00000000000472ca */ /* 0x008fda00000e0000 */
[----:B------:R-:W-:-:S04]  /*1550*/  ULEA.HI UR5, UR4, UR4, URZ, 0x1 ;  /* 0x0000000404057291 */ /* 0x000fc8000f8f083f */
[----:B------:R-:W-:-:S04]  /*1560*/  ULOP3.LUT UR5, UR5, 0x1ffffe, URZ, 0xc0, !UPT ;  /* 0x001ffffe05057892 */ /* 0x000fc8000f8ec03f */
[----:B------:R-:W-:-:S03]  /*1570*/  UIADD3 UR5, UR4, -UR5, URZ ;  /* 0x8000000504057290 */ /* 0x000fc6000fffe03f */
[----:B------:R-:W-:Y:S01]  /*1580*/  ULDC UR4, c[0x0][0x28c] ;  /* 0x0000a30000047ab9 */ /* 0x000fe20000000800 */
[----:B------:R-:W-:Y:S01]  /*1590*/  ULEA UR5, UR5, UR6, 0xb ;  /* 0x0000000605057291 */ /* 0x000fe2000f8e583f */
[----:B------:R-:W-:-:S03]  /*15a0*/  ISETP.LT.AND P0, PT, RZ, UR4, PT ;  /* 0x00000004ff007c0c */ /* 0x000fc6000bf01270 */
[----:B------:R-:W-:-:S04]  /*15b0*/  UIADD3 UR5, UR5, 0x180, URZ ;  /* 0x0000018005057890 */ /* 0x000fc8000fffe03f */
[----:B------:R-:W-:-:S04]  /*15c0*/  USHF.R.U32.HI UR5, URZ, 0x4, UR5 ;  /* 0x000000043f057899 */ /* 0x000fc80008011605 */
[----:B------:R-:W-:-:S04]  /*15d0*/  ULOP3.LUT UR5, UR5, 0x3fff, URZ, 0xc0, !UPT ;  /* 0x00003fff05057892 */ /* 0x000fc8000f8ec03f */
[----:B------:R-:W-:Y:S01]  /*15e0*/  ULOP3.LUT UR45, UR5, 0x10000, URZ, 0xfc, !UPT ;  /* 0x00010000052d7892 */ /* 0x000fe2000f8efc3f */
[----:B-----5:R-:W-:Y:S11]  /*15f0*/  @P0 BRA `(.L_x_18) ;  /* 0x0000000000400947 */ /* 0x020ff60003800000 */
[----:B------:R-:W-:Y:S01]  /*1600*/  MOV R0, 0x0 ;  /* 0x0000000000007802 */ /* 0x000fe20000000f00 */
[----:B------:R-:W-:Y:S01]  /*1610*/  ULDC.64 UR4, c[0x4][0x68] ;  /* 0x01001a0000047ab9 */ /* 0x000fe20000000a00 */
[----:B------:R-:W-:Y:S01]  /*1620*/  ULDC.64 UR6, c[0x4][0x8] ;  /* 0x0100020000067ab9 */ /* 0x000fe20000000a00 */
[----:B------:R-:W-:Y:S01]  /*1630*/  IMAD.U32 R4, RZ, RZ, UR4 ;  /* 0x00000004ff047e24 */ /* 0x000fe2000f8e00ff */
[----:B-12---:R1:W2:Y:S01]  /*1640*/  LDC.64 R2, c[0x4][R0] ;  /* 0x0100000000027b82 */ /* 0x0062a20000000a00 */
[----:B------:R-:W-:Y:S01]  /*1650*/  IMAD.U32 R5, RZ, RZ, UR5 ;  /* 0x00000005ff057e24 */ /* 0x000fe2000f8e00ff */
[----:B------:R-:W-:Y:S01]  /*1660*/  ULDC.64 UR4, c[0x4][0x70] ;  /* 0x01001c0000047ab9 */ /* 0x000fe20000000a00 */
[----:B------:R-:W-:Y:S02]  /*1670*/  IMAD.U32 R10, RZ, RZ, UR6 ;  /* 0x00000006ff0a7e24 */ /* 0x000fe4000f8e00ff */
[----:B0-----:R-:W-:Y:S02]  /*1680*/  IMAD.U32 R6, RZ, RZ, UR4 ;  /* 0x00000004ff067e24 */ /* 0x001fe4000f8e00ff */
[----:B------:R-:W-:-:S02]  /*1690*/  IMAD.U32 R7, RZ, RZ, UR5 ;  /* 0x00000005ff077e24 */ /* 0x000fc4000f8e00ff */
[----:B------:R-:W-:Y:S02]  /*16a0*/  IMAD.U32 R11, RZ, RZ, UR7 ;  /* 0x00000007ff0b7e24 */ /* 0x000fe4000f8e00ff */
[----:B------:R-:W-:Y:S02]  /*16b0*/  IMAD.MOV.U32 R8, RZ, RZ, 0x1e1 ;  /* 0x000001e1ff087424 */ /* 0x000fe400078e00ff */
[----:B------:R-:W-:Y:S02]  /*16c0*/  IMAD.MOV.U32 R12, RZ, RZ, 0x1 ;  /* 0x00000001ff0c7424 */ /* 0x000fe400078e00ff */
[----:B-1----:R-:W-:-:S07]  /*16d0*/  IMAD.MOV.U32 R13, RZ, RZ, RZ ;  /* 0x000000ffff0d7224 */ /* 0x002fce00078e00ff */
[----:B------:R-:W-:-:S07]  /*16e0*/  LEPC R20, `(.L_x_18) ;  /* 0x000000001014794e */ /* 0x000fce0000000000 */
[----:B--2--5:R-:W-:Y:S05]  /*16f0*/  CALL.ABS.NOINC R2 ;  /* 0x0000000002007343 */ /* 0x024fea0003c00000 */
.L_x_18:
[----:B------:R-:W-:-:S06]  /*1700*/  ULOP3.LUT UR4, UR40, 0x1, URZ, 0xfc, !UPT ;  /* 0x0000000128047892 */ /* 0x000fcc000f8efc3f */
[----:B------:R-:W-:-:S05]  /*1710*/  IMAD.U32 R0, RZ, RZ, UR4 ;  /* 0x00000004ff007e24 */ /* 0x000fca000f8e00ff */
[----:B------:R-:W-:-:S13]  /*1720*/  ISETP.NE.AND P0, PT, R0, 0x3, PT ;  /* 0x000000030000780c */ /* 0x000fda0003f05270 */
[----:B------:R-:W-:Y:S05]  /*1730*/  @!P0 BRA `(.L_x_19) ;  /* 0x0000000000048947 */ /* 0x000fea0003800000 */
[----:B------:R-:W-:Y:S01]  /*1740*/  BPT.TRAP 0x1 ;  /* 0x000000040000795c */ /* 0x000fe20000300000 */
.L_x_19:
[----:B------:R-:W3:Y:S01]  /*1750*/  S2UR UR5, SR_CgaCtaId ;  /* 0x00000000000579c3 */ /* 0x000ee20000008800 */
[----:B------:R-:W-:Y:S01]  /*1760*/  UMOV UR4, 0x400 ;  /* 0x0000040000047882 */ /* 0x000fe20000000000 */
[----:B-12---:R-:W-:Y:S02]  /*1770*/  IMAD.U32 R2, RZ, RZ, UR38 ;  /* 0x00000026ff027e24 */ /* 0x006fe4000f8e00ff */
[----:B------:R-:W-:-:S03]  /*1780*/  IMAD.U32 R3, RZ, RZ, UR39 ;  /* 0x00000027ff037e24 */ /* 0x000fc6000f8e00ff */
[----:B------:R-:W-:Y:S01]  /*1790*/  SHF.L.U32 R2, R2, 0x1f, RZ ;  /* 0x0000001f02027819 */ /* 0x000fe200000006ff */
[----:B---3--:R-:W-:-:S06]  /*17a0*/  ULEA UR4, UR5, UR4, 0x18 ;  /* 0x0000000405047291 */ /* 0x008fcc000f8ec03f */
[----:B------:R-:W-:-:S04]  /*17b0*/  IMAD.U32 R0, RZ, RZ, UR4 ;  /* 0x00000004ff007e24 */ /* 0x000fc8000f8e00ff */
[----:B------:R-:W-:-:S04]  /*17c0*/  IMAD R3, R3, 0x8, R0 ;  /* 0x0000000803037824 */ /* 0x000fc800078e0200 */
[----:B------:R1:W2:Y:S01]  /*17d0*/  SYNCS.PHASECHK.TRANS64.TRYWAIT P1, [R3+URZ], R2 ;  /* 0x00000002030075a7 */ /* 0x0002a2000802017f */
[----:B------:R-:W-:Y:S05]  /*17e0*/  @!P0 BRA `(.L_x_20) ;  /* 0x0000000000048947 */ /* 0x000fea0003800000 */
[----:B------:R-:W-:Y:S01]  /*17f0*/  BPT.TRAP 0x1 ;  /* 0x000000040000795c */ /* 0x000fe20000300000 */
.L_x_20:
[----:B--2---:R-:W-:Y:S05]  /*1800*/  @P1 BRA `(.L_x_21) ;  /* 0x0000000000081947 */ /* 0x004fea0003800000 */
[----:B------:R-:W2:Y:S02]  /*1810*/  SYNCS.PHASECHK.TRANS64.TRYWAIT P1, [R3+URZ], R2 ;  /* 0x00000002030075a7 */ /* 0x000ea4000802017f */
[----:B--2---:R-:W-:Y:S05]  /*1820*/  @!P1 BRA `(.L_x_22) ;  /* 0x0000018800cc9947 */ /* 0x004fea0003800000 */
.L_x_21:
[----:B------:R-:W-:-:S04]  /*1830*/  UISETP.LT.AND UP0, UPT, UR44, 0x1, UPT ;  /* 0x000000012c00788c */ /* 0x000fc8000bf01270 */
[----:B------:R-:W-:-:S06]  /*1840*/  USEL UR4, UR44, 0x1, UP0 ;  /* 0x000000012c047887 */ /* 0x000fcc0008000000 */
[----:B------:R-:W-:Y:S01]  /*1850*/  IMAD.U32 R4, RZ, RZ, UR4 ;  /* 0x00000004ff047e24 */ /* 0x000fe2000f8e00ff */
[----:B------:R-:W-:Y:S05]  /*1860*/  WARPSYNC.ALL ;  /* 0x0000000000007948 */ /* 0x000fea0003800000 */
[----:B------:R-:W-:-:S04]  /*1870*/  IADD3 R4, -R4, UR44, RZ ;  /* 0x0000002c04047c10 */ /* 0x000fc8000fffe1ff */
[----:B------:R-:W-:Y:S02]  /*1880*/  ISETP.GE.AND P1, PT, R4, 0x1, PT ;  /* 0x000000010400780c */ /* 0x000fe40003f26270 */
[----:B------:R-:W-:Y:S01]  /*1890*/  R2UR UR4, R0 ;  /* 0x00000000000472ca */ /* 0x000fe200000e0000 */
[----:B------:R-:W-:Y:S01]  /*18a0*/  WARPGROUP.ARRIVE ;  /* 0x00000000000079c5 */ /* 0x000fe20000000000 */
[----:B------:R-:W-:Y:S01]  /*18b0*/  UMOV UR5, 0xc0000010 ;  /* 0xc000001000057882 */ /* 0x000fe20000000000 */
[----:B------:R-:W-:Y:S01]  /*18c0*/  UMOV UR7, 0xc0000010 ;  /* 0xc000001000077882 */ /* 0x000fe20000000000 */
[----:B------:R-:W-:Y:S01]  /*18d0*/  UMOV UR9, UR5 ;  /* 0x0000000500097c82 */ /* 0x000fe20008000000 */
[----:B------:R-:W-:-:S08]  /*18e0*/  UMOV UR11, 0xc0000010 ;  /* 0xc0000010000b7882 */ /* 0x000fd00000000000 */
[----:B------:R-:W-:-:S04]  /*18f0*/  UIADD3 UR4, UR4, 0x16180, URZ ;  /* 0x0001618004047890 */ /* 0x000fc8000fffe03f */
[----:B------:R-:W-:-:S04]  /*1900*/  USHF.R.U32.HI UR4, URZ, 0x4, UR4 ;  /* 0x000000043f047899 */ /* 0x000fc80008011604 */
[----:B------:R-:W-:-:S04]  /*1910*/  ULOP3.LUT UR4, UR4, 0x3fff, URZ, 0xc0, !UPT ;  /* 0x00003fff04047892 */ /* 0x000fc8000f8ec03f */
[----:B------:R-:W-:Y:S02]  /*1920*/  ULOP3.LUT UR12, UR4, 0x10000, URZ, 0xfc, !UPT ;  /* 0x00010000040c7892 */ /* 0x000fe4000f8efc3f */
[----:B------:R-:W-:Y:S02]  /*1930*/  ULEA UR4, UR39, UR45, 0x9 ;  /* 0x0000002d27047291 */ /* 0x000fe4000f8e483f */
[----:B------:R-:W-:-:S04]  /*1940*/  UIMAD UR6, UR39, 0x300, UR12 ;  /* 0x00000300270678a4 */ /* 0x000fc8000f8e020c */
[----:B------:R-:W-:Y:S01]  /*1950*/  UIADD3 UR10, UR6, 0x180, URZ ;  /* 0x00000180060a7890 */ /* 0x000fe2000fffe03f */
[----:B------:R-:W-:-:S04]  /*1960*/  UMOV UR8, UR4 ;  /* 0x0000000400087c82 */ /* 0x000fc80008000000 */
[----:B------:R-:W-:Y:S03]  /*1970*/  IGMMA.64x192x32.S8.S8 R24, gdesc[UR4], RZ, !UPT, gsb0 ;  /* 0x04e00000041879f1 */ /* 0x000fe6000c0410ff */
[----:B------:R-:W-:Y:S02]  /*1980*/  WARPGROUP.DEPBAR.LE gsb0, 0x0 ;  /* 0x00008000000079c5 */ /* 0x000fe40000010000 */
[----:B------:R-:W-:Y:S01]  /*1990*/  WARPGROUP.ARRIVE ;  /* 0x00000000000079c5 */ /* 0x000fe20000000000 */
[----:B------:R-:W-:Y:S04]  /*19a0*/  STL.64 [R1+0x180], R24 ;  /* 0x0001801801007387 */ /* 0x000fe80000100a00 */
[----:B------:R-:W-:Y:S01]  /*19b0*/  STL.64 [R1+0x188], R26 ;  /* 0x0001881a01007387 */ /* 0x000fe20000100a00 */
[----:B------:R-:W-:Y:S01]  /*19c0*/  IGMMA.64x192x32.S8.S8 R120, gdesc[UR8], RZ, !UPT, gsb0 ;  /* 0x04e00000087879f1 */ /* 0x000fe2000c0410ff */
[----:B------:R-:W-:-:S02]  /*19d0*/  UIADD3 UR8, UR4, 0x100, URZ ;  /* 0x0000010004087890 */ /* 0x000fc4000fffe03f */
[----:B------:R-:W-:Y:S01]  /*19e0*/  STL.64 [R1+0x190], R28 ;  /* 0x0001901c01007387 */ /* 0x000fe20000100a00 */
[----:B------:R-:W-:Y:S02]  /*19f0*/  UMOV UR9, 0xc0000010 ;  /* 0xc000001000097882 */ /* 0x000fe40000000000 */
[----:B------:R-:W-:Y:S01]  /*1a00*/  UMOV UR5, UR9 ;  /* 0x0000000900057c82 */ /* 0x000fe20008000000 */
[----:B------:R-:W-:Y:S01]  /*1a10*/  STL.64 [R1+0x198], R30 ;  /* 0x0001981e01007387 */ /* 0x000fe20000100a00 */
[----:B------:R-:W-:-:S03]  /*1a20*/  UMOV UR4, UR8 ;  /* 0x0000000800047c82 */ /* 0x000fc60008000000 */
[----:B------:R-:W-:Y:S04]  /*1a30*/  STL.64 [R1+0x1a0], R32 ;  /* 0x0001a02001007387 */ /* 0x000fe80000100a00 */
        /* <DEDUP_REMOVED lines=42> */
[----:B------:R3:W-:Y:S01]  /*1ce0*/  STL.64 [R1+0x2f8], R118 ;  /* 0x0002f87601007387 */ /* 0x0007e20000100a00 */
[----:B------:R-:W-:-:S02]  /*1cf0*/  WARPGROUP.DEPBAR.LE gsb0, 0x0 ;  /* 0x00008000000079c5 */ /* 0x000fc40000010000 */
[----:B---3--:R-:W-:Y:S01]  /*1d00*/  WARPGROUP.ARRIVE ;  /* 0x00000000000079c5 */ /* 0x008fe20000000000 */
[----:B------:R-:W-:Y:S04]  /*1d10*/  STL.64 [R1+0x438], R214 ;  /* 0x000438d601007387 */ /* 0x000fe80000100a00 */
[----:B------:R-:W-:Y:S01]  /*1d20*/  STL.64 [R1+0x430], R212 ;  /* 0x000430d401007387 */ /* 0x000fe20000100a00 */
[----:B------:R-:W-:Y:S03]  /*1d30*/  IGMMA.64x192x32.S8.S8 R24, gdesc[UR8], RZ, !UPT, gsb0 ;  /* 0x04e00000081879f1 */ /* 0x000fe6000c0410ff */
        /* <DEDUP_REMOVED lines=37> */
[----:B---3--:R-:W-:-:S06]  /*1f90*/  WARPGROUP.ARRIVE ;  /* 0x00000000000079c5 */ /* 0x008fcc0000000000 */
[----:B------:R-:W-:Y:S03]  /*1fa0*/  IGMMA.64x192x32.S8.S8 R140, gdesc[UR4], RZ, !UPT, gsb0 ;  /* 0x04e00000048c79f1 */ /* 0x000fe6000c0410ff */
[----:B------:R-:W-:Y:S02]  /*1fb0*/  WARPGROUP.DEPBAR.LE gsb0, 0x0 ;  /* 0x00008000000079c5 */ /* 0x000fe40000010000 */
[----:B------:R-:W-:Y:S04]  /*1fc0*/  STL.64 [R1], R140 ;  /* 0x0000008c01007387 */ /* 0x000fe80000100a00 */
        /* <DEDUP_REMOVED lines=36> */
[----:B------:R3:W-:Y:S04]  /*2210*/  STL.64 [R1+0x128], R214 ;  /* 0x000128d601007387 */ /* 0x0007e80000100a00 */
        /* <DEDUP_REMOVED lines=10> */
[----:B---3--:R4:W5:Y:S04]  /*22c0*/  LDL.LU.64 R214, [R1+0x438] ;  /* 0x0004380001d67983 */ /* 0x0089680000300a00 */
[----:B------:R4:W5:Y:S04]  /*22d0*/  LDL.LU.64 R212, [R1+0x430] ;  /* 0x0004300001d47983 */ /* 0x0009680000300a00 */
        /* <DEDUP_REMOVED lines=35> */
[----:B------:R4:W5:Y:S01]  /*2510*/  LDL.LU.64 R140, [R1+0x310] ;  /* 0x00031000018c7983 */ /* 0x0009620000300a00 */
[----:B------:R-:W-:Y:S05]  /*2520*/  @!P1 BRA `(.L_x_23) ;  /* 0x0000001800c49947 */ /* 0x000fea0003800000 */
[----:B------:R-:W-:Y:S02]  /*2530*/  UIADD3 UR4, UR39, 0x1, URZ ;  /* 0x0000000127047890 */ /* 0x000fe4000fffe03f */
[----:B-12---:R-:W-:Y:S02]  /*2540*/  IMAD.U32 R2, RZ, RZ, UR39 ;  /* 0x00000027ff027e24 */ /* 0x006fe4000f8e00ff */
[----:B------:R-:W-:-:S04]  /*2550*/  UISETP.NE.AND UP0, UPT, UR4, 0xb, UPT ;  /* 0x0000000b0400788c */ /* 0x000fc8000bf05270 */
[----:B------:R-:W-:Y:S02]  /*2560*/  USEL UR5, URZ, 0x1, UP0 ;  /* 0x000000013f057887 */ /* 0x000fe40008000000 */
[----:B------:R-:W-:Y:S02]  /*2570*/  USEL UR13, UR4, URZ, UP0 ;  /* 0x0000003f040d7287 */ /* 0x000fe40008000000 */
[----:B------:R-:W-:-:S06]  /*2580*/  ULOP3.LUT UR5, UR38, UR5, URZ, 0x3c, !UPT ;  /* 0x0000000526057292 */ /* 0x000fcc000f8e3c3f */
[----:B------:R-:W-:-:S07]  /*2590*/  IMAD.U32 R3, RZ, RZ, UR5 ;  /* 0x00000005ff037e24 */ /* 0x000fce000f8e00ff */
.L_x_30:
[----:B---3--:R-:W-:Y:S05]  /*25a0*/  @!P0 BRA `(.L_x_24) ;  /* 0x0000000000048947 */ /* 0x008fea0003800000 */
[----:B------:R-:W-:Y:S01]  /*25b0*/  BPT.TRAP 0x1 ;  /* 0x000000040000795c */ /* 0x000fe20000300000 */
.L_x_24:
[----:B------:R-:W1:Y:S01]  /*25c0*/  S2UR UR5, SR_CgaCtaId ;  /* 0x00000000000579c3 */ /* 0x000e620000008800 */
[----:B------:R-:W-:Y:S01]  /*25d0*/  UMOV UR4, 0x400 ;  /* 0x0000040000047882 */ /* 0x000fe20000000000 */
[----:B------:R-:W-:Y:S01]  /*25e0*/  IMAD.U32 R5, RZ, RZ, UR13 ;  /* 0x0000000dff057e24 */ /* 0x000fe2000f8e00ff */
[----:B0-----:R-:W-:Y:S01]  /*25f0*/  SHF.L.U32 R6, R3, 0x1f, RZ ;  /* 0x0000001f03067819 */ /* 0x001fe200000006ff */
[----:B-1----:R-:W-:-:S06]  /*2600*/  ULEA UR4, UR5, UR4, 0x18 ;  /* 0x0000000405047291 */ /* 0x002fcc000f8ec03f */
[----:B------:R-:W-:-:S04]  /*2610*/  IMAD.U32 R0, RZ, RZ, UR4 ;  /* 0x00000004ff007e24 */ /* 0x000fc8000f8e00ff */
[----:B------:R-:W-:-:S04]  /*2620*/  IMAD R5, R5, 0x8, R0 ;  /* 0x0000000805057824 */ /* 0x000fc800078e0200 */
[----:B------:R0:W1:Y:S01]  /*2630*/  SYNCS.PHASECHK.TRANS64.TRYWAIT P1, [R5+URZ], R6 ;  /* 0x00000006050075a7 */ /* 0x000062000802017f */
[----:B------:R-:W-:Y:S05]  /*2640*/  @!P0 BRA `(.L_x_25) ;  /* 0x0000000000048947 */ /* 0x000fea0003800000 */
[----:B------:R-:W-:Y:S01]  /*2650*/  BPT.TRAP 0x1 ;  /* 0x000000040000795c */ /* 0x000fe20000300000 */
.L_x_25:
[----:B-1----:R-:W-:Y:S05]  /*2660*/  @P1 BRA `(.L_x_26) ;  /* 0x0000000000081947 */ /* 0x002fea0003800000 */
[----:B------:R-:W1:Y:S02]  /*2670*/  SYNCS.PHASECHK.TRANS64.TRYWAIT P1, [R5+URZ], R6 ;  /* 0x00000006050075a7 */ /* 0x000e64000802017f */
[----:B-1----:R-:W-:Y:S05]  /*2680*/  @!P1 BRA `(.L_x_27) ;  /* 0x0000017c00489947 */ /* 0x002fea0003800000 */
.L_x_26:
        /* <DEDUP_REMOVED lines=48> */
[----:B--2---:R-:W2:Y:S04]  /*2990*/  LDL.LU.64 R24, [R1+0x180] ;  /* 0x0001800001187983 */ /* 0x004ea80000300a00 */
[----:B------:R-:W2:Y:S04]  /*29a0*/  LDL.LU.64 R26, [R1+0x188] ;  /* 0x00018800011a7983 */ /* 0x000ea80000300a00 */
        /* <DEDUP_REMOVED lines=45> */
[----:B------:R-:W2:Y:S01]  /*2c80*/  LDL.LU.64 R118, [R1+0x2f8] ;  /* 0x0002f80001767983 */ /* 0x000ea20000300a00 */
[----:B------:R-:W-:-:S02]  /*2c90*/  ULEA UR4, UR13, UR45, 0x9 ;  /* 0x0000002d0d047291 */ /* 0x000fc4000f8e483f */
[----:B------:R-:W-:Y:S01]  /*2ca0*/  UIMAD UR6, UR13, 0x300, UR12 ;  /* 0x000003000d0678a4 */ /* 0x000fe2000f8e020c */
[----:B------:R-:W-:Y:S01]  /*2cb0*/  UMOV UR5, 0xc0000010 ;  /* 0xc000001000057882 */ /* 0x000fe20000000000 */
[----:B------:R-:W-:Y:S02]  /*2cc0*/  UMOV UR7, 0xc0000010 ;  /* 0xc000001000077882 */ /* 0x000fe40000000000 */
[----:B------:R-:W-:Y:S01]  /*2cd0*/  UIADD3 UR10, UR6, 0x180, URZ ;  /* 0x00000180060a7890 */ /* 0x000fe2000fffe03f */
[----:B------:R-:W-:Y:S01]  /*2ce0*/  UMOV UR8, UR4 ;  /* 0x0000000400087c82 */ /* 0x000fe20008000000 */
[----:B------:R-:W-:Y:S01]  /*2cf0*/  UMOV UR9, UR5 ;  /* 0x0000000500097c82 */ /* 0x000fe20008000000 */
[----:B------:R-:W-:Y:S01]  /*2d00*/  UMOV UR11, 0xc0000010 ;  /* 0xc0000010000b7882 */ /* 0x000fe20000000000 */
[----:B--2---:R-:W-:-:S06]  /*2d10*/  WARPGROUP.ARRIVE ;  /* 0x00000000000079c5 */ /* 0x004fcc0000000000 */
[----:B------:R-:W-:Y:S03]  /*2d20*/  IGMMA.64x192x32.S8.S8 R24, gdesc[UR4], R24, gsb0 ;  /* 0x04e00000041879f1 */ /* 0x000fe60008041018 */
[----:B------:R-:W-:Y:S02]  /*2d30*/  WARPGROUP.DEPBAR.LE gsb0, 0x0 ;  /* 0x00008000000079c5 */ /* 0x000fe40000010000 */
[----:B------:R-:W-:Y:S04]  /*2d40*/  STL.64 [R1+0x180], R24 ;  /* 0x0001801801007387 */ /* 0x000fe80000100a00 */
[----:B------:R-:W-:Y:S04]  /*2d50*/  STL.64 [R1+0x188], R26 ;  /* 0x0001881a01007387 */ /* 0x000fe80000100a00 */
[----:B------:R-:W-:Y:S04]  /*2d60*/  STL.64 [R1+0x190], R28 ;  /* 0x0001901c01007387 */ /* 0x000fe80000100a00 */
[----:B------:R-:W-:Y:S04]  /*2d70*/  STL.64 [R1+0x198], R30 ;  /* 0x0001981e01007387 */ /* 0x000fe80000100a00 */
[----:B------:R-:W-:Y:S04]  /*2d80*/  STL.64 [R1+0x1a0], R32 ;  /* 0x0001a02001007387 */ /* 0x000fe80000100a00 */
[----:B------:R-:W-:Y:S04]  /*2d90*/  STL.64 [R1+0x1a8], R34 ;  /* 0x0001a82201007387 */ /* 0x000fe80000100a00 */
[----:B------:R-:W-:Y:S04]  /*2da0*/  STL.64 [R1+0x1b0], R36 ;  /* 0x0001b02401007387 */ /* 0x000fe80000100a00 */
[----:B------:R-:W-:Y:S01]  /*2db0*/  STL.64 [R1+0x1b8], R38 ;  /* 0x0001b82601007387 */ /* 0x000fe20000100a00 */
[----:B-----5:R-:W-:-:S03]  /*2dc0*/  WARPGROUP.ARRIVE ;  /* 0x00000000000079c5 */ /* 0x020fc60000000000 */
[----:B------:R-:W-:Y:S03]  /*2dd0*/  STL.64 [R1+0x1c0], R40 ;  /* 0x0001c02801007387 */ /* 0x000fe60000100a00 */
[----:B------:R-:W-:Y:S01]  /*2de0*/  IGMMA.64x192x32.S8.S8 R120, gdesc[UR8], R120, gsb0 ;  /* 0x04e00000087879f1 */ /* 0x000fe20008041078 */
        /* <DEDUP_REMOVED lines=87> */
[----:B------:R-:W-:-:S03]  /*3360*/  WARPGROUP.DEPBAR.LE gsb0, 0x0 ;  /* 0x00008000000079c5 */ /* 0x000fc60000010000 */
        /* <DEDUP_REMOVED lines=38> */
[----:B---3--:R-:W3:Y:S04]  /*35d0*/  LDL.LU.64 R140, [R1] ;  /* 0x00000000018c7983 */ /* 0x008ee80000300a00 */
[----:B------:R-:W3:Y:S04]  /*35e0*/  LDL.LU.64 R142, [R1+0x8] ;  /* 0x00000800018e7983 */ /* 0x000ee80000300a00 */
        /* <DEDUP_REMOVED lines=36> */
[----:B----4-:R-:W3:Y:S04]  /*3830*/  LDL.LU.64 R216, [R1+0x130] ;  /* 0x0001300001d87983 */ /* 0x010ee80000300a00 */
        /* <DEDUP_REMOVED lines=8> */
[----:B------:R-:W3:Y:S01]  /*38c0*/  LDL.LU.64 R234, [R1+0x178] ;  /* 0x0001780001ea7983 */ /* 0x000ee20000300a00 */
[----:B------:R-:W-:Y:S01]  /*38d0*/  UIADD3 UR8, UR4, 0x100, URZ ;  /* 0x0000010004087890 */ /* 0x000fe2000fffe03f */
[----:B--2---:R-:W-:Y:S01]  /*38e0*/  WARPGROUP.ARRIVE ;  /* 0x00000000000079c5 */ /* 0x004fe20000000000 */
[----:B------:R-:W-:-:S02]  /*38f0*/  UMOV UR9, 0xc0000010 ;  /* 0xc000001000097882 */ /* 0x000fc40000000000 */
[----:B------:R-:W-:-:S03]  /*3900*/  UMOV UR5, UR9 ;  /* 0x0000000900057c82 */ /* 0x000fc60008000000 */
[----:B------:R-:W-:Y:S02]  /*3910*/  UMOV UR4, UR8 ;  /* 0x0000000800047c82 */ /* 0x000fe40008000000 */
[----:B------:R-:W-:Y:S03]  /*3920*/  IGMMA.64x192x32.S8.S8 R24, gdesc[UR8], R24, gsb0 ;  /* 0x04e00000081879f1 */ /* 0x000fe60008041018 */
[----:B------:R-:W-:Y:S02]  /*3930*/  WARPGROUP.DEPBAR.LE gsb0, 0x0 ;  /* 0x00008000000079c5 */ /* 0x000fe40000010000 */
[----:B---3--:R-:W-:-:S06]  /*3940*/  WARPGROUP.ARRIVE ;  /* 0x00000000000079c5 */ /* 0x008fcc0000000000 */
[----:B------:R-:W-:Y:S03]  /*3950*/  IGMMA.64x192x32.S8.S8 R140, gdesc[UR4], R140, gsb0 ;  /* 0x04e00000048c79f1 */ /* 0x000fe6000804108c */
        /* <DEDUP_REMOVED lines=49> */
[----:B--2---:R3:W5:Y:S04]  /*3c70*/  LDL.LU.64 R214, [R1+0x438] ;  /* 0x0004380001d67983 */ /* 0x0047680000300a00 */
        /* <DEDUP_REMOVED lines=38> */
[----:B------:R-:W-:Y:S01]  /*3ee0*/  BPT.TRAP 0x1 ;  /* 0x000000040000795c */ /* 0x000fe20000300000 */
.L_x_28:
[----:B01----:R-:W2:Y:S01]  /*3ef0*/  LDL R6, [R1+0x300] ;  /* 0x0003000001067983 */ /* 0x003ea20000100800 */
[----:B------:R-:W-:Y:S01]  /*3f00*/  ISETP.NE.AND P1, PT, R19, RZ, PT ;  /* 0x000000ff1300720c */ /* 0x000fe20003f25270 */
[----:B------:R-:W-:-:S12]  /*3f10*/  UISETP.GT.U32.AND UP0, UPT, UR40, 0x1, UPT ;  /* 0x000000012800788c */ /* 0x000fd8000bf04070 */
[----:B------:R-:W-:-:S04]  /*3f20*/  @P1 IMAD R5, R2, 0x8, R0 ;  /* 0x0000000802051824 */ /* 0x000fc800078e0200 */
[----:B------:R-:W-:-:S05]  /*3f30*/  @P1 VIADD R5, R5, 0x58 ;  /* 0x0000005805051836 */ /* 0x000fca0000000000 */
[----:B--2---:R-:W-:-:S04]  /*3f40*/  @P1 PRMT R5, R6, 0x654, R5 ;  /* 0x0000065406051816 */ /* 0x004fc80000000005 */
[----:B------:R0:W-:Y:S01]  /*3f50*/  @P1 SYNCS.ARRIVE.TRANS64.RED.A1T0 RZ, [R5+URZ], RZ ;  /* 0x000000ff05ff19a7 */ /* 0x0001e2000810043f */
[----:B------:R-:W-:-:S13]  /*3f60*/  PLOP3.LUT P1, PT, PT, PT, UP0, 0x80, 0x0 ;  /* 0x000000000000781c */ /* 0x000fda0003f2f008 */
[----:B0-----:R-:W-:Y:S05]  /*3f70*/  @P1 BRA `(.L_x_29) ;  /* 0x0000000000041947 */ /* 0x001fea0003800000 */
[----:B------:R-:W-:Y:S01]  /*3f80*/  BPT.TRAP 0x1 ;  /* 0x000000040000795c */ /* 0x000fe20000300000 */
.L_x_29:
[----:B------:R-:W-:Y:S01]  /*3f90*/  UIADD3 UR13, UR13, 0x1, URZ ;  /* 0x000000010d0d7890 */ /* 0x000fe2000fffe03f */
[----:B------:R-:W-:Y:S01]  /*3fa0*/  ISETP.GT.AND P2, PT, R4, 0x1, PT ;  /* 0x000000010400780c */ /* 0x000fe20003f44270 */
[----:B------:R-:W-:Y:S02]  /*3fb0*/  VIADD R2, R2, 0x1 ;  /* 0x0000000102027836 */ /* 0x000fe40000000000 */
[----:B------:R-:W-:Y:S01]  /*3fc0*/  UISETP.NE.AND UP0, UPT, UR13, 0xb, UPT ;  /* 0x0000000b0d00788c */ /* 0x000fe2000bf05270 */
[----:B------:R-:W-:Y:S02]  /*3fd0*/  VIADD R4, R4, 0xffffffff ;  /* 0xffffffff04047836 */ /* 0x000fe40000000000 */
[C---:B------:R-:W-:Y:S01]  /*3fe0*/  ISETP.NE.AND P1, PT, R2.reuse, 0xb, PT ;  /* 0x0000000b0200780c */ /* 0x040fe20003f25270 */
[----:B------:R-:W-:Y:S02]  /*3ff0*/  USEL UR4, URZ, 0x1, UP0 ;  /* 0x000000013f047887 */ /* 0x000fe40008000000 */
[----:B------:R-:W-:Y:S01]  /*4000*/  USEL UR13, UR13, URZ, UP0 ;  /* 0x0000003f0d0d7287 */ /* 0x000fe20008000000 */
[----:B------:R-:W-:-:S03]  /*4010*/  SEL R2, R2, RZ, P1 ;  /* 0x000000ff02027207 */ /* 0x000fc60000800000 */
[----:B------:R-:W-:Y:S01]  /*4020*/  LOP3.LUT R3, R3, UR4, RZ, 0x3c, !PT ;  /* 0x0000000403037c12 */ /* 0x000fe2000f8e3cff */
[----:B------:R-:W-:Y:S07]  /*4030*/  @P2 BRA `(.L_x_30) ;  /* 0xffffffe400582947 */ /* 0x000fee000383ffff */
.L_x_23:
[----:B-12---:R-:W1:Y:S02]  /*4040*/  LDC R2, c[0x0][0x28c] ;  /* 0x0000a300ff027b82 */ /* 0x006e640000000800 */
[----:B-1----:R-:W-:-:S13]  /*4050*/  ISETP.GE.AND P1, PT, R2, 0x1, PT ;  /* 0x000000010200780c */ /* 0x002fda0003f26270 */
[----:B------:R-:W-:Y:S05]  /*4060*/  @!P1 BRA `(.L_x_31) ;  /* 0x0000000000589947 */ /* 0x000fea0003800000 */
[----:B------:R-:W-:Y:S05]  /*4070*/  @!P0 BRA `(.L_x_32) ;  /* 0x0000000000048947 */ /* 0x000fea0003800000 */
[----:B------:R-:W-:Y:S01]  /*4080*/  BPT.TRAP 0x1 ;  /* 0x000000040000795c */ /* 0x000fe20000300000 */
.L_x_32:
[----:B------:R-:W-:Y:S01]  /*4090*/  ISETP.NE.AND P0, PT, R19, RZ, PT ;  /* 0x000000ff1300720c */ /* 0x000fe20003f05270 */
[----:B------:R-:W-:-:S12]  /*40a0*/  BSSY B0, `(.L_x_33) ;  /* 0x000000e000007945 */ /* 0x000fd80003800000 */
[----:B------:R-:W-:Y:S05]  /*40b0*/  @!P0 BRA `(.L_x_34) ;  /* 0x0000000000308947 */ /* 0x000fea0003800000 */
[----:B------:R-:W2:Y:S01]  /*40c0*/  LDL R3, [R1+0x300] ;  /* 0x0003000001037983 */ /* 0x000ea20000100800 */
[----:B------:R-:W-:-:S04]  /*40d0*/  UISETP.LT.AND UP0, UPT, UR44, 0x1, UPT ;  /* 0x000000012c00788c */ /* 0x000fc8000bf01270 */
[----:B------:R-:W-:-:S04]  /*40e0*/  USEL UR6, UR44, 0x1, UP0 ;  /* 0x000000012c067887 */ /* 0x000fc80008000000 */
[----:B------:R-:W-:-:S04]  /*40f0*/  UIADD3 UR6, UR39, UR44, -UR6 ;  /* 0x0000002c27067290 */ /* 0x000fc8000fffe806 */
[----:B------:R-:W-:-:S04]  /*4100*/  UIMAD.WIDE.U32 UR4, UR6, -0x45d1745d, URZ ;  /* 0xba2e8ba3060478a5 */ /* 0x000fc8000f8e003f */
[----:B------:R-:W-:-:S04]  /*4110*/  USHF.R.U32.HI UR4, URZ, 0x3, UR5 ;  /* 0x000000033f047899 */ /* 0x000fc80008011605 */
[----:B------:R-:W-:-:S06]  /*4120*/  UIMAD UR6, UR4, -0xb, UR6 ;  /* 0xfffffff5040678a4 */ /* 0x000fcc000f8e0206 */
[----:B------:R-:W-:-:S04]  /*4130*/  IMAD.U32 R2, RZ, RZ, UR6 ;  /* 0x00000006ff027e24 */ /* 0x000fc8000f8e00ff */
[----:B------:R-:W-:-:S04]  /*4140*/  IMAD R0, R2, 0x8, R0 ;  /* 0x0000000802007824 */ /* 0x000fc800078e0200 */
[----:B------:R-:W-:-:S05]  /*4150*/  VIADD R0, R0, 0x58 ;  /* 0x0000005800007836 */ /* 0x000fca0000000000 */
[----:B--2---:R-:W-:-:S04]  /*4160*/  PRMT R0, R3, 0x654, R0 ;  /* 0x0000065403007816 */ /* 0x004fc80000000000 */
[----:B------:R1:W-:Y:S03]  /*4170*/  SYNCS.ARRIVE.TRANS64.RED.A1T0 RZ, [R0+URZ], RZ ;  /* 0x000000ff00ff79a7 */ /* 0x0003e6000810043f */
.L_x_34:
[----:B------:R-:W-:Y:S05]  /*4180*/  BSYNC B0 ;  /* 0x0000000000007941 */ /* 0x000fea0003800000 */
.L_x_33:
[----:B------:R-:W-:-:S06]  /*4190*/  UISETP.GT.U32.AND UP0, UPT, UR40, 0x1, UPT ;  /* 0x000000012800788c */ /* 0x000fcc000bf04070 */
[----:B------:R-:W-:-:S13]  /*41a0*/  PLOP3.LUT P0, PT, PT, PT, UP0, 0x80, 0x0 ;  /* 0x000000000000781c */ /* 0x000fda0003f0f008 */
[----:B------:R-:W-:Y:S05]  /*41b0*/  @P0 BRA `(.L_x_31) ;  /* 0x0000000000040947 */ /* 0x000fea0003800000 */
[----:B------:R-:W-:Y:S01]  /*41c0*/  BPT.TRAP 0x1 ;  /* 0x000000040000795c */ /* 0x000fe20000300000 */
.L_x_31:
[----:B0-----:R-:W0:Y:S01]  /*41d0*/  S2R R6, SR_TID.X ;  /* 0x0000000000067919 */ /* 0x001e220000002100 */
[----:B------:R-:W-:Y:S02]  /*41e0*/  UIMAD UR42, UR42, 0x180, URZ ;  /* 0x000001802a2a78a4 */ /* 0x000fe4000f8e023f */
[----:B------:R-:W-:Y:S01]  /*41f0*/  USHF.R.S32.HI UR10, URZ, 0x1f, UR43 ;  /* 0x0000001f3f0a7899 */ /* 0x000fe2000801142b */
[----:B------:R-:W-:Y:S01]  /*4200*/  ULDC.64 UR6, c[0x0][0x5d0] ;  /* 0x0001740000067ab9 */ /* 0x000fe20000000a00 */
[----:B------:R-:W-:Y:S02]  /*4210*/  UIMAD.WIDE UR8, UR41, 0x100, URZ ;  /* 0x00000100290878a5 */ /* 0x000fe4000f8e023f */
[----:B------:R-:W-:Y:S01]  /*4220*/  IMAD.U32 R14, RZ, RZ, UR42 ;  /* 0x0000002aff0e7e24 */ /* 0x000fe2000f8e00ff */
[----:B------:R-:W-:Y:S02]  /*4230*/  UIMAD UR4, UR10, UR6, URZ ;  /* 0x000000060a0472a4 */ /* 0x000fe4000f8e023f */
[----:B------:R-:W-:Y:S01]  /*4240*/  IMAD.U32 R4, RZ, RZ, UR6 ;  /* 0x00000006ff047e24 */ /* 0x000fe2000f8e00ff */
[----:B------:R-:W-:-:S02]  /*4250*/  USHF.L.U32 UR41, UR41, 0x8, URZ ;  /* 0x0000000829297899 */ /* 0x000fc4000800063f */
[----:B------:R-:W-:Y:S01]  /*4260*/  UIMAD UR4, UR43, UR7, UR4 ;  /* 0x000000072b0472a4 */ /* 0x000fe2000f8e0204 */
[----:B------:R-:W-:Y:S01]  /*4270*/  ULDC UR6, c[0x0][0x284] ;  /* 0x0000a10000067ab9 */ /* 0x000fe20000000800 */
[----:B------:R-:W-:Y:S01]  /*4280*/  UIADD3 UR39, UR44, UR39, URZ ;  /* 0x000000272c277290 */ /* 0x000fe2000fffe03f */
[----:B---34-:R-:W-:Y:S01]  /*4290*/  IMAD.U32 R222, RZ, RZ, UR6 ;  /* 0x00000006ffde7e24 */ /* 0x018fe2000f8e00ff */
[----:B------:R-:W-:Y:S02]  /*42a0*/  UISETP.GE.U32.AND UP2, UPT, UR44, 0xb, UPT ;  /* 0x0000000b2c00788c */ /* 0x000fe4000bf46070 */
[----:B------:R-:W-:-:S04]  /*42b0*/  UISETP.GT.U32.AND UP1, UPT, UR39, 0xa, UPT ;  /* 0x0000000a2700788c */ /* 0x000fc8000bf24070 */
[----:B------:R-:W-:Y:S01]  /*42c0*/  UISETP.LT.U32.AND UP1, UPT, UR44, 0xb, UP1 ;  /* 0x0000000b2c00788c */ /* 0x000fe20008f21070 */
[----:B0-----:R-:W-:Y:S01]  /*42d0*/  IMAD.SHL.U32 R15, R6, 0x2, RZ ;  /* 0x00000002060f7824 */ /* 0x001fe200078e00ff */
[--C-:B------:R-:W-:Y:S02]  /*42e0*/  SHF.R.U32.HI R2, RZ, 0x7, R6.reuse ;  /* 0x00000007ff027819 */ /* 0x100fe40000011606 */
[----:B-1----:R-:W-:Y:S02]  /*42f0*/  SHF.R.U32.HI R0, RZ, 0x2, R6 ;  /* 0x00000002ff007819 */ /* 0x002fe40000011606 */
[----:B------:R-:W-:Y:S02]  /*4300*/  LOP3.LUT R14, R14, 0x6, R15, 0xf8, !PT ;  /* 0x000000060e0e7812 */ /* 0x000fe400078ef80f */
[----:B------:R-:W-:Y:S02]  /*4310*/  LOP3.LUT R2, R2, 0x1, RZ, 0xc0, !PT ;  /* 0x0000000102027812 */ /* 0x000fe400078ec0ff */
[----:B------:R-:W-:-:S02]  /*4320*/  SHF.R.S32.HI R15, RZ, 0x1f, R14 ;  /* 0x0000001fff0f7819 */ /* 0x000fc4000001140e */
[----:B------:R-:W-:Y:S01]  /*4330*/  LOP3.LUT R3, R6, 0x60, RZ, 0xc0, !PT ;  /* 0x0000006006037812 */ /* 0x000fe200078ec0ff */
[----:B------:R-:W-:Y:S01]  /*4340*/  IMAD.SHL.U32 R223, R2, 0x40, RZ ;  /* 0x0000004002df7824 */ /* 0x000fe200078e00ff */
[----:B------:R-:W-:Y:S01]  /*4350*/  LOP3.LUT R0, R0, 0x7, RZ, 0xc0, !PT ;  /* 0x0000000700007812 */ /* 0x000fe200078ec0ff */
[----:B------:R-:W-:Y:S01]  /*4360*/  IMAD.WIDE.U32 R4, R4, UR43, R14 ;  /* 0x0000002b04047c25 */ /* 0x000fe2000f8e000e */
[----:B------:R-:W-:Y:S02]  /*4370*/  SHF.R.U32.HI R3, RZ, 0x1, R3 ;  /* 0x00000001ff037819 */ /* 0x000fe40000011603 */
[--C-:B------:R-:W-:Y:S01]  /*4380*/  LOP3.LUT R223, R223, 0x40, R0.reuse, 0xe2, !PT ;  /* 0x00000040dfdf7812 */ /* 0x100fe200078ee200 */
[----:B------:R-:W-:Y:S01]  /*4390*/  VIADD R5, R5, UR4 ;  /* 0x0000000405057c36 */ /* 0x000fe20008000000 */
[----:B------:R-:W-:Y:S01]  /*43a0*/  IADD3 R0, RZ, -R3, -R0 ;  /* 0x80000003ff007210 */ /* 0x000fe20007ffe800 */
[----:B------:R-:W-:Y:S01]  /*43b0*/  ULDC UR4, c[0x0][0x288] ;  /* 0x0000a20000047ab9 */ /* 0x000fe20000000800 */
[----:B------:R-:W-:Y:S01]  /*43c0*/  LOP3.LUT R223, R223, UR8, R3, 0xfe, !PT ;  /* 0x00000008dfdf7c12 */ /* 0x000fe2000f8efe03 */
[----:B------:R-:W-:Y:S01]  /*43d0*/  UISETP.GE.AND UP0, UPT, UR42, UR4, UPT ;  /* 0x000000042a00728c */ /* 0x000fe2000bf06270 */
[----:B------:R-:W-:-:S02]  /*43e0*/  IMAD.MOV.U32 R3, RZ, RZ, -0x2 ;  /* 0xfffffffeff037424 */ /* 0x000fc400078e00ff */
[----:B------:R-:W-:Y:S01]  /*43f0*/  IMAD R0, R2, -0x40, R0 ;  /* 0xffffffc002007824 */ /* 0x000fe200078e0200 */
[----:B------:R-:W-:Y:S02]  /*4400*/  UISETP.GE.OR UP0, UPT, UR41, UR6, UP0 ;  /* 0x000000062900728c */ /* 0x000fe40008706670 */
[----:B------:R-:W-:Y:S02]  /*4410*/  USEL UR6, URZ, 0x1, !UP1 ;  /* 0x000000013f067887 */ /* 0x000fe4000c800000 */
[----:B------:R-:W-:Y:S01]  /*4420*/  IADD3 R222, R222, -UR41, R0 ;  /* 0x80000029dede7c10 */ /* 0x000fe2000fffe000 */
[----:B------:R-:W-:Y:S01]  /*4430*/  UMOV UR41, 0xffffffff ;  /* 0xffffffff00297882 */ /* 0x000fe20000000000 */
[----:B------:R-:W-:Y:S01]  /*4440*/  LOP3.LUT R0, R6, 0x3, RZ, 0xc0, !PT ;  /* 0x0000000306007812 */ /* 0x000fe200078ec0ff */
[----:B------:R-:W-:Y:S01]  /*4450*/  ULOP3.LUT UR38, UR38, UR6, URZ, 0x3c, !UPT ;  /* 0x0000000626267292 */ /* 0x000fe2000f8e3c3f */
[----:B------:R-:W-:-:S03]  /*4460*/  PLOP3.LUT P0, PT, PT, PT, UP0, 0x80, 0x0 ;  /* 0x000000000000781c */ /* 0x000fc60003f0f008 */
[----:B------:R-:W-:Y:S01]  /*4470*/  IMAD R0, R0, R3, UR4 ;  /* 0x0000000400007e24 */ /* 0x000fe2000f8e0203 */
[----:B------:R-:W-:-:S03]  /*4480*/  UIMAD.WIDE.U32 UR4, UR39, -0x45d1745d, URZ ;  /* 0xba2e8ba3270478a5 */ /* 0x000fc6000f8e003f */
[----:B------:R-:W-:Y:S01]  /*4490*/  VIADD R0, R0, -UR42 ;  /* 0x8000002a00007c36 */ /* 0x000fe20008000000 */
[----:B------:R-:W-:-:S04]  /*44a0*/  USHF.R.U32.HI UR4, URZ, 0x3, UR5 ;  /* 0x000000033f047899 */ /* 0x000fc80008011605 */
[----:B------:R-:W-:Y:S02]  /*44b0*/  UIMAD UR39, UR4, -0xb, UR39 ;  /* 0xfffffff5042778a4 */ /* 0x000fe4000f8e0227 */
[----:B------:R-:W-:Y:S01]  /*44c0*/  @UP2 ULOP3.LUT UR38, UR38, 0x1, UR4, 0x78, !UPT ;  /* 0x0000000126262892 */ /* 0x000fe2000f8e7804 */
[----:B------:R-:W-:Y:S11]  /*44d0*/  @P0 BRA `(.L_x_35) ;  /* 0x0000013800f80947 */ /* 0x000ff60003800000 */
[----:B------:R-:W0:Y:S01]  /*44e0*/  LDC.64 R2, c[0x0][0x5c8] ;  /* 0x00017200ff027b82 */ /* 0x000e220000000a00 */
[----:B------:R-:W-:Y:S01]  /*44f0*/  ULDC.64 UR4, c[0x0][0x5c0] ;  /* 0x0001700000047ab9 */ /* 0x000fe20000000a00 */
[----:B------:R-:W-:Y:S01]  /*4500*/  BSSY B0, `(.L_x_35) ;  /* 0x00013bb000007945 */ /* 0x000fe20003800000 */
[C---:B0-----:R-:W-:Y:S01]  /*4510*/  IMAD R6, R2.reuse, UR9, RZ ;  /* 0x0000000902067c24 */ /* 0x041fe2000f8e02ff */
[----:B------:R-:W-:Y:S01]  /*4520*/  SHF.L.U64.HI R9, R2, 0x3, R3 ;  /* 0x0000000302097819 */ /* 0x000fe20000010203 */
[----:B------:R-:W-:-:S04]  /*4530*/  IMAD.WIDE.U32 R4, R223, R2, R4 ;  /* 0x00000002df047225 */ /* 0x000fc800078e0004 */
[----:B------:R-:W-:Y:S01]  /*4540*/  IMAD R6, R223, R3, R6 ;  /* 0x00000003df067224 */ /* 0x000fe200078e0206 */
[----:B------:R-:W-:Y:S01]  /*4550*/  IADD3 R4, P0, R4, UR4, RZ ;  /* 0x0000000404047c10 */ /* 0x000fe2000ff1e0ff */
[----:B------:R-:W-:Y:S02]  /*4560*/  IMAD.SHL.U32 R8, R2, 0x8, RZ ;  /* 0x0000000802087824 */ /* 0x000fe400078e00ff */
[----:B------:R-:W-:-:S03]  /*4570*/  IMAD.IADD R6, R5, 0x1, R6 ;  /* 0x0000000105067824 */ /* 0x000fc600078e0206 */
[-C--:B------:R-:W-:Y:S02]  /*4580*/  IADD3 R10, P1, R8, R4.reuse, RZ ;  /* 0x00000004080a7210 */ /* 0x080fe40007f3e0ff */
[----:B------:R-:W-:Y:S02]  /*4590*/  IADD3.X R5, R6, UR5, RZ, P0, !PT ;  /* 0x0000000506057c10 */ /* 0x000fe400087fe4ff */
[----:B------:R-:W-:-:S03]  /*45a0*/  LEA R6, P0, R2, R4, 0x7 ;  /* 0x0000000402067211 */ /* 0x000fc600078038ff */
[----:B------:R-:W-:Y:S01]  /*45b0*/  IMAD.X R11, R9, 0x1, R5, P1 ;  /* 0x00000001090b7824 */ /* 0x000fe200008e0605 */
[----:B------:R-:W-:Y:S02]  /*45c0*/  LEA.HI.X R7, R2, R5, R3, 0x7, P0 ;  /* 0x0000000502077211 */ /* 0x000fe400000f3c03 */
[----:B-----5:R-:W-:Y:S02]  /*45d0*/  ISETP.NE.AND P0, PT, R18, RZ, PT ;  /* 0x000000ff1200720c */ /* 0x020fe40003f05270 */
[----:B------:R-:W-:-:S05]  /*45e0*/  IADD3 R8, P2, R8, R6, RZ ;  /* 0x0000000608087210 */ /* 0x000fca0007f5e0ff */
[----:B------:R-:W-:-:S06]  /*45f0*/  IMAD.X R9, R9, 0x1, R7, P2 ;  /* 0x0000000109097824 */ /* 0x000fcc00010e0607 */
[----:B------:R-:W-:Y:S05]  /*4600*/  @!P0 BRA `(.L_x_36) ;  /* 0x000000e400988947 */ /* 0x000fea0003800000 */
[----:B------:R-:W0:Y:S01]  /*4610*/  LDC.64 R12, c[0x0][0x5b0] ;  /* 0x00016c00ff0c7b82 */ /* 0x000e220000000a00 */
[----:B------:R-:W-:Y:S01]  /*4620*/  ULDC.64 UR6, c[0x0][0x5b8] ;  /* 0x00016e0000067ab9 */ /* 0x000fe20000000a00 */
[----:B------:R-:W-:Y:S01]  /*4630*/  ISETP.GE.AND P3, PT, R222, 0x1, PT ;  /* 0x00000001de00780c */ /* 0x000fe20003f66270 */
[----:B------:R-:W-:Y:S02]  /*4640*/  UIMAD UR4, UR10, UR6, URZ ;  /* 0x000000060a0472a4 */ /* 0x000fe4000f8e023f */
[----:B------:R-:W-:Y:S01]  /*4650*/  IMAD.U32 R220, RZ, RZ, UR6 ;  /* 0x00000006ffdc7e24 */ /* 0x000fe2000f8e00ff */
[----:B------:R-:W-:Y:S01]  /*4660*/  BSSY B1, `(.L_x_37) ;  /* 0x000000e000017945 */ /* 0x000fe20003800000 */
[----:B------:R-:W-:Y:S01]  /*4670*/  ISETP.LT.OR P1, PT, R0, 0x1, !P3 ;  /* 0x000000010000780c */ /* 0x000fe20005f21670 */
[----:B------:R-:W-:Y:S01]  /*4680*/  UIMAD UR4, UR43, UR7, UR4 ;  /* 0x000000072b0472a4 */ /* 0x000fe2000f8e0204 */
[----:B------:R-:W1:Y:S01]  /*4690*/  LDC.64 R216, c[0x0][0x5a8] ;  /* 0x00016a00ffd87b82 */ /* 0x000e620000000a00 */
[----:B------:R-:W-:-:S04]  /*46a0*/  IMAD.WIDE.U32 R220, R220, UR43, R14 ;  /* 0x0000002bdcdc7c25 */ /* 0x000fc8000f8e000e */
[----:B------:R-:W-:Y:S02]  /*46b0*/  VIADD R219, R221, UR4 ;  /* 0x00000004dddb7c36 */ /* 0x000fe40008000000 */
[----:B------:R-:W-:Y:S02]  /*46c0*/  IMAD.MOV.U32 R218, RZ, RZ, R220 ;  /* 0x000000ffffda7224 */ /* 0x000fe400078e00dc */
[----:B0-----:R-:W-:Y:S02]  /*46d0*/  IMAD R224, R12, UR9, RZ ;  /* 0x000000090ce07c24 */ /* 0x001fe4000f8e02ff */
[----:B------:R-:W-:-:S04]  /*46e0*/  IMAD.WIDE.U32 R2, R223, R12, R218 ;  /* 0x0000000cdf027225 */ /* 0x000fc800078e00da */
[----:B------:R-:W-:Y:S01]  /*46f0*/  IMAD R224, R223, R13, R224 ;  /* 0x0000000ddfe07224 */ /* 0x000fe200078e02e0 */
[----:B-1----:R-:W-:-:S04]  /*4700*/  IADD3 R22, P0, R2, R216, RZ ;  /* 0x000000d802167210 */ /* 0x002fc80007f1e0ff */
[----:B------:R-:W-:Y:S01]  /*4710*/  IADD3.X R23, R217, R3, R224, P0, !PT ;  /* 0x00000003d9177210 */ /* 0x000fe200007fe4e0 */
[----:B------:R-:W-:Y:S08]  /*4720*/  @P1 BRA `(.L_x_38) ;  /* 0x0000000000041947 */ /* 0x000ff00003800000 */
[----:B------:R0:W5:Y:S02]  /*4730*/  LDG.E.U8 R16, desc[UR36][R22.64] ;  /* 0x0000002416107981 */ /* 0x000164000c1e1100 */
.L_x_38:
[----:B------:R-:W-:Y:S05]  /*4740*/  BSYNC B1 ;  /* 0x0000000000017941 */ /* 0x000fea0003800000 */
.L_x_37:
[----:B------:R-:W2:Y:S01]  /*4750*/  LDL.LU R3, [R1+0x180] ;  /* 0x0001800001037983 */ /* 0x000ea20000300800 */
[----:B-----5:R-:W-:Y:S01]  /*4760*/  LOP3.LUT R2, R16, 0xffff, RZ, 0xc0, !PT ;  /* 0x0000ffff10027812 */ /* 0x020fe200078ec0ff */
[----:B------:R-:W-:Y:S01]  /*4770*/  BSSY B1, `(.L_x_39) ;  /* 0x000000a000017945 */ /* 0x000fe20003800000 */
[----:B------:R-:W-:Y:S02]  /*4780*/  ISETP.LT.OR P0, PT, R0, 0x2, !P3 ;  /* 0x000000020000780c */ /* 0x000fe40005f01670 */
[----:B------:R-:W-:-:S05]  /*4790*/  PRMT R2, R2, 0x8880, RZ ;  /* 0x0000888002027816 */ /* 0x000fca00000000ff */
[----:B------:R-:W-:-:S04]  /*47a0*/  IMAD R2, R2, R18, RZ ;  /* 0x0000001202027224 */ /* 0x000fc800078e02ff */
[----:B--2---:R-:W-:-:S05]  /*47b0*/  @!P1 IMAD R3, R3, R17, R2 ;  /* 0x0000001103039224 */ /* 0x004fca00078e0202 */
[----:B------:R1:W-:Y:S01]  /*47c0*/  @!P1 STG.E.U8 desc[UR36][R4.64], R3 ;  /* 0x0000000304009986 */ /* 0x0003e2000c101124 */
[----:B------:R-:W-:Y:S05]  /*47d0*/  @P0 BRA `(.L_x_40) ;  /* 0x00000000000c0947 */ /* 0x000fea0003800000 */
[----:B------:R-:W2:Y:S02]  /*47e0*/  LDG.E.U8 R16, desc[UR36][R22.64+0x1] ;  /* 0x0000012416107981 */ /* 0x000ea4000c1e1100 */
[----:B--2---:R-:W-:-:S05]  /*47f0*/  PRMT R2, R16, 0x8880, RZ ;  /* 0x0000888010027816 */ /* 0x004fca00000000ff */
[----:B------:R-:W-:-:S07]  /*4800*/  IMAD R2, R2, R18, RZ ;  /* 0x0000001202027224 */ /* 0x000fce00078e02ff */
.L_x_40:
[----:B------:R-:W-:Y:S05]  /*4810*/  BSYNC B1 ;  /* 0x0000000000017941 */ /* 0x000fea0003800000 */
.L_x_39:
[----:B-1----:R-:W2:Y:S01]  /*4820*/  LDL.LU R3, [R1+0x184] ;  /* 0x0001840001037983 */ /* 0x002ea20000300800 */
[----:B------:R-:W-:Y:S01]  /*4830*/  ISETP.GE.AND P2, PT, R222, 0x9, PT ;  /* 0x00000009de00780c */ /* 0x000fe20003f46270 */
[C---:B------:R-:W-:Y:S01]  /*4840*/  IMAD.SHL.U32 R14, R12.reuse, 0x8, RZ ;  /* 0x000000080c0e7824 */ /* 0x040fe200078e00ff */
[----:B------:R-:W-:Y:S01]  /*4850*/  SHF.L.U64.HI R15, R12, 0x3, R13 ;  /* 0x000000030c0f7819 */ /* 0x000fe2000001020d */
[----:B------:R-:W-:Y:S01]  /*4860*/  BSSY B1, `(.L_x_41) ;  /* 0x0000010000017945 */ /* 0x000fe20003800000 */
[C---:B------:R-:W-:Y:S02]  /*4870*/  ISETP.LT.OR P4, PT, R0.reuse, 0x1, !P2 ;  /* 0x000000010000780c */ /* 0x040fe40005781670 */
[----:B------:R-:W-:Y:S01]  /*4880*/  ISETP.LT.OR P1, PT, R0, 0x2, !P2 ;  /* 0x000000020000780c */ /* 0x000fe20005721670 */
[----:B------:R-:W-:-:S04]  /*4890*/  IMAD.WIDE.U32 R20, R223, R12, R14 ;  /* 0x0000000cdf147225 */ /* 0x000fc800078e000e */
[----:B------:R-:W-:Y:S01]  /*48a0*/  IMAD.IADD R224, R224, 0x1, R21 ;  /* 0x00000001e0e07824 */ /* 0x000fe200078e0215 */
[----:B------:R-:W-:-:S04]  /*48b0*/  IADD3 R20, P5, P6, R220, R216, R20 ;  /* 0x000000d8dc147210 */ /* 0x000fc80007ebe014 */
[----:B------:R-:W-:Y:S02]  /*48c0*/  IADD3.X R21, R219, R217, R224, P5, P6 ;  /* 0x000000d9db157210 */ /* 0x000fe40002fec4e0 */
[C---:B------:R-:W-:Y:S02]  /*48d0*/  ISETP.LT.OR P5, PT, R0.reuse, 0xa, !P3 ;  /* 0x0000000a0000780c */ /* 0x040fe40005fa1670 */
[----:B------:R-:W-:Y:S01]  /*48e0*/  ISETP.LT.OR P6, PT, R0, 0x9, !P2 ;  /* 0x000000090000780c */ /* 0x000fe200057c1670 */
[----:B--2---:R-:W-:-:S05]  /*48f0*/  @!P0 IMAD R3, R3, R17, R2 ;  /* 0x0000001103038224 */ /* 0x004fca00078e0202 */
[----:B------:R1:W-:Y:S01]  /*4900*/  @!P0 STG.E.U8 desc[UR36][R4.64+0x1], R3 ;  /* 0x0000010304008986 */ /* 0x0003e2000c101124 */
[----:B------:R-:W-:Y:S01]  /*4910*/  ISETP.LT.OR P0, PT, R0, 0x9, !P3 ;  /* 0x000000090000780c */ /* 0x000fe20005f01670 */
[----:B------:R-:W-:-:S12]  /*4920*/  @P4 BRA `(.L_x_42) ;  /* 0x00000000000c4947 */ /* 0x000fd80003800000 */
[----:B------:R-:W2:Y:S02]  /*4930*/  LDG.E.U8 R16, desc[UR36][R20.64] ;  /* 0x0000002414107981 */ /* 0x000ea4000c1e1100 */
[----:B--2---:R-:W-:-:S05]  /*4940*/  PRMT R2, R16, 0x8880, RZ ;  /* 0x0000888010027816 */ /* 0x004fca00000000ff */
[----:B------:R-:W-:-:S07]  /*4950*/  IMAD R2, R2, R18, RZ ;  /* 0x0000001202027224 */ /* 0x000fce00078e02ff */
.L_x_42:
[----:B------:R-:W-:Y:S05]  /*4960*/  BSYNC B1 ;  /* 0x0000000000017941 */ /* 0x000fea0003800000 */
.L_x_41:
[----:B-1----:R-:W2:Y:S01]  /*4970*/  LDL.LU R3, [R1+0x188] ;  /* 0x0001880001037983 */ /* 0x002ea20000300800 */
[----:B------:R-:W-:Y:S01]  /*4980*/  BSSY B1, `(.L_x_43) ;  /* 0x0000007000017945 */ /* 0x000fe20003800000 */
[----:B--2---:R-:W-:-:S05]  /*4990*/  @!P4 IMAD R3, R3, R17, R2 ;  /* 0x000000110303c224 */ /* 0x004fca00078e0202 */
[----:B------:R1:W-:Y:S01]  /*49a0*/  @!P4 STG.E.U8 desc[UR36][R10.64], R3 ;  /* 0x000000030a00c986 */ /* 0x0003e2000c101124 */
[----:B------:R-:W-:Y:S05]  /*49b0*/  @P1 BRA `(.L_x_44) ;  /* 0x00000000000c1947 */ /* 0x000fea0003800000 */
[----:B------:R-:W2:Y:S02]  /*49c0*/  LDG.E.U8 R16, desc[UR36][R20.64+0x1] ;  /* 0x0000012414107981 */ /* 0x000ea4000c1e1100 */
[----:B--2---:R-:W-:-:S05]  /*49d0*/  PRMT R2, R16, 0x8880, RZ ;  /* 0x0000888010027816 */ /* 0x004fca00000000ff */
[----:B------:R-:W-:-:S07]  /*49e0*/  IMAD R2, R2, R18, RZ ;  /* 0x0000001202027224 */ /* 0x000fce00078e02ff */
.L_x_44:
[----:B------:R-:W-:Y:S05]  /*49f0*/  BSYNC B1 ;  /* 0x0000000000017941 */ /* 0x000fea0003800000 */
.L_x_43:
        /* <DEDUP_REMOVED lines=8> */
.L_x_46:
[----:B------:R-:W-:Y:S05]  /*4a80*/  BSYNC B1 ;  /* 0x0000000000017941 */ /* 0x000fea0003800000 */
.L_x_45:
        /* <DEDUP_REMOVED lines=8> */
.L_x_48:
[----:B------:R-:W-:Y:S05]  /*4b10*/  BSYNC B1 ;  /* 0x0000000000017941 */ /* 0x000fea0003800000 */
.L_x_47:
        /* <DEDUP_REMOVED lines=8> */
.L_x_50:
[----:B------:R-:W-:Y:S05]  /*4ba0*/  BSYNC B1 ;  /* 0x0000000000017941 */ /* 0x000fea0003800000 */
.L_x_49:
[----:B-1----:R-:W2:Y:S01]  /*4bb0*/  LDL.LU R3, [R1+0x198] ;  /* 0x0001980001037983 */ /* 0x002ea20000300800 */
[C---:B------:R-:W-:Y:S01]  /*4bc0*/  ISETP.LT.OR P0, PT, R0.reuse, 0xa, !P2 ;  /* 0x0000000a0000780c */ /* 0x040fe20005701670 */
[----:B------:R-:W-:Y:S01]  /*4bd0*/  BSSY B1, `(.L_x_51) ;  /* 0x000000b000017945 */ /* 0x000fe20003800000 */
[C---:B------:R-:W-:Y:S02]  /*4be0*/  ISETP.LT.OR P1, PT, R0.reuse, 0x11, !P3 ;  /* 0x000000110000780c */ /* 0x040fe40005f21670 */
        /* <DEDUP_REMOVED lines=9> */
.L_x_52:
[----:B------:R-:W-:Y:S05]  /*4c80*/  BSYNC B1 ;  /* 0x0000000000017941 */ /* 0x000fea0003800000 */
.L_x_51:
        /* <DEDUP_REMOVED lines=8> */
.L_x_54:
[----:B------:R-:W-:Y:S05]  /*4d10*/  BSYNC B1 ;  /* 0x0000000000017941 */ /* 0x000fea0003800000 */
.L_x_53:
        /* <DEDUP_REMOVED lines=8> */
.L_x_56:
[----:B------:R-:W-:Y:S05]  /*4da0*/  BSYNC B1 ;  /* 0x0000000000017941 */ /* 0x000fea0003800000 */
.L_x_55:
        /* <DEDUP_REMOVED lines=8> */
.L_x_58:
[----:B------:R-:W-:Y:S05]  /*4e30*/  BSYNC B1 ;  /* 0x0000000000017941 */ /* 0x000fea0003800000 */
.L_x_57:
        /* <DEDUP_REMOVED lines=8> */
.L_x_60:
[----:B------:R-:W-:Y:S05]  /*4ec0*/  BSYNC B1 ;  /* 0x0000000000017941 */ /* 0x000fea0003800000 */
.L_x_59:
        /* <DEDUP_REMOVED lines=13> */
.L_x_62:
[----:B------:R-:W-:Y:S05]  /*4fa0*/  BSYNC B1 ;  /* 0x0000000000017941 */ /* 0x000fea0003800000 */
.L_x_61:
        /* <DEDUP_REMOVED lines=8> */
.L_x_64:
[----:B------:R-:W-:Y:S05]  /*5030*/  BSYNC B1 ;  /* 0x0000000000017941 */ /* 0x000fea0003800000 */
.L_x_63:
        /* <DEDUP_REMOVED lines=8> */
.L_x_66:
[----:B------:R-:W-:Y:S05]  /*50c0*/  BSYNC B1 ;  /* 0x0000000000017941 */ /* 0x000fea0003800000 */
.L_x_65:
        /* <DEDUP_REMOVED lines=8> */
.L_x_68:
[----:B------:R-:W-:Y:S05]  /*5150*/  BSYNC B1 ;  /* 0x0000000000017941 */ /* 0x000fea0003800000 */
.L_x_67:
        /* <DEDUP_REMOVED lines=8> */
.L_x_70:
[----:B------:R-:W-:Y:S05]  /*51e0*/  BSYNC B1 ;  /* 0x0000000000017941 */ /* 0x000fea0003800000 */
.L_x_69:
        /* <DEDUP_REMOVED lines=13> */
.L_x_72:
[----:B------:R-:W-:Y:S05]  /*52c0*/  BSYNC B1 ;  /* 0x0000000000017941 */ /* 0x000fea0003800000 */
.L_x_71:
        /* <DEDUP_REMOVED lines=8> */
.L_x_74:
[----:B------:R-:W-:Y:S05]  /*5350*/  BSYNC B1 ;  /* 0x0000000000017941 */ /* 0x000fea0003800000 */
.L_x_73:
        /* <DEDUP_REMOVED lines=8> */
.L_x_76:
[----:B------:R-:W-:Y:S05]  /*53e0*/  BSYNC B1 ;  /* 0x0000000000017941 */ /* 0x000fea0003800000 */
.L_x_75:
        /* <DEDUP_REMOVED lines=8> */
.L_x_78:
[----:B------:R-:W-:Y:S05]  /*5470*/  BSYNC B1 ;  /* 0x0000000000017941 */ /* 0x000fea0003800000 */
.L_x_77:
        /* <DEDUP_REMOVED lines=8> */
.L_x_80:
[----:B------:R-:W-:Y:S05]  /*5500*/  BSYNC B1 ;  /* 0x0000000000017941 */ /* 0x000fea0003800000 */
.L_x_79:
        /* <DEDUP_REMOVED lines=13> */
.L_x_82:
[----:B------:R-:W-:Y:S05]  /*55e0*/  BSYNC B1 ;  /* 0x0000000000017941 */ /* 0x000fea0003800000 */
.L_x_81:
        /* <DEDUP_REMOVED lines=8> */
.L_x_84:
[----:B------:R-:W-:Y:S05]  /*5670*/  BSYNC B1 ;  /* 0x0000000000017941 */ /* 0x000fea0003800000 */
.L_x_83:
        /* <DEDUP_REMOVED lines=8> */
.L_x_86:
[----:B------:R-:W-:Y:S05]  /*5700*/  BSYNC B1 ;  /* 0x0000000000017941 */ /* 0x000fea0003800000 */
.L_x_85:
        /* <DEDUP_REMOVED lines=8> */
.L_x_88:
[----:B------:R-:W-:Y:S05]  /*5790*/  BSYNC B1 ;  /* 0x0000000000017941 */ /* 0x000fea0003800000 */
.L_x_87:
        /* <DEDUP_REMOVED lines=8> */
.L_x_90:
[----:B------:R-:W-:Y:S05]  /*5820*/  BSYNC B1 ;  /* 0x0000000000017941 */ /* 0x000fea0003800000 */
.L_x_89:
        /* <DEDUP_REMOVED lines=13> */
.L_x_92:
[----:B------:R-:W-:Y:S05]  /*5900*/  BSYNC B1 ;  /* 0x0000000000017941 */ /* 0x000fea0003800000 */
.L_x_91:
        /* <DEDUP_REMOVED lines=8> */
.L_x_94:
[----:B------:R-:W-:Y:S05]  /*5990*/  BSYNC B1 ;  /* 0x0000000000017941 */ /* 0x000fea0003800000 */
.L_x_93:
        /* <DEDUP_REMOVED lines=8> */
.L_x_96:
[----:B------:R-:W-:Y:S05]  /*5a20*/  BSYNC B1 ;  /* 0x0000000000017941 */ /* 0x000fea0003800000 */
.L_x_95:
        /* <DEDUP_REMOVED lines=8> */
.L_x_98:
[----:B------:R-:W-:Y:S05]  /*5ab0*/  BSYNC B1 ;  /* 0x0000000000017941 */ /* 0x000fea0003800000 */
.L_x_97:
        /* <DEDUP_REMOVED lines=8> */
.L_x_100:
[----:B------:R-:W-:Y:S05]  /*5b40*/  BSYNC B1 ;  /* 0x0000000000017941 */ /* 0x000fea0003800000 */
.L_x_99:
        /* <DEDUP_REMOVED lines=13> */
.L_x_102:
[----:B------:R-:W-:Y:S05]  /*5c20*/  BSYNC B1 ;  /* 0x0000000000017941 */ /* 0x000fea0003800000 */
.L_x_101:
        /* <DEDUP_REMOVED lines=8> */
.L_x_104:
[----:B------:R-:W-:Y:S05]  /*5cb0*/  BSYNC B1 ;  /* 0x0000000000017941 */ /* 0x000fea0003800000 */
.L_x_103:
        /* <DEDUP_REMOVED lines=8> */
.L_x_106:
[----:B------:R-:W-:Y:S05]  /*5d40*/  BSYNC B1 ;  /* 0x0000000000017941 */ /* 0x000fea0003800000 */
.L_x_105:
        /* <DEDUP_REMOVED lines=8> */
.L_x_108:
[----:B------:R-:W-:Y:S05]  /*5dd0*/  BSYNC B1 ;  /* 0x0000000000017941 */ /* 0x000fea0003800000 */
.L_x_107:
        /* <DEDUP_REMOVED lines=8> */
.L_x_110:
[----:B------:R-:W-:Y:S05]  /*5e60*/  BSYNC B1 ;  /* 0x0000000000017941 */ /* 0x000fea0003800000 */
.L_x_109:
        /* <DEDUP_REMOVED lines=13> */
.L_x_112:
[----:B------:R-:W-:Y:S05]  /*5f40*/  BSYNC B1 ;  /* 0x0000000000017941 */ /* 0x000fea0003800000 */
.L_x_111:
        /* <DEDUP_REMOVED lines=8> */
.L_x_114:
[----:B------:R-:W-:Y:S05]  /*5fd0*/  BSYNC B1 ;  /* 0x0000000000017941 */ /* 0x000fea0003800000 */
.L_x_113:
        /* <DEDUP_REMOVED lines=8> */
.L_x_116:
[----:B------:R-:W-:Y:S05]  /*6060*/  BSYNC B1 ;  /* 0x0000000000017941 */ /* 0x000fea0003800000 */
.L_x_115:
        /* <DEDUP_REMOVED lines=8> */
.L_x_118:
[----:B------:R-:W-:Y:S05]  /*60f0*/  BSYNC B1 ;  /* 0x0000000000017941 */ /* 0x000fea0003800000 */
.L_x_117:
        /* <DEDUP_REMOVED lines=8> */
.L_x_120:
[----:B------:R-:W-:Y:S05]  /*6180*/  BSYNC B1 ;  /* 0x0000000000017941 */ /* 0x000fea0003800000 */
.L_x_119:
        /* <DEDUP_REMOVED lines=13> */
.L_x_122:
[----:B------:R-:W-:Y:S05]  /*6260*/  BSYNC B1 ;  /* 0x0000000000017941 */ /* 0x000fea0003800000 */
.L_x_121:
        /* <DEDUP_REMOVED lines=8> */
.L_x_124:
[----:B------:R-:W-:Y:S05]  /*62f0*/  BSYNC B1 ;  /* 0x0000000000017941 */ /* 0x000fea0003800000 */
.L_x_123:
        /* <DEDUP_REMOVED lines=8> */
.L_x_126:
[----:B------:R-:W-:Y:S05]  /*6380*/  BSYNC B1 ;  /* 0x0000000000017941 */ /* 0x000fea0003800000 */
.L_x_125:
        /* <DEDUP_REMOVED lines=8> */
.L_x_128:
[----:B------:R-:W-:Y:S05]  /*6410*/  BSYNC B1 ;  /* 0x0000000000017941 */ /* 0x000fea0003800000 */
.L_x_127:
        /* <DEDUP_REMOVED lines=8> */
.L_x_130:
[----:B------:R-:W-:Y:S05]  /*64a0*/  BSYNC B1 ;  /* 0x0000000000017941 */ /* 0x000fea0003800000 */
.L_x_129:
        /* <DEDUP_REMOVED lines=13> */
.L_x_132:
[----:B------:R-:W-:Y:S05]  /*6580*/  BSYNC B1 ;  /* 0x0000000000017941 */ /* 0x000fea0003800000 */
.L_x_131:
        /* <DEDUP_REMOVED lines=8> */
.L_x_134:
[----:B------:R-:W-:Y:S05]  /*6610*/  BSYNC B1 ;  /* 0x0000000000017941 */ /* 0x000fea0003800000 */
.L_x_133:
        /* <DEDUP_REMOVED lines=8> */
.L_x_136:
[----:B------:R-:W-:Y:S05]  /*66a0*/  BSYNC B1 ;  /* 0x0000000000017941 */ /* 0x000fea0003800000 */
.L_x_135:
        /* <DEDUP_REMOVED lines=8> */
.L_x_138:
[----:B------:R-:W-:Y:S05]  /*6730*/  BSYNC B1 ;  /* 0x0000000000017941 */ /* 0x000fea0003800000 */
.L_x_137:
        /* <DEDUP_REMOVED lines=8> */
.L_x_140:
[----:B------:R-:W-:Y:S05]  /*67c0*/  BSYNC B1 ;  /* 0x0000000000017941 */ /* 0x000fea0003800000 */
.L_x_139:
        /* <DEDUP_REMOVED lines=13> */
.L_x_142:
[----:B------:R-:W-:Y:S05]  /*68a0*/  BSYNC B1 ;  /* 0x0000000000017941 */ /* 0x000fea0003800000 */
.L_x_141:
        /* <DEDUP_REMOVED lines=8> */
.L_x_144:
[----:B------:R-:W-:Y:S05]  /*6930*/  BSYNC B1 ;  /* 0x0000000000017941 */ /* 0x000fea0003800000 */
.L_x_143:
        /* <DEDUP_REMOVED lines=8> */
.L_x_146:
[----:B------:R-:W-:Y:S05]  /*69c0*/  BSYNC B1 ;  /* 0x0000000000017941 */ /* 0x000fea0003800000 */
.L_x_145:
        /* <DEDUP_REMOVED lines=8> */
.L_x_148:
[----:B------:R-:W-:Y:S05]  /*6a50*/  BSYNC B1 ;  /* 0x0000000000017941 */ /* 0x000fea0003800000 */
.L_x_147:
        /* <DEDUP_REMOVED lines=8> */
.L_x_150:
[----:B------:R-:W-:Y:S05]  /*6ae0*/  BSYNC B1 ;  /* 0x0000000000017941 */ /* 0x000fea0003800000 */
.L_x_149:
        /* <DEDUP_REMOVED lines=13> */
.L_x_152:
[----:B------:R-:W-:Y:S05]  /*6bc0*/  BSYNC B1 ;  /* 0x0000000000017941 */ /* 0x000fea0003800000 */
.L_x_151:
        /* <DEDUP_REMOVED lines=8> */
.L_x_154:
[----:B------:R-:W-:Y:S05]  /*6c50*/  BSYNC B1 ;  /* 0x0000000000017941 */ /* 0x000fea0003800000 */
.L_x_153:
        /* <DEDUP_REMOVED lines=8> */
.L_x_156:
[----:B------:R-:W-:Y:S05]  /*6ce0*/  BSYNC B1 ;  /* 0x0000000000017941 */ /* 0x000fea0003800000 */
.L_x_155:
        /* <DEDUP_REMOVED lines=8> */
.L_x_158:
[----:B------:R-:W-:Y:S05]  /*6d70*/  BSYNC B1 ;  /* 0x0000000000017941 */ /* 0x000fea0003800000 */
.L_x_157:
        /* <DEDUP_REMOVED lines=8> */
.L_x_160:
[----:B------:R-:W-:Y:S05]  /*6e00*/  BSYNC B1 ;  /* 0x0000000000017941 */ /* 0x000fea0003800000 */
.L_x_159:
        /* <DEDUP_REMOVED lines=13> */
.L_x_162:
[----:B------:R-:W-:Y:S05]  /*6ee0*/  BSYNC B1 ;  /* 0x0000000000017941 */ /* 0x000fea0003800000 */
.L_x_161:
        /* <DEDUP_REMOVED lines=8> */
.L_x_164:
[----:B------:R-:W-:Y:S05]  /*6f70*/  BSYNC B1 ;  /* 0x0000000000017941 */ /* 0x000fea0003800000 */
.L_x_163:
        /* <DEDUP_REMOVED lines=8> */
.L_x_166:
[----:B------:R-:W-:Y:S05]  /*7000*/  BSYNC B1 ;  /* 0x0000000000017941 */ /* 0x000fea0003800000 */
.L_x_165:
        /* <DEDUP_REMOVED lines=8> */
.L_x_168:
[----:B------:R-:W-:Y:S05]  /*7090*/  BSYNC B1 ;  /* 0x0000000000017941 */ /* 0x000fea0003800000 */
.L_x_167:
        /* <DEDUP_REMOVED lines=8> */
.L_x_170:
[----:B------:R-:W-:Y:S05]  /*7120*/  BSYNC B1 ;  /* 0x0000000000017941 */ /* 0x000fea0003800000 */
.L_x_169:
        /* <DEDUP_REMOVED lines=13> */
.L_x_172:
[----:B------:R-:W-:Y:S05]  /*7200*/  BSYNC B1 ;  /* 0x0000000000017941 */ /* 0x000fea0003800000 */
.L_x_171:
        /* <DEDUP_REMOVED lines=8> */
.L_x_174:
[----:B------:R-:W-:Y:S05]  /*7290*/  BSYNC B1 ;  /* 0x0000000000017941 */ /* 0x000fea0003800000 */
.L_x_173:
        /* <DEDUP_REMOVED lines=8> */
.L_x_176:
[----:B------:R-:W-:Y:S05]  /*7320*/  BSYNC B1 ;  /* 0x0000000000017941 */ /* 0x000fea0003800000 */
.L_x_175:
        /* <DEDUP_REMOVED lines=8> */
.L_x_178:
[----:B------:R-:W-:Y:S05]  /*73b0*/  BSYNC B1 ;  /* 0x0000000000017941 */ /* 0x000fea0003800000 */
.L_x_177:
        /* <DEDUP_REMOVED lines=8> */
.L_x_180:
[----:B------:R-:W-:Y:S05]  /*7440*/  BSYNC B1 ;  /* 0x0000000000017941 */ /* 0x000fea0003800000 */
.L_x_179:
        /* <DEDUP_REMOVED lines=13> */
.L_x_182:
[----:B------:R-:W-:Y:S05]  /*7520*/  BSYNC B1 ;  /* 0x0000000000017941 */ /* 0x000fea0003800000 */
.L_x_181:
        /* <DEDUP_REMOVED lines=8> */
.L_x_184:
[----:B------:R-:W-:Y:S05]  /*75b0*/  BSYNC B1 ;  /* 0x0000000000017941 */ /* 0x000fea0003800000 */
.L_x_183:
        /* <DEDUP_REMOVED lines=8> */
.L_x_186:
[----:B------:R-:W-:Y:S05]  /*7640*/  BSYNC B1 ;  /* 0x0000000000017941 */ /* 0x000fea0003800000 */
.L_x_185:
        /* <DEDUP_REMOVED lines=8> */
.L_x_188:
[----:B------:R-:W-:Y:S05]  /*76d0*/  BSYNC B1 ;  /* 0x0000000000017941 */ /* 0x000fea0003800000 */
.L_x_187:
        /* <DEDUP_REMOVED lines=8> */
.L_x_190:
[----:B------:R-:W-:Y:S05]  /*7760*/  BSYNC B1 ;  /* 0x0000000000017941 */ /* 0x000fea0003800000 */
.L_x_189:
        /* <DEDUP_REMOVED lines=13> */
.L_x_192:
[----:B------:R-:W-:Y:S05]  /*7840*/  BSYNC B1 ;  /* 0x0000000000017941 */ /* 0x000fea0003800000 */
.L_x_191:
        /* <DEDUP_REMOVED lines=8> */
.L_x_194:
[----:B------:R-:W-:Y:S05]  /*78d0*/  BSYNC B1 ;  /* 0x0000000000017941 */ /* 0x000fea0003800000 */
.L_x_193:
        /* <DEDUP_REMOVED lines=8> */
.L_x_196:
[----:B------:R-:W-:Y:S05]  /*7960*/  BSYNC B1 ;  /* 0x0000000000017941 */ /* 0x000fea0003800000 */
.L_x_195:
        /* <DEDUP_REMOVED lines=8> */
.L_x_198:
[----:B------:R-:W-:Y:S05]  /*79f0*/  BSYNC B1 ;  /* 0x0000000000017941 */ /* 0x000fea0003800000 */
.L_x_197:
        /* <DEDUP_REMOVED lines=8> */
.L_x_200:
[----:B------:R-:W-:Y:S05]  /*7a80*/  BSYNC B1 ;  /* 0x0000000000017941 */ /* 0x000fea0003800000 */
.L_x_199:
        /* <DEDUP_REMOVED lines=13> */
.L_x_202:
[----:B------:R-:W-:Y:S05]  /*7b60*/  BSYNC B1 ;  /* 0x0000000000017941 */ /* 0x000fea0003800000 */
.L_x_201:
        /* <DEDUP_REMOVED lines=8> */
.L_x_204:
[----:B------:R-:W-:Y:S05]  /*7bf0*/  BSYNC B1 ;  /* 0x0000000000017941 */ /* 0x000fea0003800000 */
.L_x_203:
        /* <DEDUP_REMOVED lines=8> */
.L_x_206:
[----:B------:R-:W-:Y:S05]  /*7c80*/  BSYNC B1 ;  /* 0x0000000000017941 */ /* 0x000fea0003800000 */
.L_x_205:
        /* <DEDUP_REMOVED lines=8> */
.L_x_208:
[----:B------:R-:W-:Y:S05]  /*7d10*/  BSYNC B1 ;  /* 0x0000000000017941 */ /* 0x000fea0003800000 */
.L_x_207:
        /* <DEDUP_REMOVED lines=8> */
.L_x_210:
[----:B------:R-:W-:Y:S05]  /*7da0*/  BSYNC B1 ;  /* 0x0000000000017941 */ /* 0x000fea0003800000 */
.L_x_209:
        /* <DEDUP_REMOVED lines=13> */
.L_x_212:
[----:B------:R-:W-:Y:S05]  /*7e80*/  BSYNC B1 ;  /* 0x0000000000017941 */ /* 0x000fea0003800000 */
.L_x_211:
        /* <DEDUP_REMOVED lines=8> */
.L_x_214:
[----:B------:R-:W-:Y:S05]  /*7f10*/  BSYNC B1 ;  /* 0x0000000000017941 */ /* 0x000fea0003800000 */
.L_x_213:
        /* <DEDUP_REMOVED lines=8> */
.L_x_216:
[----:B------:R-:W-:Y:S05]  /*7fa0*/  BSYNC B1 ;  /* 0x0000000000017941 */ /* 0x000fea0003800000 */
.L_x_215:
        /* <DEDUP_REMOVED lines=8> */
.L_x_218:
[----:B------:R-:W-:Y:S05]  /*8030*/  BSYNC B1 ;  /* 0x0000000000017941 */ /* 0x000fea0003800000 */
.L_x_217:
        /* <DEDUP_REMOVED lines=8> */
.L_x_220:
[----:B------:R-:W-:Y:S05]  /*80c0*/  BSYNC B1 ;  /* 0x0000000000017941 */ /* 0x000fea0003800000 */
.L_x_219:
[----:B-1----:R-:W2:Y:S01]  /*80d0*/  LDL.LU R3, [R1+0x2ec] ;  /* 0x0002ec0001037983 */ /* 0x002ea20000300800 */
[C---:B------:R-:W-:Y:S01]  /*80e0*/  ISETP.LT.OR P1, PT, R0.reuse, 0xb9, !P3 ;  /* 0x000000b90000780c */ /* 0x040fe20005f21670 */
[----:B------:R-:W-:Y:S01]  /*80f0*/  BSSY B1, `(.L_x_221) ;  /* 0x000000b000017945 */ /* 0x000fe20003800000 */
[----:B------:R-:W-:Y:S02]  /*8100*/  IADD3 R223, P4, R223, 0x80, RZ ;  /* 0x00000080dfdf7810 */ /* 0x000fe40007f9e0ff */
        /* <DEDUP_REMOVED lines=9> */
.L_x_222:
[----:B------:R-:W-:Y:S05]  /*81a0*/  BSYNC B1 ;  /* 0x0000000000017941 */ /* 0x000fea0003800000 */
.L_x_221:
        /* <DEDUP_REMOVED lines=8> */
.L_x_224:
[----:B------:R-:W-:Y:S05]  /*8230*/  BSYNC B1 ;  /* 0x0000000000017941 */ /* 0x000fea0003800000 */
.L_x_223:
[----:B-1----:R-:W2:Y:S01]  /*8240*/  LDL.LU R3, [R1+0x2f4] ;  /* 0x0002f40001037983 */ /* 0x002ea20000300800 */
[----:B------:R-:W-:Y:S01]  /*8250*/  BSSY B1, `(.L_x_225) ;  /* 0x0000008000017945 */ /* 0x000fe20003800000 */
[----:B------:R-:W-:Y:S02]  /*8260*/  IMAD.X R224, RZ, RZ, UR9, P4 ;  /* 0x00000009ffe07e24 */ /* 0x000fe4000a0e06ff */
[----:B--2---:R-:W-:-:S05]  /*8270*/  @!P5 IMAD R3, R3, R17, R2 ;  /* 0x000000110303d224 */ /* 0x004fca00078e0202 */
[----:B------:R1:W-:Y:S01]  /*8280*/  @!P5 STG.E.U8 desc[UR36][R4.64+0xb9], R3 ;  /* 0x0000b9030400d986 */ /* 0x0003e2000c101124 */
[----:B------:R-:W-:Y:S05]  /*8290*/  @P6 BRA `(.L_x_226) ;  /* 0x00000000000c6947 */ /* 0x000fea0003800000 */
[----:B------:R-:W2:Y:S02]  /*82a0*/  LDG.E.U8 R16, desc[UR36][R20.64+0xb8] ;  /* 0x0000b82414107981 */ /* 0x000ea4000c1e1100 */
[----:B--2---:R-:W-:-:S05]  /*82b0*/  PRMT R2, R16, 0x8880, RZ ;  /* 0x0000888010027816 */ /* 0x004fca00000000ff */
[----:B------:R-:W-:-:S07]  /*82c0*/  IMAD R2, R2, R18, RZ ;  /* 0x0000001202027224 */ /* 0x000fce00078e02ff */
.L_x_226:
[----:B------:R-:W-:Y:S05]  /*82d0*/  BSYNC B1 ;  /* 0x0000000000017941 */ /* 0x000fea0003800000 */
.L_x_225:
[----:B-1----:R-:W2:Y:S01]  /*82e0*/  LDL.LU R3, [R1+0x2f8] ;  /* 0x0002f80001037983 */ /* 0x002ea20000300800 */
[----:B------:R-:W-:Y:S01]  /*82f0*/  BSSY B1, `(.L_x_227) ;  /* 0x0000008000017945 */ /* 0x000fe20003800000 */
[----:B------:R-:W-:Y:S02]  /*8300*/  IMAD R228, R224, R12, RZ ;  /* 0x0000000ce0e47224 */ /* 0x000fe400078e02ff */
[----:B--2---:R-:W-:-:S05]  /*8310*/  @!P6 IMAD R3, R3, R17, R2 ;  /* 0x000000110303e224 */ /* 0x004fca00078e0202 */
[----:B------:R1:W-:Y:S01]  /*8320*/  @!P6 STG.E.U8 desc[UR36][R10.64+0xb8], R3 ;  /* 0x0000b8030a00e986 */ /* 0x0003e2000c101124 */
[----:B------:R-:W-:Y:S05]  /*8330*/  @P0 BRA `(.L_x_228) ;  /* 0x00000000000c0947 */ /* 0x000fea0003800000 */
[----:B------:R-:W2:Y:S02]  /*8340*/  LDG.E.U8 R16, desc[UR36][R20.64+0xb9] ;  /* 0x0000b92414107981 */ /* 0x000ea4000c1e1100 */
[----:B--2---:R-:W-:-:S05]  /*8350*/  PRMT R2, R16, 0x8880, RZ ;  /* 0x0000888010027816 */ /* 0x004fca00000000ff */
[----:B------:R-:W-:-:S07]  /*8360*/  IMAD R2, R2, R18, RZ ;  /* 0x0000001202027224 */ /* 0x000fce00078e02ff */
.L_x_228:
[----:B------:R-:W-:Y:S05]  /*8370*/  BSYNC B1 ;  /* 0x0000000000017941 */ /* 0x000fea0003800000 */
.L_x_227:
[----:B-1----:R-:W2:Y:S01]  /*8380*/  LDL.LU R3, [R1+0x2fc] ;  /* 0x0002fc0001037983 */ /* 0x002ea20000300800 */
[----:B------:R-:W-:Y:S01]  /*8390*/  ISETP.GE.AND P1, PT, R222, 0x81, PT ;  /* 0x00000081de00780c */ /* 0x000fe20003f26270 */
[CC--:B------:R-:W-:Y:S01]  /*83a0*/  IMAD.WIDE.U32 R226, R223.reuse, R12.reuse, R218 ;  /* 0x0000000cdfe27225 */ /* 0x0c0fe200078e00da */
[----:B------:R-:W-:Y:S02]  /*83b0*/  BSSY B1, `(.L_x_229) ;  /* 0x000000e000017945 */ /* 0x000fe40003800000 */
[----:B------:R-:W-:Y:S01]  /*83c0*/  ISETP.LT.OR P6, PT, R0, 0x1, !P1 ;  /* 0x000000010000780c */ /* 0x000fe20004fc1670 */
[----:B------:R-:W-:-:S04]  /*83d0*/  IMAD.WIDE.U32 R224, R223, R12, R14 ;  /* 0x0000000cdfe07225 */ /* 0x000fc800078e000e */
[----:B------:R-:W-:Y:S01]  /*83e0*/  IMAD R13, R223, R13, R228 ;  /* 0x0000000ddf0d7224 */ /* 0x000fe200078e02e4 */
[----:B------:R-:W-:-:S03]  /*83f0*/  IADD3 R12, P4, P5, R220, R216, R224 ;  /* 0x000000d8dc0c7210 */ /* 0x000fc60007d9e0e0 */
[----:B------:R-:W-:Y:S02]  /*8400*/  IMAD.IADD R224, R13, 0x1, R225 ;  /* 0x000000010de07824 */ /* 0x000fe400078e02e1 */
[----:B--2---:R-:W-:-:S05]  /*8410*/  @!P0 IMAD R3, R3, R17, R2 ;  /* 0x0000001103038224 */ /* 0x004fca00078e0202 */
[----:B------:R1:W-:Y:S01]  /*8420*/  @!P0 STG.E.U8 desc[UR36][R10.64+0xb9], R3 ;  /* 0x0000b9030a008986 */ /* 0x0003e2000c101124 */
[----:B------:R-:W-:-:S04]  /*8430*/  IADD3 R14, P0, R226, R216, RZ ;  /* 0x000000d8e20e7210 */ /* 0x000fc80007f1e0ff */
[----:B------:R-:W-:Y:S01]  /*8440*/  IADD3.X R15, R217, R227, R13, P0, !PT ;  /* 0x000000e3d90f7210 */ /* 0x000fe200007fe40d */
[----:B------:R-:W-:Y:S08]  /*8450*/  @P6 BRA `(.L_x_230) ;  /* 0x00000000000c6947 */ /* 0x000ff00003800000 */
[----:B------:R-:W2:Y:S02]  /*8460*/  LDG.E.U8 R16, desc[UR36][R14.64] ;  /* 0x000000240e107981 */ /* 0x000ea4000c1e1100 */
[----:B--2---:R-:W-:-:S05]  /*8470*/  PRMT R2, R16, 0x8880, RZ ;  /* 0x0000888010027816 */ /* 0x004fca00000000ff */
[----:B------:R-:W-:-:S07]  /*8480*/  IMAD R2, R2, R18, RZ ;  /* 0x0000001202027224 */ /* 0x000fce00078e02ff */
.L_x_230:
[----:B------:R-:W-:Y:S05]  /*8490*/  BSYNC B1 ;  /* 0x0000000000017941 */ /* 0x000fea0003800000 */
.L_x_229:
[----:B-1----:R-:W2:Y:S01]  /*84a0*/  LDL.LU R3, [R1] ;  /* 0x0000000001037983 */ /* 0x002ea20000300800 */
[----:B------:R-:W-:Y:S01]  /*84b0*/  IADD3.X R13, R219, R217, R224, P4, P5 ;  /* 0x000000d9db0d7210 */ /* 0x000fe200027ea4e0 */
[----:B------:R-:W-:Y:S01]  /*84c0*/  BSSY B1, `(.L_x_231) ;  /* 0x000000b000017945 */ /* 0x000fe20003800000 */
[----:B------:R-:W-:Y:S02]  /*84d0*/  ISETP.LT.OR P4, PT, R0, 0x2, !P1 ;  /* 0x000000020000780c */ /* 0x000fe40004f81670 */
[----:B------:R-:W-:-:S04]  /*84e0*/  ISETP.GE.AND P0, PT, R222, 0x89, PT ;  /* 0x00000089de00780c */ /* 0x000fc80003f06270 */
        /* <DEDUP_REMOVED lines=8> */
.L_x_232:
[----:B------:R-:W-:Y:S05]  /*8570*/  BSYNC B1 ;  /* 0x0000000000017941 */ /* 0x000fea0003800000 */
.L_x_231:
        /* <DEDUP_REMOVED lines=8> */
.L_x_234:
[----:B------:R-:W-:Y:S05]  /*8600*/  BSYNC B1 ;  /* 0x0000000000017941 */ /* 0x000fea0003800000 */
.L_x_233:
        /* <DEDUP_REMOVED lines=8> */
.L_x_236:
[----:B------:R-:W-:Y:S05]  /*8690*/  BSYNC B1 ;  /* 0x0000000000017941 */ /* 0x000fea0003800000 */
.L_x_235:
[----:B-1----:R-:W2:Y:S01]  /*86a0*/  LDL.LU R3, [R1+0xc] ;  /* 0x00000c0001037983 */ /* 0x002ea20000300800 */
[C---:B------:R-:W-:Y:S01]  /*86b0*/  ISETP.LT.OR P4, PT, R0.reuse, 0x9, !P1 ;  /* 0x000000090000780c */ /* 0x040fe20004f81670 */
[----:B------:R-:W-:Y:S01]  /*86c0*/  BSSY B1, `(.L_x_237) ;  /* 0x0000009000017945 */ /* 0x000fe20003800000 */
[----:B------:R-:W-:Y:S01]  /*86d0*/  ISETP.LT.OR P5, PT, R0, 0xa, !P1 ;  /* 0x0000000a0000780c */ /* 0x000fe20004fa1670 */
[----:B--2---:R-:W-:-:S05]  /*86e0*/  @!P6 IMAD R3, R3, R17, R2 ;  /* 0x000000110303e224 */ /* 0x004fca00078e0202 */
[----:B------:R1:W-:Y:S01]  /*86f0*/  @!P6 STG.E.U8 desc[UR36][R8.64+0x1], R3 ;  /* 0x000001030800e986 */ /* 0x0003e2000c101124 */
[----:B------:R-:W-:-:S04]  /*8700*/  ISETP.LT.OR P6, PT, R0, 0x9, !P0 ;  /* 0x000000090000780c */ /* 0x000fc800047c1670 */
[----:B------:R-:W-:Y:S09]  /*8710*/  @P4 BRA `(.L_x_238) ;  /* 0x00000000000c4947 */ /* 0x000ff20003800000 */
[----:B------:R-:W2:Y:S02]  /*8720*/  LDG.E.U8 R16, desc[UR36][R14.64+0x8] ;  /* 0x000008240e107981 */ /* 0x000ea4000c1e1100 */
[----:B--2---:R-:W-:-:S05]  /*8730*/  PRMT R2, R16, 0x8880, RZ ;  /* 0x0000888010027816 */ /* 0x004fca00000000ff */
[----:B------:R-:W-:-:S07]  /*8740*/  IMAD R2, R2, R18, RZ ;  /* 0x0000001202027224 */ /* 0x000fce00078e02ff */
.L_x_238:
[----:B------:R-:W-:Y:S05]  /*8750*/  BSYNC B1 ;  /* 0x0000000000017941 */ /* 0x000fea0003800000 */
.L_x_237:
        /* <DEDUP_REMOVED lines=8> */
.L_x_240:
[----:B------:R-:W-:Y:S05]  /*87e0*/  BSYNC B1 ;  /* 0x0000000000017941 */ /* 0x000fea0003800000 */
.L_x_239:
        /* <DEDUP_REMOVED lines=8> */
.L_x_242:
[----:B------:R-:W-:Y:S05]  /*8870*/  BSYNC B1 ;  /* 0x0000000000017941 */ /* 0x000fea0003800000 */
.L_x_241:
        /* <DEDUP_REMOVED lines=11> */
.L_x_244:
[----:B------:R-:W-:Y:S05]  /*8930*/  BSYNC B1 ;  /* 0x0000000000017941 */ /* 0x000fea0003800000 */
.L_x_243:
        /* <DEDUP_REMOVED lines=8> */
.L_x_246:
[----:B------:R-:W-:Y:S05]  /*89c0*/  BSYNC B1 ;  /* 0x0000000000017941 */ /* 0x000fea0003800000 */
.L_x_245:
        /* <DEDUP_REMOVED lines=8> */
.L_x_248:
[----:B------:R-:W-:Y:S05]  /*8a50*/  BSYNC B1 ;  /* 0x0000000000017941 */ /* 0x000fea0003800000 */
.L_x_247:
        /* <DEDUP_REMOVED lines=11> */
.L_x_250:
[----:B------:R-:W-:Y:S05]  /*8b10*/  BSYNC B1 ;  /* 0x0000000000017941 */ /* 0x000fea0003800000 */
.L_x_249:
        /* <DEDUP_REMOVED lines=8> */
.L_x_252:
[----:B------:R-:W-:Y:S05]  /*8ba0*/  BSYNC B1 ;  /* 0x0000000000017941 */ /* 0x000fea0003800000 */
.L_x_251:
        /* <DEDUP_REMOVED lines=8> */
.L_x_254:
[----:B------:R-:W-:Y:S05]  /*8c30*/  BSYNC B1 ;  /* 0x0000000000017941 */ /* 0x000fea0003800000 */
.L_x_253:
        /* <DEDUP_REMOVED lines=11> */
.L_x_256:
[----:B------:R-:W-:Y:S05]  /*8cf0*/  BSYNC B1 ;  /* 0x0000000000017941 */ /* 0x000fea0003800000 */
.L_x_255:
        /* <DEDUP_REMOVED lines=8> */
.L_x_258:
[----:B------:R-:W-:Y:S05]  /*8d80*/  BSYNC B1 ;  /* 0x0000000000017941 */ /* 0x000fea0003800000 */
.L_x_257:
        /* <DEDUP_REMOVED lines=8> */
.L_x_260:
[----:B------:R-:W-:Y:S05]  /*8e10*/  BSYNC B1 ;  /* 0x0000000000017941 */ /* 0x000fea0003800000 */
.L_x_259:
        /* <DEDUP_REMOVED lines=11> */
.L_x_262:
[----:B------:R-:W-:Y:S05]  /*8ed0*/  BSYNC B1 ;  /* 0x0000000000017941 */ /* 0x000fea0003800000 */
.L_x_261:
        /* <DEDUP_REMOVED lines=8> */
.L_x_264:
[----:B------:R-:W-:Y:S05]  /*8f60*/  BSYNC B1 ;  /* 0x0000000000017941 */ /* 0x000fea0003800000 */
.L_x_263:
        /* <DEDUP_REMOVED lines=8> */
.L_x_266:
[----:B------:R-:W-:Y:S05]  /*8ff0*/  BSYNC B1 ;  /* 0x0000000000017941 */ /* 0x000fea0003800000 */
.L_x_265:
        /* <DEDUP_REMOVED lines=11> */
.L_x_268:
[----:B------:R-:W-:Y:S05]  /*90b0*/  BSYNC B1 ;  /* 0x0000000000017941 */ /* 0x000fea0003800000 */
.L_x_267:
        /* <DEDUP_REMOVED lines=8> */
.L_x_270:
[----:B------:R-:W-:Y:S05]  /*9140*/  BSYNC B1 ;  /* 0x0000000000017941 */ /* 0x000fea0003800000 */
.L_x_269:
        /* <DEDUP_REMOVED lines=8> */
.L_x_272:
[----:B------:R-:W-:Y:S05]  /*91d0*/  BSYNC B1 ;  /* 0x0000000000017941 */ /* 0x000fea0003800000 */
.L_x_271:
        /* <DEDUP_REMOVED lines=11> */
.L_x_274:
[----:B------:R-:W-:Y:S05]  /*9290*/  BSYNC B1 ;  /* 0x0000000000017941 */ /* 0x000fea0003800000 */
.L_x_273:
        /* <DEDUP_REMOVED lines=8> */
.L_x_276:
[----:B------:R-:W-:Y:S05]  /*9320*/  BSYNC B1 ;  /* 0x0000000000017941 */ /* 0x000fea0003800000 */
.L_x_275:
        /* <DEDUP_REMOVED lines=8> */
.L_x_278:
[----:B------:R-:W-:Y:S05]  /*93b0*/  BSYNC B1 ;  /* 0x0000000000017941 */ /* 0x000fea0003800000 */
.L_x_277:
        /* <DEDUP_REMOVED lines=11> */
.L_x_280:
[----:B------:R-:W-:Y:S05]  /*9470*/  BSYNC B1 ;  /* 0x0000000000017941 */ /* 0x000fea0003800000 */
.L_x_279:
        /* <DEDUP_REMOVED lines=8> */
.L_x_282:
[----:B------:R-:W-:Y:S05]  /*9500*/  BSYNC B1 ;  /* 0x0000000000017941 */ /* 0x000fea0003800000 */
.L_x_281:
        /* <DEDUP_REMOVED lines=8> */
.L_x_284:
[----:B------:R-:W-:Y:S05]  /*9590*/  BSYNC B1 ;  /* 0x0000000000017941 */ /* 0x000fea0003800000 */
.L_x_283:
        /* <DEDUP_REMOVED lines=11> */
.L_x_286:
[----:B------:R-:W-:Y:S05]  /*9650*/  BSYNC B1 ;  /* 0x0000000000017941 */ /* 0x000fea0003800000 */
.L_x_285:
        /* <DEDUP_REMOVED lines=8> */
.L_x_288:
[----:B------:R-:W-:Y:S05]  /*96e0*/  BSYNC B1 ;  /* 0x0000000000017941 */ /* 0x000fea0003800000 */
.L_x_287:
        /* <DEDUP_REMOVED lines=8> */
.L_x_290:
[----:B------:R-:W-:Y:S05]  /*9770*/  BSYNC B1 ;  /* 0x0000000000017941 */ /* 0x000fea0003800000 */
.L_x_289:
        /* <DEDUP_REMOVED lines=11> */
.L_x_292:
[----:B------:R-:W-:Y:S05]  /*9830*/  BSYNC B1 ;  /* 0x0000000000017941 */ /* 0x000fea0003800000 */
.L_x_291:
        /* <DEDUP_REMOVED lines=8> */
.L_x_294:
[----:B------:R-:W-:Y:S05]  /*98c0*/  BSYNC B1 ;  /* 0x0000000000017941 */ /* 0x000fea0003800000 */
.L_x_293:
        /* <DEDUP_REMOVED lines=8> */
.L_x_296:
[----:B------:R-:W-:Y:S05]  /*9950*/  BSYNC B1 ;  /* 0x0000000000017941 */ /* 0x000fea0003800000 */
.L_x_295:
        /* <DEDUP_REMOVED lines=11> */
.L_x_298:
[----:B------:R-:W-:Y:S05]  /*9a10*/  BSYNC B1 ;  /* 0x0000000000017941 */ /* 0x000fea0003800000 */
.L_x_297:
        /* <DEDUP_REMOVED lines=8> */
.L_x_300:
[----:B------:R-:W-:Y:S05]  /*9aa0*/  BSYNC B1 ;  /* 0x0000000000017941 */ /* 0x000fea0003800000 */
.L_x_299:
        /* <DEDUP_REMOVED lines=8> */
.L_x_302:
[----:B------:R-:W-:Y:S05]  /*9b30*/  BSYNC B1 ;  /* 0x0000000000017941 */ /* 0x000fea0003800000 */
.L_x_301:
        /* <DEDUP_REMOVED lines=11> */
.L_x_304:
[----:B------:R-:W-:Y:S05]  /*9bf0*/  BSYNC B1 ;  /* 0x0000000000017941 */ /* 0x000fea0003800000 */
.L_x_303:
        /* <DEDUP_REMOVED lines=8> */
.L_x_306:
[----:B------:R-:W-:Y:S05]  /*9c80*/  BSYNC B1 ;  /* 0x0000000000017941 */ /* 0x000fea0003800000 */
.L_x_305:
        /* <DEDUP_REMOVED lines=8> */
.L_x_308:
[----:B------:R-:W-:Y:S05]  /*9d10*/  BSYNC B1 ;  /* 0x0000000000017941 */ /* 0x000fea0003800000 */
.L_x_307:
        /* <DEDUP_REMOVED lines=11> */
.L_x_310:
[----:B------:R-:W-:Y:S05]  /*9dd0*/  BSYNC B1 ;  /* 0x0000000000017941 */ /* 0x000fea0003800000 */
.L_x_309:
        /* <DEDUP_REMOVED lines=8> */
.L_x_312:
[----:B------:R-:W-:Y:S05]  /*9e60*/  BSYNC B1 ;  /* 0x0000000000017941 */ /* 0x000fea0003800000 */
.L_x_311:
        /* <DEDUP_REMOVED lines=8> */
.L_x_314:
[----:B------:R-:W-:Y:S05]  /*9ef0*/  BSYNC B1 ;  /* 0x0000000000017941 */ /* 0x000fea0003800000 */
.L_x_313:
        /* <DEDUP_REMOVED lines=11> */
.L_x_316:
[----:B------:R-:W-:Y:S05]  /*9fb0*/  BSYNC B1 ;  /* 0x0000000000017941 */ /* 0x000fea0003800000 */
.L_x_315:
        /* <DEDUP_REMOVED lines=8> */
.L_x_318:
[----:B------:R-:W-:Y:S05]  /*a040*/  BSYNC B1 ;  /* 0x0000000000017941 */ /* 0x000fea0003800000 */
.L_x_317:
        /* <DEDUP_REMOVED lines=8> */
.L_x_320:
[----:B------:R-:W-:Y:S05]  /*a0d0*/  BSYNC B1 ;  /* 0x0000000000017941 */ /* 0x000fea0003800000 */
.L_x_319:
        /* <DEDUP_REMOVED lines=11> */
.L_x_322:
[----:B------:R-:W-:Y:S05]  /*a190*/  BSYNC B1 ;  /* 0x0000000000017941 */ /* 0x000fea0003800000 */
.L_x_321:
        /* <DEDUP_REMOVED lines=8> */
.L_x_324:
[----:B------:R-:W-:Y:S05]  /*a220*/  BSYNC B1 ;  /* 0x0000000000017941 */ /* 0x000fea0003800000 */
.L_x_323:
        /* <DEDUP_REMOVED lines=8> */
.L_x_326:
[----:B------:R-:W-:Y:S05]  /*a2b0*/  BSYNC B1 ;  /* 0x0000000000017941 */ /* 0x000fea0003800000 */
.L_x_325:
        /* <DEDUP_REMOVED lines=11> */
.L_x_328:
[----:B------:R-:W-:Y:S05]  /*a370*/  BSYNC B1 ;  /* 0x0000000000017941 */ /* 0x000fea0003800000 */
.L_x_327:
        /* <DEDUP_REMOVED lines=8> */
.L_x_330:
[----:B------:R-:W-:Y:S05]  /*a400*/  BSYNC B1 ;  /* 0x0000000000017941 */ /* 0x000fea0003800000 */
.L_x_329:
        /* <DEDUP_REMOVED lines=8> */
.L_x_332:
[----:B------:R-:W-:Y:S05]  /*a490*/  BSYNC B1 ;  /* 0x0000000000017941 */ /* 0x000fea0003800000 */
.L_x_331:
        /* <DEDUP_REMOVED lines=11> */
.L_x_334:
[----:B------:R-:W-:Y:S05]  /*a550*/  BSYNC B1 ;  /* 0x0000000000017941 */ /* 0x000fea0003800000 */
.L_x_333:
        /* <DEDUP_REMOVED lines=8> */
.L_x_336:
[----:B------:R-:W-:Y:S05]  /*a5e0*/  BSYNC B1 ;  /* 0x0000000000017941 */ /* 0x000fea0003800000 */
.L_x_335:
        /* <DEDUP_REMOVED lines=8> */
.L_x_338:
[----:B------:R-:W-:Y:S05]  /*a670*/  BSYNC B1 ;  /* 0x0000000000017941 */ /* 0x000fea0003800000 */
.L_x_337:
        /* <DEDUP_REMOVED lines=11> */
.L_x_340:
[----:B------:R-:W-:Y:S05]  /*a730*/  BSYNC B1 ;  /* 0x0000000000017941 */ /* 0x000fea0003800000 */
.L_x_339:
        /* <DEDUP_REMOVED lines=8> */
.L_x_342:
[----:B------:R-:W-:Y:S05]  /*a7c0*/  BSYNC B1 ;  /* 0x0000000000017941 */ /* 0x000fea0003800000 */
.L_x_341:
        /* <DEDUP_REMOVED lines=8> */
.L_x_344:
[----:B------:R-:W-:Y:S05]  /*a850*/  BSYNC B1 ;  /* 0x0000000000017941 */ /* 0x000fea0003800000 */
.L_x_343:
        /* <DEDUP_REMOVED lines=11> */
.L_x_346:
[----:B------:R-:W-:Y:S05]  /*a910*/  BSYNC B1 ;  /* 0x0000000000017941 */ /* 0x000fea0003800000 */
.L_x_345:
        /* <DEDUP_REMOVED lines=8> */
.L_x_348:
[----:B------:R-:W-:Y:S05]  /*a9a0*/  BSYNC B1 ;  /* 0x0000000000017941 */ /* 0x000fea0003800000 */
.L_x_347:
        /* <DEDUP_REMOVED lines=8> */
.L_x_350:
[----:B------:R-:W-:Y:S05]  /*aa30*/  BSYNC B1 ;  /* 0x0000000000017941 */ /* 0x000fea0003800000 */
.L_x_349:
        /* <DEDUP_REMOVED lines=11> */
.L_x_352:
[----:B------:R-:W-:Y:S05]  /*aaf0*/  BSYNC B1 ;  /* 0x0000000000017941 */ /* 0x000fea0003800000 */
.L_x_351:
        /* <DEDUP_REMOVED lines=8> */
.L_x_354:
[----:B------:R-:W-:Y:S05]  /*ab80*/  BSYNC B1 ;  /* 0x0000000000017941 */ /* 0x000fea0003800000 */
.L_x_353:
        /* <DEDUP_REMOVED lines=8> */
.L_x_356:
[----:B------:R-:W-:Y:S05]  /*ac10*/  BSYNC B1 ;  /* 0x0000000000017941 */ /* 0x000fea0003800000 */
.L_x_355:
        /* <DEDUP_REMOVED lines=11> */
.L_x_358:
[----:B------:R-:W-:Y:S05]  /*acd0*/  BSYNC B1 ;  /* 0x0000000000017941 */ /* 0x000fea0003800000 */
.L_x_357:
        /* <DEDUP_REMOVED lines=8> */
.L_x_360:
[----:B------:R-:W-:Y:S05]  /*ad60*/  BSYNC B1 ;  /* 0x0000000000017941 */ /* 0x000fea0003800000 */
.L_x_359:
        /* <DEDUP_REMOVED lines=8> */
.L_x_362:
[----:B------:R-:W-:Y:S05]  /*adf0*/  BSYNC B1 ;  /* 0x0000000000017941 */ /* 0x000fea0003800000 */
.L_x_361:
        /* <DEDUP_REMOVED lines=11> */
.L_x_364:
[----:B------:R-:W-:Y:S05]  /*aeb0*/  BSYNC B1 ;  /* 0x0000000000017941 */ /* 0x000fea0003800000 */
.L_x_363:
        /* <DEDUP_REMOVED lines=8> */
.L_x_366:
[----:B------:R-:W-:Y:S05]  /*af40*/  BSYNC B1 ;  /* 0x0000000000017941 */ /* 0x000fea0003800000 */
.L_x_365:
        /* <DEDUP_REMOVED lines=8> */
.L_x_368:
[----:B------:R-:W-:Y:S05]  /*afd0*/  BSYNC B1 ;  /* 0x0000000000017941 */ /* 0x000fea0003800000 */
.L_x_367:
        /* <DEDUP_REMOVED lines=11> */
.L_x_370:
[----:B------:R-:W-:Y:S05]  /*b090*/  BSYNC B1 ;  /* 0x0000000000017941 */ /* 0x000fea0003800000 */
.L_x_369:
        /* <DEDUP_REMOVED lines=8> */
.L_x_372:
[----:B------:R-:W-:Y:S05]  /*b120*/  BSYNC B1 ;  /* 0x0000000000017941 */ /* 0x000fea0003800000 */
.L_x_371:
        /* <DEDUP_REMOVED lines=8> */
.L_x_374:
[----:B------:R-:W-:Y:S05]  /*b1b0*/  BSYNC B1 ;  /* 0x0000000000017941 */ /* 0x000fea0003800000 */
.L_x_373:
        /* <DEDUP_REMOVED lines=11> */
.L_x_376:
[----:B------:R-:W-:Y:S05]  /*b270*/  BSYNC B1 ;  /* 0x0000000000017941 */ /* 0x000fea0003800000 */
.L_x_375:
        /* <DEDUP_REMOVED lines=8> */
.L_x_378:
[----:B------:R-:W-:Y:S05]  /*b300*/  BSYNC B1 ;  /* 0x0000000000017941 */ /* 0x000fea0003800000 */
.L_x_377:
        /* <DEDUP_REMOVED lines=8> */
.L_x_380:
[----:B------:R-:W-:Y:S05]  /*b390*/  BSYNC B1 ;  /* 0x0000000000017941 */ /* 0x000fea0003800000 */
.L_x_379:
        /* <DEDUP_REMOVED lines=11> */
.L_x_382:
[----:B------:R-:W-:Y:S05]  /*b450*/  BSYNC B1 ;  /* 0x0000000000017941 */ /* 0x000fea0003800000 */
.L_x_381:
[----:B-1----:R-:W2:Y:S01]  /*b460*/  LDL.LU R3, [R1+0x130] ;  /* 0x0001300001037983 */ /* 0x002ea20000300800 */
[----:B------:R-:W-:Y:S01]  /*b470*/  BSSY B1, `(.L_x_383) ;  /* 0x0000007000017945 */ /* 0x000fe20003800000 */
[----:B--2---:R-:W-:-:S05]  /*b480*/  @!P4 IMAD R3, R3, R17, R2 ;  /* 0x000000110303c224 */ /* 0x004fca00078e0202 */
[----:B------:R1:W-:Y:S01]  /*b490*/  @!P4 STG.E.U8 desc[UR36][R6.64+0x98], R3 ;  /* 0x000098030600c986 */ /* 0x0003e2000c101124 */
[----:B------:R-:W-:Y:S05]  /*b4a0*/  @P5 BRA `(.L_x_384) ;  /* 0x00000000000c5947 */ /* 0x000fea0003800000 */
[----:B------:R-:W1:Y:S02]  /*b4b0*/  LDG.E.U8 R16, desc[UR36][R14.64+0x99] ;  /* 0x000099240e107981 */ /* 0x000e64000c1e1100 */
[----:B-1----:R-:W-:-:S05]  /*b4c0*/  PRMT R3, R16, 0x8880, RZ ;  /* 0x0000888010037816 */ /* 0x002fca00000000ff */
[----:B------:R-:W-:-:S07]  /*b4d0*/  IMAD R2, R3, R18, RZ ;  /* 0x0000001203027224 */ /* 0x000fce00078e02ff */
.L_x_384:
[----:B------:R-:W-:Y:S05]  /*b4e0*/  BSYNC B1 ;  /* 0x0000000000017941 */ /* 0x000fea0003800000 */
.L_x_383:
        /* <DEDUP_REMOVED lines=8> */
.L_x_386:
[----:B------:R-:W-:Y:S05]  /*b570*/  BSYNC B1 ;  /* 0x0000000000017941 */ /* 0x000fea0003800000 */
.L_x_385:
        /* <DEDUP_REMOVED lines=8> */
[----:B------:R-:W1:Y:S02]  /*b600*/  LDG.E.U8 R16, desc[UR36][R12.64+0x99] ;  /* 0x000099240c107981 */ /* 0x000e64000c1e1100 */
[----:B-1----:R-:W-:-:S05]  /*b610*/  PRMT R3, R16, 0x8880, RZ ;  /* 0x0000888010037816 */ /* 0x002fca00000000ff */
[----:B------:R-:W-:-:S07]  /*b620*/  IMAD R2, R3, R18, RZ ;  /* 0x0000001203027224 */ /* 0x000fce00078e02ff */
.L_x_388:
[----:B------:R-:W-:Y:S05]  /*b630*/  BSYNC B1 ;  /* 0x0000000000017941 */ /* 0x000fea0003800000 */
.L_x_387:
        /* <DEDUP_REMOVED lines=8> */
.L_x_390:
[----:B------:R-:W-:Y:S05]  /*b6c0*/  BSYNC B1 ;  /* 0x0000000000017941 */ /* 0x000fea0003800000 */
.L_x_389:
        /* <DEDUP_REMOVED lines=8> */
.L_x_392:
[----:B------:R-:W-:Y:S05]  /*b750*/  BSYNC B1 ;  /* 0x0000000000017941 */ /* 0x000fea0003800000 */
.L_x_391:
        /* <DEDUP_REMOVED lines=11> */
.L_x_394:
[----:B------:R-:W-:Y:S05]  /*b810*/  BSYNC B1 ;  /* 0x0000000000017941 */ /* 0x000fea0003800000 */
.L_x_393:
        /* <DEDUP_REMOVED lines=8> */
.L_x_396:
[----:B------:R-:W-:Y:S05]  /*b8a0*/  BSYNC B1 ;  /* 0x0000000000017941 */ /* 0x000fea0003800000 */
.L_x_395:
        /* <DEDUP_REMOVED lines=8> */
.L_x_398:
[----:B------:R-:W-:Y:S05]  /*b930*/  BSYNC B1 ;  /* 0x0000000000017941 */ /* 0x000fea0003800000 */
.L_x_397:
        /* <DEDUP_REMOVED lines=11> */
.L_x_400:
[----:B------:R-:W-:Y:S05]  /*b9f0*/  BSYNC B1 ;  /* 0x0000000000017941 */ /* 0x000fea0003800000 */
.L_x_399:
        /* <DEDUP_REMOVED lines=8> */
.L_x_402:
[----:B------:R-:W-:Y:S05]  /*ba80*/  BSYNC B1 ;  /* 0x0000000000017941 */ /* 0x000fea0003800000 */
.L_x_401:
        /* <DEDUP_REMOVED lines=8> */
.L_x_404:
[----:B------:R-:W-:Y:S05]  /*bb10*/  BSYNC B1 ;  /* 0x0000000000017941 */ /* 0x000fea0003800000 */
.L_x_403:
        /* <DEDUP_REMOVED lines=11> */
.L_x_406:
[----:B------:R-:W-:Y:S05]  /*bbd0*/  BSYNC B1 ;  /* 0x0000000000017941 */ /* 0x000fea0003800000 */
.L_x_405:
        /* <DEDUP_REMOVED lines=8> */
.L_x_408:
[----:B------:R-:W-:Y:S05]  /*bc60*/  BSYNC B1 ;  /* 0x0000000000017941 */ /* 0x000fea0003800000 */
.L_x_407:
        /* <DEDUP_REMOVED lines=8> */
.L_x_410:
[----:B------:R-:W-:Y:S05]  /*bcf0*/  BSYNC B1 ;  /* 0x0000000000017941 */ /* 0x000fea0003800000 */
.L_x_409:
        /* <DEDUP_REMOVED lines=11> */
.L_x_412:
[----:B------:R-:W-:Y:S05]  /*bdb0*/  BSYNC B1 ;  /* 0x0000000000017941 */ /* 0x000fea0003800000 */
.L_x_411:
        /* <DEDUP_REMOVED lines=8> */
.L_x_414:
[----:B------:R-:W-:Y:S05]  /*be40*/  BSYNC B1 ;  /* 0x0000000000017941 */ /* 0x000fea0003800000 */
.L_x_413:
        /* <DEDUP_REMOVED lines=8> */
.L_x_416:
[----:B------:R-:W-:Y:S05]  /*bed0*/  BSYNC B1 ;  /* 0x0000000000017941 */ /* 0x000fea0003800000 */
.L_x_415:
        /* <DEDUP_REMOVED lines=11> */
.L_x_418:
[----:B------:R-:W-:Y:S05]  /*bf90*/  BSYNC B1 ;  /* 0x0000000000017941 */ /* 0x000fea0003800000 */
.L_x_417:
        /* <DEDUP_REMOVED lines=8> */
.L_x_420:
[----:B------:R-:W-:Y:S05]  /*c020*/  BSYNC B1 ;  /* 0x0000000000017941 */ /* 0x000fea0003800000 */
.L_x_419:
        /* <DEDUP_REMOVED lines=8> */
.L_x_422:
[----:B------:R-:W-:Y:S05]  /*c0b0*/  BSYNC B1 ;  /* 0x0000000000017941 */ /* 0x000fea0003800000 */
.L_x_421:
[----:B------:R-:W-:Y:S01]  /*c0c0*/  ISETP.LT.OR P4, PT, R0, 0xc2, !P3 ;  /* 0x000000c20000780c */ /* 0x000fe20005f81670 */
[----:B-1----:R-:W-:Y:S01]  /*c0d0*/  @!P6 IMAD R3, R120, R17, R2 ;  /* 0x000000117803e224 */ /* 0x002fe200078e0202 */
[----:B------:R-:W-:Y:S01]  /*c0e0*/  BSSY B1, `(.L_x_423) ;  /* 0x0000008000017945 */ /* 0x000fe20003800000 */
[----:B------:R-:W-:-:S03]  /*c0f0*/  ISETP.LT.OR P5, PT, R0, 0xc1, !P2 ;  /* 0x000000c10000780c */ /* 0x000fc600057a1670 */
[----:B------:R1:W-:Y:S01]  /*c100*/  @!P6 STG.E.U8 desc[UR36][R4.64+0xc0], R3 ;  /* 0x0000c0030400e986 */ /* 0x0003e2000c101124 */
[----:B------:R-:W-:-:S06]  /*c110*/  ISETP.LT.OR P6, PT, R0, 0xc2, !P2 ;  /* 0x000000c20000780c */ /* 0x000fcc00057c1670 */
[----:B------:R-:W-:Y:S07]  /*c120*/  @P4 BRA `(.L_x_424) ;  /* 0x00000000000c4947 */ /* 0x000fee0003800000 */
[----:B------:R-:W1:Y:S02]  /*c130*/  LDG.E.U8 R16, desc[UR36][R22.64+0xc1] ;  /* 0x0000c12416107981 */ /* 0x000e64000c1e1100 */
[----:B-1----:R-:W-:-:S05]  /*c140*/  PRMT R3, R16, 0x8880, RZ ;  /* 0x0000888010037816 */ /* 0x002fca00000000ff */
[----:B------:R-:W-:-:S07]  /*c150*/  IMAD R2, R3, R18, RZ ;  /* 0x0000001203027224 */ /* 0x000fce00078e02ff */
.L_x_424:
[----:B------:R-:W-:Y:S05]  /*c160*/  BSYNC B1 ;  /* 0x0000000000017941 */ /* 0x000fea0003800000 */
.L_x_423:
[----:B------:R-:W-:Y:S01]  /*c170*/  @!P4 IMAD R121, R121, R17, R2 ;  /* 0x000000117979c224 */ /* 0x000fe200078e0202 */
[----:B------:R-:W-:Y:S04]  /*c180*/  BSSY B1, `(.L_x_425) ;  /* 0x0000006000017945 */ /* 0x000fe80003800000 */
[----:B------:R2:W-:Y:S01]  /*c190*/  @!P4 STG.E.U8 desc[UR36][R4.64+0xc1], R121 ;  /* 0x0000c1790400c986 */ /* 0x0005e2000c101124 */
[----:B------:R-:W-:Y:S05]  /*c1a0*/  @P5 BRA `(.L_x_426) ;  /* 0x00000000000c5947 */ /* 0x000fea0003800000 */
[----:B------:R-:W1:Y:S02]  /*c1b0*/  LDG.E.U8 R16, desc[UR36][R20.64+0xc0] ;  /* 0x0000c02414107981 */ /* 0x000e64000c1e1100 */
[----:B-1----:R-:W-:-:S05]  /*c1c0*/  PRMT R3, R16, 0x8880, RZ ;  /* 0x0000888010037816 */ /* 0x002fca00000000ff */
[----:B------:R-:W-:-:S07]  /*c1d0*/  IMAD R2, R3, R18, RZ ;  /* 0x0000001203027224 */ /* 0x000fce00078e02ff */
.L_x_426:
[----:B------:R-:W-:Y:S05]  /*c1e0*/  BSYNC B1 ;  /* 0x0000000000017941 */ /* 0x000fea0003800000 */
.L_x_425:
[----:B-1----:R-:W-:Y:S01]  /*c1f0*/  @!P5 IMAD R3, R122, R17, R2 ;  /* 0x000000117a03d224 */ /* 0x002fe200078e0202 */
[----:B------:R-:W-:Y:S04]  /*c200*/  BSSY B1, `(.L_x_427) ;  /* 0x0000006000017945 */ /* 0x000fe80003800000 */
[----:B------:R1:W-:Y:S01]  /*c210*/  @!P5 STG.E.U8 desc[UR36][R10.64+0xc0], R3 ;  /* 0x0000c0030a00d986 */ /* 0x0003e2000c101124 */
[----:B------:R-:W-:Y:S05]  /*c220*/  @P6 BRA `(.L_x_428) ;  /* 0x00000000000c6947 */ /* 0x000fea0003800000 */
[----:B------:R-:W1:Y:S02]  /*c230*/  LDG.E.U8 R16, desc[UR36][R20.64+0xc1] ;  /* 0x0000c12414107981 */ /* 0x000e64000c1e1100 */
[----:B-1----:R-:W-:-:S05]  /*c240*/  PRMT R3, R16, 0x8880, RZ ;  /* 0x0000888010037816 */ /* 0x002fca00000000ff */
[----:B------:R-:W-:-:S07]  /*c250*/  IMAD R2, R3, R18, RZ ;  /* 0x0000001203027224 */ /* 0x000fce00078e02ff */
.L_x_428:
[----:B------:R-:W-:Y:S05]  /*c260*/  BSYNC B1 ;  /* 0x0000000000017941 */ /* 0x000fea0003800000 */
.L_x_427:
[C---:B------:R-:W-:Y:S01]  /*c270*/  ISETP.LT.OR P4, PT, R0.reuse, 0xc9, !P3 ;  /* 0x000000c90000780c */ /* 0x040fe20005f81670 */
[----:B------:R-:W-:Y:S01]  /*c280*/  @!P6 IMAD R123, R123, R17, R2 ;  /* 0x000000117b7be224 */ /* 0x000fe200078e0202 */
        /* <DEDUP_REMOVED lines=8> */
.L_x_430:
[----:B------:R-:W-:Y:S05]  /*c310*/  BSYNC B1 ;  /* 0x0000000000017941 */ /* 0x000fea0003800000 */
.L_x_429:
[----:B-1----:R-:W-:Y:S01]  /*c320*/  @!P4 IMAD R3, R124, R17, R2 ;  /* 0x000000117c03c224 */ /* 0x002fe200078e0202 */
[----:B------:R-:W-:Y:S04]  /*c330*/  BSSY B1, `(.L_x_431) ;  /* 0x0000006000017945 */ /* 0x000fe80003800000 */
[----:B------:R1:W-:Y:S01]  /*c340*/  @!P4 STG.E.U8 desc[UR36][R4.64+0xc8], R3 ;  /* 0x0000c8030400c986 */ /* 0x0003e2000c101124 */
[----:B------:R-:W-:Y:S05]  /*c350*/  @P5 BRA `(.L_x_432) ;  /* 0x00000000000c5947 */ /* 0x000fea0003800000 */
[----:B------:R-:W1:Y:S02]  /*c360*/  LDG.E.U8 R16, desc[UR36][R22.64+0xc9] ;  /* 0x0000c92416107981 */ /* 0x000e64000c1e1100 */
[----:B-1----:R-:W-:-:S05]  /*c370*/  PRMT R3, R16, 0x8880, RZ ;  /* 0x0000888010037816 */ /* 0x002fca00000000ff */
[----:B------:R-:W-:-:S07]  /*c380*/  IMAD R2, R3, R18, RZ ;  /* 0x0000001203027224 */ /* 0x000fce00078e02ff */
.L_x_432:
[----:B------:R-:W-:Y:S05]  /*c390*/  BSYNC B1 ;  /* 0x0000000000017941 */ /* 0x000fea0003800000 */
.L_x_431:
[----:B------:R-:W-:Y:S01]  /*c3a0*/  @!P5 IMAD R125, R125, R17, R2 ;  /* 0x000000117d7dd224 */ /* 0x000fe200078e0202 */
[----:B------:R-:W-:Y:S04]  /*c3b0*/  BSSY B1, `(.L_x_433) ;  /* 0x0000006000017945 */ /* 0x000fe80003800000 */
[----:B------:R4:W-:Y:S01]  /*c3c0*/  @!P5 STG.E.U8 desc[UR36][R4.64+0xc9], R125 ;  /* 0x0000c97d0400d986 */ /* 0x0009e2000c101124 */
[----:B------:R-:W-:Y:S05]  /*c3d0*/  @P6 BRA `(.L_x_434) ;  /* 0x00000000000c6947 */ /* 0x000fea0003800000 */
[----:B------:R-:W1:Y:S02]  /*c3e0*/  LDG.E.U8 R16, desc[UR36][R20.64+0xc8] ;  /* 0x0000c82414107981 */ /* 0x000e64000c1e1100 */
[----:B-1----:R-:W-:-:S05]  /*c3f0*/  PRMT R3, R16, 0x8880, RZ ;  /* 0x0000888010037816 */ /* 0x002fca00000000ff */
[----:B------:R-:W-:-:S07]  /*c400*/  IMAD R2, R3, R18, RZ ;  /* 0x0000001203027224 */ /* 0x000fce00078e02ff */
.L_x_434:
[----:B------:R-:W-:Y:S05]  /*c410*/  BSYNC B1 ;  /* 0x0000000000017941 */ /* 0x000fea0003800000 */
.L_x_433:
        /* <DEDUP_REMOVED lines=10> */
.L_x_436:
[----:B------:R-:W-:Y:S05]  /*c4c0*/  BSYNC B1 ;  /* 0x0000000000017941 */ /* 0x000fea0003800000 */
.L_x_435:
[----:B------:R-:W-:Y:S01]  /*c4d0*/  @!P4 IMAD R127, R127, R17, R2 ;  /* 0x000000117f7fc224 */ /* 0x000fe200078e0202 */
[----:B------:R-:W-:Y:S04]  /*c4e0*/  BSSY B1, `(.L_x_437) ;  /* 0x0000006000017945 */ /* 0x000fe80003800000 */
[----:B------:R0:W-:Y:S01]  /*c4f0*/  @!P4 STG.E.U8 desc[UR36][R10.64+0xc9], R127 ;  /* 0x0000c97f0a00c986 */ /* 0x0001e2000c101124 */
[----:B------:R-:W-:Y:S05]  /*c500*/  @P5 BRA `(.L_x_438) ;  /* 0x00000000000c5947 */ /* 0x000fea0003800000 */
[----:B------:R-:W1:Y:S02]  /*c510*/  LDG.E.U8 R16, desc[UR36][R22.64+0xd0] ;  /* 0x0000d02416107981 */ /* 0x000e64000c1e1100 */
[----:B-1----:R-:W-:-:S05]  /*c520*/  PRMT R3, R16, 0x8880, RZ ;  /* 0x0000888010037816 */ /* 0x002fca00000000ff */
[----:B------:R-:W-:-:S07]  /*c530*/  IMAD R2, R3, R18, RZ ;  /* 0x0000001203027224 */ /* 0x000fce00078e02ff */
.L_x_438:
[----:B------:R-:W-:Y:S05]  /*c540*/  BSYNC B1 ;  /* 0x0000000000017941 */ /* 0x000fea0003800000 */
.L_x_437:
[----:B-1----:R-:W-:Y:S01]  /*c550*/  @!P5 IMAD R3, R128, R17, R2 ;  /* 0x000000118003d224 */ /* 0x002fe200078e0202 */
[----:B------:R-:W-:Y:S04]  /*c560*/  BSSY B1, `(.L_x_439) ;  /* 0x0000006000017945 */ /* 0x000fe80003800000 */
[----:B------:R1:W-:Y:S01]  /*c570*/  @!P5 STG.E.U8 desc[UR36][R4.64+0xd0], R3 ;  /* 0x0000d0030400d986 */ /* 0x0003e2000c101124 */
[----:B------:R-:W-:Y:S05]  /*c580*/  @P6 BRA `(.L_x_440) ;  /* 0x00000000000c6947 */ /* 0x000fea0003800000 */
[----:B------:R-:W1:Y:S02]  /*c590*/  LDG.E.U8 R16, desc[UR36][R22.64+0xd1] ;  /* 0x0000d12416107981 */ /* 0x000e64000c1e1100 */
[----:B-1----:R-:W-:-:S05]  /*c5a0*/  PRMT R3, R16, 0x8880, RZ ;  /* 0x0000888010037816 */ /* 0x002fca00000000ff */
[----:B------:R-:W-:-:S07]  /*c5b0*/  IMAD R2, R3, R18, RZ ;  /* 0x0000001203027224 */ /* 0x000fce00078e02ff */
.L_x_440:
[----:B------:R-:W-:Y:S05]  /*c5c0*/  BSYNC B1 ;  /* 0x0000000000017941 */ /* 0x000fea0003800000 */
.L_x_439:
        /* <DEDUP_REMOVED lines=10> */
.L_x_442:
[----:B------:R-:W-:Y:S05]  /*c670*/  BSYNC B1 ;  /* 0x0000000000017941 */ /* 0x000fea0003800000 */
.L_x_441:
[----:B-1----:R-:W-:Y:S01]  /*c680*/  @!P4 IMAD R3, R130, R17, R2 ;  /* 0x000000118203c224 */ /* 0x002fe200078e0202 */
[----:B------:R-:W-:Y:S04]  /*c690*/  BSSY B1, `(.L_x_443) ;  /* 0x0000006000017945 */ /* 0x000fe80003800000 */
[----:B------:R1:W-:Y:S01]  /*c6a0*/  @!P4 STG.E.U8 desc[UR36][R10.64+0xd0], R3 ;  /* 0x0000d0030a00c986 */ /* 0x0003e2000c101124 */
[----:B------:R-:W-:Y:S05]  /*c6b0*/  @P5 BRA `(.L_x_444) ;  /* 0x00000000000c5947 */ /* 0x000fea0003800000 */
[----:B------:R-:W1:Y:S02]  /*c6c0*/  LDG.E.U8 R16, desc[UR36][R20.64+0xd1] ;  /* 0x0000d12414107981 */ /* 0x000e64000c1e1100 */
[----:B-1----:R-:W-:-:S05]  /*c6d0*/  PRMT R3, R16, 0x8880, RZ ;  /* 0x0000888010037816 */ /* 0x002fca00000000ff */
[----:B------:R-:W-:-:S07]  /*c6e0*/  IMAD R2, R3, R18, RZ ;  /* 0x0000001203027224 */ /* 0x000fce00078e02ff */
.L_x_444:
[----:B------:R-:W-:Y:S05]  /*c6f0*/  BSYNC B1 ;  /* 0x0000000000017941 */ /* 0x000fea0003800000 */
.L_x_443:
[----:B------:R-:W-:Y:S01]  /*c700*/  @!P5 IMAD R131, R131, R17, R2 ;  /* 0x000000118383d224 */ /* 0x000fe200078e0202 */
[----:B------:R-:W-:Y:S04]  /*c710*/  BSSY B1, `(.L_x_445) ;  /* 0x0000006000017945 */ /* 0x000fe80003800000 */
[----:B------:R0:W-:Y:S01]  /*c720*/  @!P5 STG.E.U8 desc[UR36][R10.64+0xd1], R131 ;  /* 0x0000d1830a00d986 */ /* 0x0001e2000c101124 */
[----:B------:R-:W-:Y:S05]  /*c730*/  @P6 BRA `(.L_x_446) ;  /* 0x00000000000c6947 */ /* 0x000fea0003800000 */
[----:B------:R-:W1:Y:S02]  /*c740*/  LDG.E.U8 R16, desc[UR36][R22.64+0xd8] ;  /* 0x0000d82416107981 */ /* 0x000e64000c1e1100 */
[----:B-1----:R-:W-:-:S05]  /*c750*/  PRMT R3, R16, 0x8880, RZ ;  /* 0x0000888010037816 */ /* 0x002fca00000000ff */
[----:B------:R-:W-:-:S07]  /*c760*/  IMAD R2, R3, R18, RZ ;  /* 0x0000001203027224 */ /* 0x000fce00078e02ff */
.L_x_446:
[----:B------:R-:W-:Y:S05]  /*c770*/  BSYNC B1 ;  /* 0x0000000000017941 */ /* 0x000fea0003800000 */
.L_x_445:
        /* <DEDUP_REMOVED lines=10> */
.L_x_448:
[----:B------:R-:W-:Y:S05]  /*c820*/  BSYNC B1 ;  /* 0x0000000000017941 */ /* 0x000fea0003800000 */
.L_x_447:
[----:B------:R-:W-:Y:S01]  /*c830*/  @!P4 IMAD R133, R133, R17, R2 ;  /* 0x000000118585c224 */ /* 0x000fe200078e0202 */
[----:B------:R-:W-:Y:S04]  /*c840*/  BSSY B1, `(.L_x_449) ;  /* 0x0000006000017945 */ /* 0x000fe80003800000 */
[----:B------:R0:W-:Y:S01]  /*c850*/  @!P4 STG.E.U8 desc[UR36][R4.64+0xd9], R133 ;  /* 0x0000d9850400c986 */ /* 0x0001e2000c101124 */
[----:B------:R-:W-:Y:S05]  /*c860*/  @P5 BRA `(.L_x_450) ;  /* 0x00000000000c5947 */ /* 0x000fea0003800000 */
[----:B------:R-:W1:Y:S02]  /*c870*/  LDG.E.U8 R16, desc[UR36][R20.64+0xd8] ;  /* 0x0000d82414107981 */ /* 0x000e64000c1e1100 */
[----:B-1----:R-:W-:-:S05]  /*c880*/  PRMT R3, R16, 0x8880, RZ ;  /* 0x0000888010037816 */ /* 0x002fca00000000ff */
[----:B------:R-:W-:-:S07]  /*c890*/  IMAD R2, R3, R18, RZ ;  /* 0x0000001203027224 */ /* 0x000fce00078e02ff */
.L_x_450:
[----:B------:R-:W-:Y:S05]  /*c8a0*/  BSYNC B1 ;  /* 0x0000000000017941 */ /* 0x000fea0003800000 */
.L_x_449:
[----:B-1----:R-:W-:Y:S01]  /*c8b0*/  @!P5 IMAD R3, R134, R17, R2 ;  /* 0x000000118603d224 */ /* 0x002fe200078e0202 */
[----:B------:R-:W-:Y:S04]  /*c8c0*/  BSSY B1, `(.L_x_451) ;  /* 0x0000006000017945 */ /* 0x000fe80003800000 */
[----:B------:R1:W-:Y:S01]  /*c8d0*/  @!P5 STG.E.U8 desc[UR36][R10.64+0xd8], R3 ;  /* 0x0000d8030a00d986 */ /* 0x0003e2000c101124 */
[----:B------:R-:W-:Y:S05]  /*c8e0*/  @P6 BRA `(.L_x_452) ;  /* 0x00000000000c6947 */ /* 0x000fea0003800000 */
[----:B------:R-:W1:Y:S02]  /*c8f0*/  LDG.E.U8 R16, desc[UR36][R20.64+0xd9] ;  /* 0x0000d92414107981 */ /* 0x000e64000c1e1100 */
[----:B-1----:R-:W-:-:S05]  /*c900*/  PRMT R3, R16, 0x8880, RZ ;  /* 0x0000888010037816 */ /* 0x002fca00000000ff */
[----:B------:R-:W-:-:S07]  /*c910*/  IMAD R2, R3, R18, RZ ;  /* 0x0000001203027224 */ /* 0x000fce00078e02ff */
.L_x_452:
[----:B------:R-:W-:Y:S05]  /*c920*/  BSYNC B1 ;  /* 0x0000000000017941 */ /* 0x000fea0003800000 */
.L_x_451:
        /* <DEDUP_REMOVED lines=10> */
.L_x_454:
[----:B------:R-:W-:Y:S05]  /*c9d0*/  BSYNC B1 ;  /* 0x0000000000017941 */ /* 0x000fea0003800000 */
.L_x_453:
[----:B-1----:R-:W-:Y:S01]  /*c9e0*/  @!P4 IMAD R3, R136, R17, R2 ;  /* 0x000000118803c224 */ /* 0x002fe200078e0202 */
[----:B------:R-:W-:Y:S04]  /*c9f0*/  BSSY B1, `(.L_x_455) ;  /* 0x0000006000017945 */ /* 0x000fe80003800000 */
[----:B------:R1:W-:Y:S01]  /*ca00*/  @!P4 STG.E.U8 desc[UR36][R4.64+0xe0], R3 ;  /* 0x0000e0030400c986 */ /* 0x0003e2000c101124 */
[----:B------:R-:W-:Y:S05]  /*ca10*/  @P5 BRA `(.L_x_456) ;  /* 0x00000000000c5947 */ /* 0x000fea0003800000 */
[----:B------:R-:W1:Y:S02]  /*ca20*/  LDG.E.U8 R16, desc[UR36][R22.64+0xe1] ;  /* 0x0000e12416107981 */ /* 0x000e64000c1e1100 */
[----:B-1----:R-:W-:-:S05]  /*ca30*/  PRMT R3, R16, 0x8880, RZ ;  /* 0x0000888010037816 */ /* 0x002fca00000000ff */
[----:B------:R-:W-:-:S07]  /*ca40*/  IMAD R2, R3, R18, RZ ;  /* 0x0000001203027224 */ /* 0x000fce00078e02ff */
.L_x_456:
[----:B------:R-:W-:Y:S05]  /*ca50*/  BSYNC B1 ;  /* 0x0000000000017941 */ /* 0x000fea0003800000 */
.L_x_455:
[----:B------:R-:W-:Y:S01]  /*ca60*/  @!P5 IMAD R137, R137, R17, R2 ;  /* 0x000000118989d224 */ /* 0x000fe200078e0202 */
[----:B------:R-:W-:Y:S04]  /*ca70*/  BSSY B1, `(.L_x_457) ;  /* 0x0000006000017945 */ /* 0x000fe80003800000 */
[----:B------:R0:W-:Y:S01]  /*ca80*/  @!P5 STG.E.U8 desc[UR36][R4.64+0xe1], R137 ;  /* 0x0000e1890400d986 */ /* 0x0001e2000c101124 */
[----:B------:R-:W-:Y:S05]  /*ca90*/  @P6 BRA `(.L_x_458) ;  /* 0x00000000000c6947 */ /* 0x000fea0003800000 */
[----:B------:R-:W1:Y:S02]  /*caa0*/  LDG.E.U8 R16, desc[UR36][R20.64+0xe0] ;  /* 0x0000e02414107981 */ /* 0x000e64000c1e1100 */
[----:B-1----:R-:W-:-:S05]  /*cab0*/  PRMT R3, R16, 0x8880, RZ ;  /* 0x0000888010037816 */ /* 0x002fca00000000ff */
[----:B------:R-:W-:-:S07]  /*cac0*/  IMAD R2, R3, R18, RZ ;  /* 0x0000001203027224 */ /* 0x000fce00078e02ff */
.L_x_458:
[----:B------:R-:W-:Y:S05]  /*cad0*/  BSYNC B1 ;  /* 0x0000000000017941 */ /* 0x000fea0003800000 */
.L_x_457:
        /* <DEDUP_REMOVED lines=10> */
.L_x_460:
[----:B------:R-:W-:Y:S05]  /*cb80*/  BSYNC B1 ;  /* 0x0000000000017941 */ /* 0x000fea0003800000 */
.L_x_459:
[----:B------:R-:W-:Y:S01]  /*cb90*/  @!P4 IMAD R139, R139, R17, R2 ;  /* 0x000000118b8bc224 */ /* 0x000fe200078e0202 */
[----:B------:R-:W-:Y:S04]  /*cba0*/  BSSY B1, `(.L_x_461) ;  /* 0x0000006000017945 */ /* 0x000fe80003800000 */
[----:B------:R0:W-:Y:S01]  /*cbb0*/  @!P4 STG.E.U8 desc[UR36][R10.64+0xe1], R139 ;  /* 0x0000e18b0a00c986 */ /* 0x0001e2000c101124 */
[----:B------:R-:W-:Y:S05]  /*cbc0*/  @P5 BRA `(.L_x_462) ;  /* 0x00000000000c5947 */ /* 0x000fea0003800000 */
[----:B------:R-:W1:Y:S02]  /*cbd0*/  LDG.E.U8 R16, desc[UR36][R22.64+0xe8] ;  /* 0x0000e82416107981 */ /* 0x000e64000c1e1100 */
[----:B-1----:R-:W-:-:S05]  /*cbe0*/  PRMT R3, R16, 0x8880, RZ ;  /* 0x0000888010037816 */ /* 0x002fca00000000ff */
[----:B------:R-:W-:-:S07]  /*cbf0*/  IMAD R2, R3, R18, RZ ;  /* 0x0000001203027224 */ /* 0x000fce00078e02ff */
.L_x_462:
[----:B------:R-:W-:Y:S05]  /*cc00*/  BSYNC B1 ;  /* 0x0000000000017941 */ /* 0x000fea0003800000 */
.L_x_461:
[----:B-1----:R-:W-:Y:S01]  /*cc10*/  @!P5 IMAD R3, R140, R17, R2 ;  /* 0x000000118c03d224 */ /* 0x002fe200078e0202 */
[----:B------:R-:W-:Y:S04]  /*cc20*/  BSSY B1, `(.L_x_463) ;  /* 0x0000006000017945 */ /* 0x000fe80003800000 */
[----:B------:R1:W-:Y:S01]  /*cc30*/  @!P5 STG.E.U8 desc[UR36][R4.64+0xe8], R3 ;  /* 0x0000e8030400d986 */ /* 0x0003e2000c101124 */
[----:B------:R-:W-:Y:S05]  /*cc40*/  @P6 BRA `(.L_x_464) ;  /* 0x00000000000c6947 */ /* 0x000fea0003800000 */
[----:B------:R-:W1:Y:S02]  /*cc50*/  LDG.E.U8 R16, desc[UR36][R22.64+0xe9] ;  /* 0x0000e92416107981 */ /* 0x000e64000c1e1100 */
[----:B-1----:R-:W-:-:S05]  /*cc60*/  PRMT R3, R16, 0x8880, RZ ;  /* 0x0000888010037816 */ /* 0x002fca00000000ff */
[----:B------:R-:W-:-:S07]  /*cc70*/  IMAD R2, R3, R18, RZ ;  /* 0x0000001203027224 */ /* 0x000fce00078e02ff */
.L_x_464:
[----:B------:R-:W-:Y:S05]  /*cc80*/  BSYNC B1 ;  /* 0x0000000000017941 */ /* 0x000fea0003800000 */
.L_x_463:
        /* <DEDUP_REMOVED lines=10> */
.L_x_466:
[----:B------:R-:W-:Y:S05]  /*cd30*/  BSYNC B1 ;  /* 0x0000000000017941 */ /* 0x000fea0003800000 */
.L_x_465:
[----:B-1----:R-:W-:Y:S01]  /*cd40*/  @!P4 IMAD R3, R142, R17, R2 ;  /* 0x000000118e03c224 */ /* 0x002fe200078e0202 */
[----:B------:R-:W-:Y:S04]  /*cd50*/  BSSY B1, `(.L_x_467) ;  /* 0x0000006000017945 */ /* 0x000fe80003800000 */
[----:B------:R1:W-:Y:S01]  /*cd60*/  @!P4 STG.E.U8 desc[UR36][R10.64+0xe8], R3 ;  /* 0x0000e8030a00c986 */ /* 0x0003e2000c101124 */
[----:B------:R-:W-:Y:S05]  /*cd70*/  @P5 BRA `(.L_x_468) ;  /* 0x00000000000c5947 */ /* 0x000fea0003800000 */
[----:B------:R-:W1:Y:S02]  /*cd80*/  LDG.E.U8 R16, desc[UR36][R20.64+0xe9] ;  /* 0x0000e92414107981 */ /* 0x000e64000c1e1100 */
[----:B-1----:R-:W-:-:S05]  /*cd90*/  PRMT R3, R16, 0x8880, RZ ;  /* 0x0000888010037816 */ /* 0x002fca00000000ff */
[----:B------:R-:W-:-:S07]  /*cda0*/  IMAD R2, R3, R18, RZ ;  /* 0x0000001203027224 */ /* 0x000fce00078e02ff */
.L_x_468:
[----:B------:R-:W-:Y:S05]  /*cdb0*/  BSYNC B1 ;  /* 0x0000000000017941 */ /* 0x000fea0003800000 */
.L_x_467:
[----:B------:R-:W-:Y:S01]  /*cdc0*/  @!P5 IMAD R143, R143, R17, R2 ;  /* 0x000000118f8fd224 */ /* 0x000fe200078e0202 */
[----:B------:R-:W-:Y:S04]  /*cdd0*/  BSSY B1, `(.L_x_469) ;  /* 0x0000006000017945 */ /* 0x000fe80003800000 */
[----:B------:R0:W-:Y:S01]  /*cde0*/  @!P5 STG.E.U8 desc[UR36][R10.64+0xe9], R143 ;  /* 0x0000e98f0a00d986 */ /* 0x0001e2000c101124 */
[----:B------:R-:W-:Y:S05]  /*cdf0*/  @P6 BRA `(.L_x_470) ;  /* 0x00000000000c6947 */ /* 0x000fea0003800000 */
[----:B------:R-:W1:Y:S02]  /*ce00*/  LDG.E.U8 R16, desc[UR36][R22.64+0xf0] ;  /* 0x0000f02416107981 */ /* 0x000e64000c1e1100 */
[----:B-1----:R-:W-:-:S05]  /*ce10*/  PRMT R3, R16, 0x8880, RZ ;  /* 0x0000888010037816 */ /* 0x002fca00000000ff */
[----:B------:R-:W-:-:S07]  /*ce20*/  IMAD R2, R3, R18, RZ ;  /* 0x0000001203027224 */ /* 0x000fce00078e02ff */
.L_x_470:
[----:B------:R-:W-:Y:S05]  /*ce30*/  BSYNC B1 ;  /* 0x0000000000017941 */ /* 0x000fea0003800000 */
.L_x_469:
        /* <DEDUP_REMOVED lines=10> */
.L_x_472:
[----:B------:R-:W-:Y:S05]  /*cee0*/  BSYNC B1 ;  /* 0x0000000000017941 */ /* 0x000fea0003800000 */
.L_x_471:
[----:B------:R-:W-:Y:S01]  /*cef0*/  @!P4 IMAD R145, R145, R17, R2 ;  /* 0x000000119191c224 */ /* 0x000fe200078e0202 */
[----:B------:R-:W-:Y:S04]  /*cf00*/  BSSY B1, `(.L_x_473) ;  /* 0x0000006000017945 */ /* 0x000fe80003800000 */
[----:B------:R0:W-:Y:S01]  /*cf10*/  @!P4 STG.E.U8 desc[UR36][R4.64+0xf1], R145 ;  /* 0x0000f1910400c986 */ /* 0x0001e2000c101124 */
[----:B------:R-:W-:Y:S05]  /*cf20*/  @P5 BRA `(.L_x_474) ;  /* 0x00000000000c5947 */ /* 0x000fea0003800000 */
[----:B------:R-:W1:Y:S02]  /*cf30*/  LDG.E.U8 R16, desc[UR36][R20.64+0xf0] ;  /* 0x0000f02414107981 */ /* 0x000e64000c1e1100 */
[----:B-1----:R-:W-:-:S05]  /*cf40*/  PRMT R3, R16, 0x8880, RZ ;  /* 0x0000888010037816 */ /* 0x002fca00000000ff */
[----:B------:R-:W-:-:S07]  /*cf50*/  IMAD R2, R3, R18, RZ ;  /* 0x0000001203027224 */ /* 0x000fce00078e02ff */
.L_x_474:
[----:B------:R-:W-:Y:S05]  /*cf60*/  BSYNC B1 ;  /* 0x0000000000017941 */ /* 0x000fea0003800000 */
.L_x_473:
[----:B-1----:R-:W-:Y:S01]  /*cf70*/  @!P5 IMAD R3, R146, R17, R2 ;  /* 0x000000119203d224 */ /* 0x002fe200078e0202 */
[----:B------:R-:W-:Y:S04]  /*cf80*/  BSSY B1, `(.L_x_475) ;  /* 0x0000006000017945 */ /* 0x000fe80003800000 */
[----:B------:R1:W-:Y:S01]  /*cf90*/  @!P5 STG.E.U8 desc[UR36][R10.64+0xf0], R3 ;  /* 0x0000f0030a00d986 */ /* 0x0003e2000c101124 */
[----:B------:R-:W-:Y:S05]  /*cfa0*/  @P6 BRA `(.L_x_476) ;  /* 0x00000000000c6947 */ /* 0x000fea0003800000 */
[----:B------:R-:W1:Y:S02]  /*cfb0*/  LDG.E.U8 R16, desc[UR36][R20.64+0xf1] ;  /* 0x0000f12414107981 */ /* 0x000e64000c1e1100 */
[----:B-1----:R-:W-:-:S05]  /*cfc0*/  PRMT R3, R16, 0x8880, RZ ;  /* 0x0000888010037816 */ /* 0x002fca00000000ff */
[----:B------:R-:W-:-:S07]  /*cfd0*/  IMAD R2, R3, R18, RZ ;  /* 0x0000001203027224 */ /* 0x000fce00078e02ff */
.L_x_476:
[----:B------:R-:W-:Y:S05]  /*cfe0*/  BSYNC B1 ;  /* 0x0000000000017941 */ /* 0x000fea0003800000 */
.L_x_475:
        /* <DEDUP_REMOVED lines=10> */
.L_x_478:
[----:B------:R-:W-:Y:S05]  /*d090*/  BSYNC B1 ;  /* 0x0000000000017941 */ /* 0x000fea0003800000 */
.L_x_477:
[----:B-1----:R-:W-:Y:S01]  /*d0a0*/  @!P4 IMAD R3, R148, R17, R2 ;  /* 0x000000119403c224 */ /* 0x002fe200078e0202 */
[----:B------:R-:W-:Y:S04]  /*d0b0*/  BSSY B1, `(.L_x_479) ;  /* 0x0000006000017945 */ /* 0x000fe80003800000 */
[----:B------:R1:W-:Y:S01]  /*d0c0*/  @!P4 STG.E.U8 desc[UR36][R4.64+0xf8], R3 ;  /* 0x0000f8030400c986 */ /* 0x0003e2000c101124 */
[----:B------:R-:W-:Y:S05]  /*d0d0*/  @P5 BRA `(.L_x_480) ;  /* 0x00000000000c5947 */ /* 0x000fea0003800000 */
[----:B------:R-:W1:Y:S02]  /*d0e0*/  LDG.E.U8 R16, desc[UR36][R22.64+0xf9] ;  /* 0x0000f92416107981 */ /* 0x000e64000c1e1100 */
[----:B-1----:R-:W-:-:S05]  /*d0f0*/  PRMT R3, R16, 0x8880, RZ ;  /* 0x0000888010037816 */ /* 0x002fca00000000ff */
[----:B------:R-:W-:-:S07]  /*d100*/  IMAD R2, R3, R18, RZ ;  /* 0x0000001203027224 */ /* 0x000fce00078e02ff */
.L_x_480:
[----:B------:R-:W-:Y:S05]  /*d110*/  BSYNC B1 ;  /* 0x0000000000017941 */ /* 0x000fea0003800000 */
.L_x_479:
[----:B------:R-:W-:Y:S01]  /*d120*/  @!P5 IMAD R149, R149, R17, R2 ;  /* 0x000000119595d224 */ /* 0x000fe200078e0202 */
[----:B------:R-:W-:Y:S04]  /*d130*/  BSSY B1, `(.L_x_481) ;  /* 0x0000006000017945 */ /* 0x000fe80003800000 */
[----:B------:R0:W-:Y:S01]  /*d140*/  @!P5 STG.E.U8 desc[UR36][R4.64+0xf9], R149 ;  /* 0x0000f9950400d986 */ /* 0x0001e2000c101124 */
[----:B------:R-:W-:Y:S05]  /*d150*/  @P6 BRA `(.L_x_482) ;  /* 0x00000000000c6947 */ /* 0x000fea0003800000 */
[----:B------:R-:W1:Y:S02]  /*d160*/  LDG.E.U8 R16, desc[UR36][R20.64+0xf8] ;  /* 0x0000f82414107981 */ /* 0x000e64000c1e1100 */
[----:B-1----:R-:W-:-:S05]  /*d170*/  PRMT R3, R16, 0x8880, RZ ;  /* 0x0000888010037816 */ /* 0x002fca00000000ff */
[----:B------:R-:W-:-:S07]  /*d180*/  IMAD R2, R3, R18, RZ ;  /* 0x0000001203027224 */ /* 0x000fce00078e02ff */
.L_x_482:
[----:B------:R-:W-:Y:S05]  /*d190*/  BSYNC B1 ;  /* 0x0000000000017941 */ /* 0x000fea0003800000 */
.L_x_481:
        /* <DEDUP_REMOVED lines=10> */
.L_x_484:
[----:B------:R-:W-:Y:S05]  /*d240*/  BSYNC B1 ;  /* 0x0000000000017941 */ /* 0x000fea0003800000 */
.L_x_483:
[----:B------:R-:W-:Y:S01]  /*d250*/  @!P4 IMAD R151, R151, R17, R2 ;  /* 0x000000119797c224 */ /* 0x000fe200078e0202 */
[----:B------:R-:W-:Y:S04]  /*d260*/  BSSY B1, `(.L_x_485) ;  /* 0x0000006000017945 */ /* 0x000fe80003800000 */
[----:B------:R0:W-:Y:S01]  /*d270*/  @!P4 STG.E.U8 desc[UR36][R10.64+0xf9], R151 ;  /* 0x0000f9970a00c986 */ /* 0x0001e2000c101124 */
[----:B------:R-:W-:Y:S05]  /*d280*/  @P5 BRA `(.L_x_486) ;  /* 0x00000000000c5947 */ /* 0x000fea0003800000 */
[----:B------:R-:W1:Y:S02]  /*d290*/  LDG.E.U8 R16, desc[UR36][R22.64+0x100] ;  /* 0x0001002416107981 */ /* 0x000e64000c1e1100 */
[----:B-1----:R-:W-:-:S05]  /*d2a0*/  PRMT R3, R16, 0x8880, RZ ;  /* 0x0000888010037816 */ /* 0x002fca00000000ff */
[----:B------:R-:W-:-:S07]  /*d2b0*/  IMAD R2, R3, R18, RZ ;  /* 0x0000001203027224 */ /* 0x000fce00078e02ff */
.L_x_486:
[----:B------:R-:W-:Y:S05]  /*d2c0*/  BSYNC B1 ;  /* 0x0000000000017941 */ /* 0x000fea0003800000 */
.L_x_485:
[----:B-1----:R-:W-:Y:S01]  /*d2d0*/  @!P5 IMAD R3, R152, R17, R2 ;  /* 0x000000119803d224 */ /* 0x002fe200078e0202 */
[----:B------:R-:W-:Y:S04]  /*d2e0*/  BSSY B1, `(.L_x_487) ;  /* 0x0000006000017945 */ /* 0x000fe80003800000 */
[----:B------:R1:W-:Y:S01]  /*d2f0*/  @!P5 STG.E.U8 desc[UR36][R4.64+0x100], R3 ;  /* 0x000100030400d986 */ /* 0x0003e2000c101124 */
[----:B------:R-:W-:Y:S05]  /*d300*/  @P6 BRA `(.L_x_488) ;  /* 0x00000000000c6947 */ /* 0x000fea0003800000 */
[----:B------:R-:W1:Y:S02]  /*d310*/  LDG.E.U8 R16, desc[UR36][R22.64+0x101] ;  /* 0x0001012416107981 */ /* 0x000e64000c1e1100 */
[----:B-1----:R-:W-:-:S05]  /*d320*/  PRMT R3, R16, 0x8880, RZ ;  /* 0x0000888010037816 */ /* 0x002fca00000000ff */
[----:B------:R-:W-:-:S07]  /*d330*/  IMAD R2, R3, R18, RZ ;  /* 0x0000001203027224 */ /* 0x000fce00078e02ff */
.L_x_488:
[----:B------:R-:W-:Y:S05]  /*d340*/  BSYNC B1 ;  /* 0x0000000000017941 */ /* 0x000fea0003800000 */
.L_x_487:
        /* <DEDUP_REMOVED lines=10> */
.L_x_490:
[----:B------:R-:W-:Y:S05]  /*d3f0*/  BSYNC B1 ;  /* 0x0000000000017941 */ /* 0x000fea0003800000 */
.L_x_489:
[----:B-1----:R-:W-:Y:S01]  /*d400*/  @!P4 IMAD R3, R154, R17, R2 ;  /* 0x000000119a03c224 */ /* 0x002fe200078e0202 */
[----:B------:R-:W-:Y:S04]  /*d410*/  BSSY B1, `(.L_x_491) ;  /* 0x0000006000017945 */ /* 0x000fe80003800000 */
[----:B------:R1:W-:Y:S01]  /*d420*/  @!P4 STG.E.U8 desc[UR36][R10.64+0x100], R3 ;  /* 0x000100030a00c986 */ /* 0x0003e2000c101124 */
[----:B------:R-:W-:Y:S05]  /*d430*/  @P5 BRA `(.L_x_492) ;  /* 0x00000000000c5947 */ /* 0x000fea0003800000 */
[----:B------:R-:W1:Y:S02]  /*d440*/  LDG.E.U8 R16, desc[UR36][R20.64+0x101] ;  /* 0x0001012414107981 */ /* 0x000e64000c1e1100 */
[----:B-1----:R-:W-:-:S05]  /*d450*/  PRMT R3, R16, 0x8880, RZ ;  /* 0x0000888010037816 */ /* 0x002fca00000000ff */
[----:B------:R-:W-:-:S07]  /*d460*/  IMAD R2, R3, R18, RZ ;  /* 0x0000001203027224 */ /* 0x000fce00078e02ff */
.L_x_492:
[----:B------:R-:W-:Y:S05]  /*d470*/  BSYNC B1 ;  /* 0x0000000000017941 */ /* 0x000fea0003800000 */
.L_x_491:
[----:B------:R-:W-:Y:S01]  /*d480*/  @!P5 IMAD R155, R155, R17, R2 ;  /* 0x000000119b9bd224 */ /* 0x000fe200078e0202 */
[----:B------:R-:W-:Y:S04]  /*d490*/  BSSY B1, `(.L_x_493) ;  /* 0x0000006000017945 */ /* 0x000fe80003800000 */
[----:B------:R0:W-:Y:S01]  /*d4a0*/  @!P5 STG.E.U8 desc[UR36][R10.64+0x101], R155 ;  /* 0x0001019b0a00d986 */ /* 0x0001e2000c101124 */
[----:B------:R-:W-:Y:S05]  /*d4b0*/  @P6 BRA `(.L_x_494) ;  /* 0x00000000000c6947 */ /* 0x000fea0003800000 */
[----:B------:R-:W1:Y:S02]  /*d4c0*/  LDG.E.U8 R16, desc[UR36][R22.64+0x108] ;  /* 0x0001082416107981 */ /* 0x000e64000c1e1100 */
[----:B-1----:R-:W-:-:S05]  /*d4d0*/  PRMT R3, R16, 0x8880, RZ ;  /* 0x0000888010037816 */ /* 0x002fca00000000ff */
[----:B------:R-:W-:-:S07]  /*d4e0*/  IMAD R2, R3, R18, RZ ;  /* 0x0000001203027224 */ /* 0x000fce00078e02ff */
.L_x_494:
[----:B------:R-:W-:Y:S05]  /*d4f0*/  BSYNC B1 ;  /* 0x0000000000017941 */ /* 0x000fea0003800000 */
.L_x_493:
        /* <DEDUP_REMOVED lines=10> */
.L_x_496:
[----:B------:R-:W-:Y:S05]  /*d5a0*/  BSYNC B1 ;  /* 0x0000000000017941 */ /* 0x000fea0003800000 */
.L_x_495:
[----:B------:R-:W-:Y:S01]  /*d5b0*/  @!P4 IMAD R157, R157, R17, R2 ;  /* 0x000000119d9dc224 */ /* 0x000fe200078e0202 */
[----:B------:R-:W-:Y:S04]  /*d5c0*/  BSSY B1, `(.L_x_497) ;  /* 0x0000006000017945 */ /* 0x000fe80003800000 */
[----:B------:R0:W-:Y:S01]  /*d5d0*/  @!P4 STG.E.U8 desc[UR36][R4.64+0x109], R157 ;  /* 0x0001099d0400c986 */ /* 0x0001e2000c101124 */
[----:B------:R-:W-:Y:S05]  /*d5e0*/  @P5 BRA `(.L_x_498) ;  /* 0x00000000000c5947 */ /* 0x000fea0003800000 */
[----:B------:R-:W1:Y:S02]  /*d5f0*/  LDG.E.U8 R16, desc[UR36][R20.64+0x108] ;  /* 0x0001082414107981 */ /* 0x000e64000c1e1100 */
[----:B-1----:R-:W-:-:S05]  /*d600*/  PRMT R3, R16, 0x8880, RZ ;  /* 0x0000888010037816 */ /* 0x002fca00000000ff */
[----:B------:R-:W-:-:S07]  /*d610*/  IMAD R2, R3, R18, RZ ;  /* 0x0000001203027224 */ /* 0x000fce00078e02ff */
.L_x_498:
[----:B------:R-:W-:Y:S05]  /*d620*/  BSYNC B1 ;  /* 0x0000000000017941 */ /* 0x000fea0003800000 */
.L_x_497:
[----:B-1----:R-:W-:Y:S01]  /*d630*/  @!P5 IMAD R3, R158, R17, R2 ;  /* 0x000000119e03d224 */ /* 0x002fe200078e0202 */
[----:B------:R-:W-:Y:S04]  /*d640*/  BSSY B1, `(.L_x_499) ;  /* 0x0000006000017945 */ /* 0x000fe80003800000 */
[----:B------:R1:W-:Y:S01]  /*d650*/  @!P5 STG.E.U8 desc[UR36][R10.64+0x108], R3 ;  /* 0x000108030a00d986 */ /* 0x0003e2000c101124 */
[----:B------:R-:W-:Y:S05]  /*d660*/  @P6 BRA `(.L_x_500) ;  /* 0x00000000000c6947 */ /* 0x000fea0003800000 */
[----:B------:R-:W1:Y:S02]  /*d670*/  LDG.E.U8 R16, desc[UR36][R20.64+0x109] ;  /* 0x0001092414107981 */ /* 0x000e64000c1e1100 */
[----:B-1----:R-:W-:-:S05]  /*d680*/  PRMT R3, R16, 0x8880, RZ ;  /* 0x0000888010037816 */ /* 0x002fca00000000ff */
[----:B------:R-:W-:-:S07]  /*d690*/  IMAD R2, R3, R18, RZ ;  /* 0x0000001203027224 */ /* 0x000fce00078e02ff */
.L_x_500:
[----:B------:R-:W-:Y:S05]  /*d6a0*/  BSYNC B1 ;  /* 0x0000000000017941 */ /* 0x000fea0003800000 */
.L_x_499:
        /* <DEDUP_REMOVED lines=10> */
.L_x_502:
[----:B------:R-:W-:Y:S05]  /*d750*/  BSYNC B1 ;  /* 0x0000000000017941 */ /* 0x000fea0003800000 */
.L_x_501:
[----:B-1----:R-:W-:Y:S01]  /*d760*/  @!P4 IMAD R3, R160, R17, R2 ;  /* 0x00000011a003c224 */ /* 0x002fe200078e0202 */
[----:B------:R-:W-:Y:S04]  /*d770*/  BSSY B1, `(.L_x_503) ;  /* 0x0000006000017945 */ /* 0x000fe80003800000 */
[----:B------:R1:W-:Y:S01]  /*d780*/  @!P4 STG.E.U8 desc[UR36][R4.64+0x110], R3 ;  /* 0x000110030400c986 */ /* 0x0003e2000c101124 */
[----:B------:R-:W-:Y:S05]  /*d790*/  @P5 BRA `(.L_x_504) ;  /* 0x00000000000c5947 */ /* 0x000fea0003800000 */
[----:B------:R-:W1:Y:S02]  /*d7a0*/  LDG.E.U8 R16, desc[UR36][R22.64+0x111] ;  /* 0x0001112416107981 */ /* 0x000e64000c1e1100 */
[----:B-1----:R-:W-:-:S05]  /*d7b0*/  PRMT R3, R16, 0x8880, RZ ;  /* 0x0000888010037816 */ /* 0x002fca00000000ff */
[----:B------:R-:W-:-:S07]  /*d7c0*/  IMAD R2, R3, R18, RZ ;  /* 0x0000001203027224 */ /* 0x000fce00078e02ff */
.L_x_504:
[----:B------:R-:W-:Y:S05]  /*d7d0*/  BSYNC B1 ;  /* 0x0000000000017941 */ /* 0x000fea0003800000 */
.L_x_503:
[----:B------:R-:W-:Y:S01]  /*d7e0*/  @!P5 IMAD R161, R161, R17, R2 ;  /* 0x00000011a1a1d224 */ /* 0x000fe200078e0202 */
[----:B------:R-:W-:Y:S04]  /*d7f0*/  BSSY B1, `(.L_x_505) ;  /* 0x0000006000017945 */ /* 0x000fe80003800000 */
[----:B------:R0:W-:Y:S01]  /*d800*/  @!P5 STG.E.U8 desc[UR36][R4.64+0x111], R161 ;  /* 0x000111a10400d986 */ /* 0x0001e2000c101124 */
[----:B------:R-:W-:Y:S05]  /*d810*/  @P6 BRA `(.L_x_506) ;  /* 0x00000000000c6947 */ /* 0x000fea0003800000 */
[----:B------:R-:W1:Y:S02]  /*d820*/  LDG.E.U8 R16, desc[UR36][R20.64+0x110] ;  /* 0x0001102414107981 */ /* 0x000e64000c1e1100 */
[----:B-1----:R-:W-:-:S05]  /*d830*/  PRMT R3, R16, 0x8880, RZ ;  /* 0x0000888010037816 */ /* 0x002fca00000000ff */
[----:B------:R-:W-:-:S07]  /*d840*/  IMAD R2, R3, R18, RZ ;  /* 0x0000001203027224 */ /* 0x000fce00078e02ff */
.L_x_506:
[----:B------:R-:W-:Y:S05]  /*d850*/  BSYNC B1 ;  /* 0x0000000000017941 */ /* 0x000fea0003800000 */
.L_x_505:
        /* <DEDUP_REMOVED lines=10> */
.L_x_508:
[----:B------:R-:W-:Y:S05]  /*d900*/  BSYNC B1 ;  /* 0x0000000000017941 */ /* 0x000fea0003800000 */
.L_x_507:
[----:B------:R-:W-:Y:S01]  /*d910*/  @!P4 IMAD R163, R163, R17, R2 ;  /* 0x00000011a3a3c224 */ /* 0x000fe200078e0202 */
[----:B------:R-:W-:Y:S04]  /*d920*/  BSSY B1, `(.L_x_509) ;  /* 0x0000006000017945 */ /* 0x000fe80003800000 */
[----:B------:R0:W-:Y:S01]  /*d930*/  @!P4 STG.E.U8 desc[UR36][R10.64+0x111], R163 ;  /* 0x000111a30a00c986 */ /* 0x0001e2000c101124 */
[----:B------:R-:W-:Y:S05]  /*d940*/  @P5 BRA `(.L_x_510) ;  /* 0x00000000000c5947 */ /* 0x000fea0003800000 */
[----:B------:R-:W1:Y:S02]  /*d950*/  LDG.E.U8 R16, desc[UR36][R22.64+0x118] ;  /* 0x0001182416107981 */ /* 0x000e64000c1e1100 */
[----:B-1----:R-:W-:-:S05]  /*d960*/  PRMT R3, R16, 0x8880, RZ ;  /* 0x0000888010037816 */ /* 0x002fca00000000ff */
[----:B------:R-:W-:-:S07]  /*d970*/  IMAD R2, R3, R18, RZ ;  /* 0x0000001203027224 */ /* 0x000fce00078e02ff */
.L_x_510:
[----:B------:R-:W-:Y:S05]  /*d980*/  BSYNC B1 ;  /* 0x0000000000017941 */ /* 0x000fea0003800000 */
.L_x_509:
[----:B-1----:R-:W-:Y:S01]  /*d990*/  @!P5 IMAD R3, R164, R17, R2 ;  /* 0x00000011a403d224 */ /* 0x002fe200078e0202 */
[----:B------:R-:W-:Y:S04]  /*d9a0*/  BSSY B1, `(.L_x_511) ;  /* 0x0000006000017945 */ /* 0x000fe80003800000 */
[----:B------:R1:W-:Y:S01]  /*d9b0*/  @!P5 STG.E.U8 desc[UR36][R4.64+0x118], R3 ;  /* 0x000118030400d986 */ /* 0x0003e2000c101124 */
[----:B------:R-:W-:Y:S05]  /*d9c0*/  @P6 BRA `(.L_x_512) ;  /* 0x00000000000c6947 */ /* 0x000fea0003800000 */
[----:B------:R-:W1:Y:S02]  /*d9d0*/  LDG.E.U8 R16, desc[UR36][R22.64+0x119] ;  /* 0x0001192416107981 */ /* 0x000e64000c1e1100 */
[----:B-1----:R-:W-:-:S05]  /*d9e0*/  PRMT R3, R16, 0x8880, RZ ;  /* 0x0000888010037816 */ /* 0x002fca00000000ff */
[----:B------:R-:W-:-:S07]  /*d9f0*/  IMAD R2, R3, R18, RZ ;  /* 0x0000001203027224 */ /* 0x000fce00078e02ff */
.L_x_512:
[----:B------:R-:W-:Y:S05]  /*da00*/  BSYNC B1 ;  /* 0x0000000000017941 */ /* 0x000fea0003800000 */
.L_x_511:
        /* <DEDUP_REMOVED lines=10> */
.L_x_514:
[----:B------:R-:W-:Y:S05]  /*dab0*/  BSYNC B1 ;  /* 0x0000000000017941 */ /* 0x000fea0003800000 */
.L_x_513:
[----:B-1----:R-:W-:Y:S01]  /*dac0*/  @!P4 IMAD R3, R166, R17, R2 ;  /* 0x00000011a603c224 */ /* 0x002fe200078e0202 */
[----:B------:R-:W-:Y:S04]  /*dad0*/  BSSY B1, `(.L_x_515) ;  /* 0x0000006000017945 */ /* 0x000fe80003800000 */
[----:B------:R1:W-:Y:S01]  /*dae0*/  @!P4 STG.E.U8 desc[UR36][R10.64+0x118], R3 ;  /* 0x000118030a00c986 */ /* 0x0003e2000c101124 */
[----:B------:R-:W-:Y:S05]  /*daf0*/  @P5 BRA `(.L_x_516) ;  /* 0x00000000000c5947 */ /* 0x000fea0003800000 */
[----:B------:R-:W1:Y:S02]  /*db00*/  LDG.E.U8 R16, desc[UR36][R20.64+0x119] ;  /* 0x0001192414107981 */ /* 0x000e64000c1e1100 */
[----:B-1----:R-:W-:-:S05]  /*db10*/  PRMT R3, R16, 0x8880, RZ ;  /* 0x0000888010037816 */ /* 0x002fca00000000ff */
[----:B------:R-:W-:-:S07]  /*db20*/  IMAD R2, R3, R18, RZ ;  /* 0x0000001203027224 */ /* 0x000fce00078e02ff */
.L_x_516:
[----:B------:R-:W-:Y:S05]  /*db30*/  BSYNC B1 ;  /* 0x0000000000017941 */ /* 0x000fea0003800000 */
.L_x_515:
[----:B------:R-:W-:Y:S01]  /*db40*/  @!P5 IMAD R167, R167, R17, R2 ;  /* 0x00000011a7a7d224 */ /* 0x000fe200078e0202 */
[----:B------:R-:W-:Y:S04]  /*db50*/  BSSY B1, `(.L_x_517) ;  /* 0x0000006000017945 */ /* 0x000fe80003800000 */
[----:B------:R0:W-:Y:S01]  /*db60*/  @!P5 STG.E.U8 desc[UR36][R10.64+0x119], R167 ;  /* 0x000119a70a00d986 */ /* 0x0001e2000c101124 */
[----:B------:R-:W-:Y:S05]  /*db70*/  @P6 BRA `(.L_x_518) ;  /* 0x00000000000c6947 */ /* 0x000fea0003800000 */
[----:B------:R-:W1:Y:S02]  /*db80*/  LDG.E.U8 R16, desc[UR36][R22.64+0x120] ;  /* 0x0001202416107981 */ /* 0x000e64000c1e1100 */
[----:B-1----:R-:W-:-:S05]  /*db90*/  PRMT R3, R16, 0x8880, RZ ;  /* 0x0000888010037816 */ /* 0x002fca00000000ff */
[----:B------:R-:W-:-:S07]  /*dba0*/  IMAD R2, R3, R18, RZ ;  /* 0x0000001203027224 */ /* 0x000fce00078e02ff */
.L_x_518:
[----:B------:R-:W-:Y:S05]  /*dbb0*/  BSYNC B1 ;  /* 0x0000000000017941 */ /* 0x000fea0003800000 */
.L_x_517:
        /* <DEDUP_REMOVED lines=10> */
.L_x_520:
[----:B------:R-:W-:Y:S05]  /*dc60*/  BSYNC B1 ;  /* 0x0000000000017941 */ /* 0x000fea0003800000 */
.L_x_519:
[----:B------:R-:W-:Y:S01]  /*dc70*/  @!P4 IMAD R169, R169, R17, R2 ;  /* 0x00000011a9a9c224 */ /* 0x000fe200078e0202 */
[----:B------:R-:W-:Y:S04]  /*dc80*/  BSSY B1, `(.L_x_521) ;  /* 0x0000006000017945 */ /* 0x000fe80003800000 */
[----:B------:R0:W-:Y:S01]  /*dc90*/  @!P4 STG.E.U8 desc[UR36][R4.64+0x121], R169 ;  /* 0x000121a90400c986 */ /* 0x0001e2000c101124 */
[----:B------:R-:W-:Y:S05]  /*dca0*/  @P5 BRA `(.L_x_522) ;  /* 0x00000000000c5947 */ /* 0x000fea0003800000 */
[----:B------:R-:W1:Y:S02]  /*dcb0*/  LDG.E.U8 R16, desc[UR36][R20.64+0x120] ;  /* 0x0001202414107981 */ /* 0x000e64000c1e1100 */
[----:B-1----:R-:W-:-:S05]  /*dcc0*/  PRMT R3, R16, 0x8880, RZ ;  /* 0x0000888010037816 */ /* 0x002fca00000000ff */
[----:B------:R-:W-:-:S07]  /*dcd0*/  IMAD R2, R3, R18, RZ ;  /* 0x0000001203027224 */ /* 0x000fce00078e02ff */
.L_x_522:
[----:B------:R-:W-:Y:S05]  /*dce0*/  BSYNC B1 ;  /* 0x0000000000017941 */ /* 0x000fea0003800000 */
.L_x_521:
[----:B-1----:R-:W-:Y:S01]  /*dcf0*/  @!P5 IMAD R3, R170, R17, R2 ;  /* 0x00000011aa03d224 */ /* 0x002fe200078e0202 */
[----:B------:R-:W-:Y:S04]  /*dd00*/  BSSY B1, `(.L_x_523) ;  /* 0x0000006000017945 */ /* 0x000fe80003800000 */
[----:B------:R1:W-:Y:S01]  /*dd10*/  @!P5 STG.E.U8 desc[UR36][R10.64+0x120], R3 ;  /* 0x000120030a00d986 */ /* 0x0003e2000c101124 */
[----:B------:R-:W-:Y:S05]  /*dd20*/  @P6 BRA `(.L_x_524) ;  /* 0x00000000000c6947 */ /* 0x000fea0003800000 */
[----:B------:R-:W1:Y:S02]  /*dd30*/  LDG.E.U8 R16, desc[UR36][R20.64+0x121] ;  /* 0x0001212414107981 */ /* 0x000e64000c1e1100 */
[----:B-1----:R-:W-:-:S05]  /*dd40*/  PRMT R3, R16, 0x8880, RZ ;  /* 0x0000888010037816 */ /* 0x002fca00000000ff */
[----:B------:R-:W-:-:S07]  /*dd50*/  IMAD R2, R3, R18, RZ ;  /* 0x0000001203027224 */ /* 0x000fce00078e02ff */
.L_x_524:
[----:B------:R-:W-:Y:S05]  /*dd60*/  BSYNC B1 ;  /* 0x0000000000017941 */ /* 0x000fea0003800000 */
.L_x_523:
        /* <DEDUP_REMOVED lines=10> */
.L_x_526:
[----:B------:R-:W-:Y:S05]  /*de10*/  BSYNC B1 ;  /* 0x0000000000017941 */ /* 0x000fea0003800000 */
.L_x_525:
[----:B-1----:R-:W-:Y:S01]  /*de20*/  @!P4 IMAD R3, R172, R17, R2 ;  /* 0x00000011ac03c224 */ /* 0x002fe200078e0202 */
[----:B------:R-:W-:Y:S04]  /*de30*/  BSSY B1, `(.L_x_527) ;  /* 0x0000006000017945 */ /* 0x000fe80003800000 */
[----:B------:R1:W-:Y:S01]  /*de40*/  @!P4 STG.E.U8 desc[UR36][R4.64+0x128], R3 ;  /* 0x000128030400c986 */ /* 0x0003e2000c101124 */
[----:B------:R-:W-:Y:S05]  /*de50*/  @P5 BRA `(.L_x_528) ;  /* 0x00000000000c5947 */ /* 0x000fea0003800000 */
[----:B------:R-:W1:Y:S02]  /*de60*/  LDG.E.U8 R16, desc[UR36][R22.64+0x129] ;  /* 0x0001292416107981 */ /* 0x000e64000c1e1100 */
[----:B-1----:R-:W-:-:S05]  /*de70*/  PRMT R3, R16, 0x8880, RZ ;  /* 0x0000888010037816 */ /* 0x002fca00000000ff */
[----:B------:R-:W-:-:S07]  /*de80*/  IMAD R2, R3, R18, RZ ;  /* 0x0000001203027224 */ /* 0x000fce00078e02ff */
.L_x_528:
[----:B------:R-:W-:Y:S05]  /*de90*/  BSYNC B1 ;  /* 0x0000000000017941 */ /* 0x000fea0003800000 */
.L_x_527:
[----:B------:R-:W-:Y:S01]  /*dea0*/  @!P5 IMAD R173, R173, R17, R2 ;  /* 0x00000011adadd224 */ /* 0x000fe200078e0202 */
[----:B------:R-:W-:Y:S04]  /*deb0*/  BSSY B1, `(.L_x_529) ;  /* 0x0000006000017945 */ /* 0x000fe80003800000 */
[----:B------:R0:W-:Y:S01]  /*dec0*/  @!P5 STG.E.U8 desc[UR36][R4.64+0x129], R173 ;  /* 0x000129ad0400d986 */ /* 0x0001e2000c101124 */
[----:B------:R-:W-:Y:S05]  /*ded0*/  @P6 BRA `(.L_x_530) ;  /* 0x00000000000c6947 */ /* 0x000fea0003800000 */
[----:B------:R-:W1:Y:S02]  /*dee0*/  LDG.E.U8 R16, desc[UR36][R20.64+0x128] ;  /* 0x0001282414107981 */ /* 0x000e64000c1e1100 */
[----:B-1----:R-:W-:-:S05]  /*def0*/  PRMT R3, R16, 0x8880, RZ ;  /* 0x0000888010037816 */ /* 0x002fca00000000ff */
[----:B------:R-:W-:-:S07]  /*df00*/  IMAD R2, R3, R18, RZ ;  /* 0x0000001203027224 */ /* 0x000fce00078e02ff */
.L_x_530:
[----:B------:R-:W-:Y:S05]  /*df10*/  BSYNC B1 ;  /* 0x0000000000017941 */ /* 0x000fea0003800000 */
.L_x_529:
        /* <DEDUP_REMOVED lines=10> */
.L_x_532:
[----:B------:R-:W-:Y:S05]  /*dfc0*/  BSYNC B1 ;  /* 0x0000000000017941 */ /* 0x000fea0003800000 */
.L_x_531:
[----:B------:R-:W-:Y:S01]  /*dfd0*/  @!P4 IMAD R175, R175, R17, R2 ;  /* 0x00000011afafc224 */ /* 0x000fe200078e0202 */
[----:B------:R-:W-:Y:S04]  /*dfe0*/  BSSY B1, `(.L_x_533) ;  /* 0x0000006000017945 */ /* 0x000fe80003800000 */
[----:B------:R0:W-:Y:S01]  /*dff0*/  @!P4 STG.E.U8 desc[UR36][R10.64+0x129], R175 ;  /* 0x000129af0a00c986 */ /* 0x0001e2000c101124 */
[----:B------:R-:W-:Y:S05]  /*e000*/  @P5 BRA `(.L_x_534) ;  /* 0x00000000000c5947 */ /* 0x000fea0003800000 */
[----:B------:R-:W1:Y:S02]  /*e010*/  LDG.E.U8 R16, desc[UR36][R22.64+0x130] ;  /* 0x0001302416107981 */ /* 0x000e64000c1e1100 */
[----:B-1----:R-:W-:-:S05]  /*e020*/  PRMT R3, R16, 0x8880, RZ ;  /* 0x0000888010037816 */ /* 0x002fca00000000ff */
[----:B------:R-:W-:-:S07]  /*e030*/  IMAD R2, R3, R18, RZ ;  /* 0x0000001203027224 */ /* 0x000fce00078e02ff */
.L_x_534:
[----:B------:R-:W-:Y:S05]  /*e040*/  BSYNC B1 ;  /* 0x0000000000017941 */ /* 0x000fea0003800000 */
.L_x_533:
[----:B-1----:R-:W-:Y:S01]  /*e050*/  @!P5 IMAD R3, R176, R17, R2 ;  /* 0x00000011b003d224 */ /* 0x002fe200078e0202 */
[----:B------:R-:W-:Y:S04]  /*e060*/  BSSY B1, `(.L_x_535) ;  /* 0x0000006000017945 */ /* 0x000fe80003800000 */
[----:B------:R1:W-:Y:S01]  /*e070*/  @!P5 STG.E.U8 desc[UR36][R4.64+0x130], R3 ;  /* 0x000130030400d986 */ /* 0x0003e2000c101124 */
[----:B------:R-:W-:Y:S05]  /*e080*/  @P6 BRA `(.L_x_536) ;  /* 0x00000000000c6947 */ /* 0x000fea0003800000 */
[----:B------:R-:W1:Y:S02]  /*e090*/  LDG.E.U8 R16, desc[UR36][R22.64+0x131] ;  /* 0x0001312416107981 */ /* 0x000e64000c1e1100 */
[----:B-1----:R-:W-:-:S05]  /*e0a0*/  PRMT R3, R16, 0x8880, RZ ;  /* 0x0000888010037816 */ /* 0x002fca00000000ff */
[----:B------:R-:W-:-:S07]  /*e0b0*/  IMAD R2, R3, R18, RZ ;  /* 0x0000001203027224 */ /* 0x000fce00078e02ff */
.L_x_536:
[----:B------:R-:W-:Y:S05]  /*e0c0*/  BSYNC B1 ;  /* 0x0000000000017941 */ /* 0x000fea0003800000 */
.L_x_535:
        /* <DEDUP_REMOVED lines=10> */
.L_x_538:
[----:B------:R-:W-:Y:S05]  /*e170*/  BSYNC B1 ;  /* 0x0000000000017941 */ /* 0x000fea0003800000 */
.L_x_537:
[----:B-1----:R-:W-:Y:S01]  /*e180*/  @!P4 IMAD R3, R178, R17, R2 ;  /* 0x00000011b203c224 */ /* 0x002fe200078e0202 */
[----:B------:R-:W-:Y:S04]  /*e190*/  BSSY B1, `(.L_x_539) ;  /* 0x0000006000017945 */ /* 0x000fe80003800000 */
[----:B------:R1:W-:Y:S01]  /*e1a0*/  @!P4 STG.E.U8 desc[UR36][R10.64+0x130], R3 ;  /* 0x000130030a00c986 */ /* 0x0003e2000c101124 */
[----:B------:R-:W-:Y:S05]  /*e1b0*/  @P5 BRA `(.L_x_540) ;  /* 0x00000000000c5947 */ /* 0x000fea0003800000 */
[----:B------:R-:W1:Y:S02]  /*e1c0*/  LDG.E.U8 R16, desc[UR36][R20.64+0x131] ;  /* 0x0001312414107981 */ /* 0x000e64000c1e1100 */
[----:B-1----:R-:W-:-:S05]  /*e1d0*/  PRMT R3, R16, 0x8880, RZ ;  /* 0x0000888010037816 */ /* 0x002fca00000000ff */
[----:B------:R-:W-:-:S07]  /*e1e0*/  IMAD R2, R3, R18, RZ ;  /* 0x0000001203027224 */ /* 0x000fce00078e02ff */
.L_x_540:
[----:B------:R-:W-:Y:S05]  /*e1f0*/  BSYNC B1 ;  /* 0x0000000000017941 */ /* 0x000fea0003800000 */
.L_x_539:
[----:B------:R-:W-:Y:S01]  /*e200*/  @!P5 IMAD R179, R179, R17, R2 ;  /* 0x00000011b3b3d224 */ /* 0x000fe200078e0202 */
[----:B------:R-:W-:Y:S04]  /*e210*/  BSSY B1, `(.L_x_541) ;  /* 0x0000006000017945 */ /* 0x000fe80003800000 */
[----:B------:R0:W-:Y:S01]  /*e220*/  @!P5 STG.E.U8 desc[UR36][R10.64+0x131], R179 ;  /* 0x000131b30a00d986 */ /* 0x0001e2000c101124 */
[----:B------:R-:W-:Y:S05]  /*e230*/  @P6 BRA `(.L_x_542) ;  /* 0x00000000000c6947 */ /* 0x000fea0003800000 */
[----:B------:R-:W1:Y:S02]  /*e240*/  LDG.E.U8 R16, desc[UR36][R22.64+0x138] ;  /* 0x0001382416107981 */ /* 0x000e64000c1e1100 */
[----:B-1----:R-:W-:-:S05]  /*e250*/  PRMT R3, R16, 0x8880, RZ ;  /* 0x0000888010037816 */ /* 0x002fca00000000ff */
[----:B------:R-:W-:-:S07]  /*e260*/  IMAD R2, R3, R18, RZ ;  /* 0x0000001203027224 */ /* 0x000fce00078e02ff */
.L_x_542:
[----:B------:R-:W-:Y:S05]  /*e270*/  BSYNC B1 ;  /* 0x0000000000017941 */ /* 0x000fea0003800000 */
.L_x_541:
        /* <DEDUP_REMOVED lines=10> */
.L_x_544:
[----:B------:R-:W-:Y:S05]  /*e320*/  BSYNC B1 ;  /* 0x0000000000017941 */ /* 0x000fea0003800000 */
.L_x_543:
[----:B------:R-:W-:Y:S01]  /*e330*/  @!P4 IMAD R181, R181, R17, R2 ;  /* 0x00000011b5b5c224 */ /* 0x000fe200078e0202 */
[----:B------:R-:W-:Y:S04]  /*e340*/  BSSY B1, `(.L_x_545) ;  /* 0x0000006000017945 */ /* 0x000fe80003800000 */
[----:B------:R0:W-:Y:S01]  /*e350*/  @!P4 STG.E.U8 desc[UR36][R4.64+0x139], R181 ;  /* 0x000139b50400c986 */ /* 0x0001e2000c101124 */
[----:B------:R-:W-:Y:S05]  /*e360*/  @P5 BRA `(.L_x_546) ;  /* 0x00000000000c5947 */ /* 0x000fea0003800000 */
[----:B------:R-:W1:Y:S02]  /*e370*/  LDG.E.U8 R16, desc[UR36][R20.64+0x138] ;  /* 0x0001382414107981 */ /* 0x000e64000c1e1100 */
[----:B-1----:R-:W-:-:S05]  /*e380*/  PRMT R3, R16, 0x8880, RZ ;  /* 0x0000888010037816 */ /* 0x002fca00000000ff */
[----:B------:R-:W-:-:S07]  /*e390*/  IMAD R2, R3, R18, RZ ;  /* 0x0000001203027224 */ /* 0x000fce00078e02ff */
.L_x_546:
[----:B------:R-:W-:Y:S05]  /*e3a0*/  BSYNC B1 ;  /* 0x0000000000017941 */ /* 0x000fea0003800000 */
.L_x_545:
[----:B-1----:R-:W-:Y:S01]  /*e3b0*/  @!P5 IMAD R3, R182, R17, R2 ;  /* 0x00000011b603d224 */ /* 0x002fe200078e0202 */
[----:B------:R-:W-:Y:S04]  /*e3c0*/  BSSY B1, `(.L_x_547) ;  /* 0x0000006000017945 */ /* 0x000fe80003800000 */
[----:B------:R1:W-:Y:S01]  /*e3d0*/  @!P5 STG.E.U8 desc[UR36][R10.64+0x138], R3 ;  /* 0x000138030a00d986 */ /* 0x0003e2000c101124 */
[----:B------:R-:W-:Y:S05]  /*e3e0*/  @P6 BRA `(.L_x_548) ;  /* 0x00000000000c6947 */ /* 0x000fea0003800000 */
[----:B------:R-:W1:Y:S02]  /*e3f0*/  LDG.E.U8 R16, desc[UR36][R20.64+0x139] ;  /* 0x0001392414107981 */ /* 0x000e64000c1e1100 */
[----:B-1----:R-:W-:-:S05]  /*e400*/  PRMT R3, R16, 0x8880, RZ ;  /* 0x0000888010037816 */ /* 0x002fca00000000ff */
[----:B------:R-:W-:-:S07]  /*e410*/  IMAD R2, R3, R18, RZ ;  /* 0x0000001203027224 */ /* 0x000fce00078e02ff */
.L_x_548:
[----:B------:R-:W-:Y:S05]  /*e420*/  BSYNC B1 ;  /* 0x0000000000017941 */ /* 0x000fea0003800000 */
.L_x_547:
        /* <DEDUP_REMOVED lines=10> */
.L_x_550:
[----:B------:R-:W-:Y:S05]  /*e4d0*/  BSYNC B1 ;  /* 0x0000000000017941 */ /* 0x000fea0003800000 */
.L_x_549:
[----:B-1----:R-:W-:Y:S01]  /*e4e0*/  @!P4 IMAD R3, R184, R17, R2 ;  /* 0x00000011b803c224 */ /* 0x002fe200078e0202 */
[----:B------:R-:W-:Y:S04]  /*e4f0*/  BSSY B1, `(.L_x_551) ;  /* 0x0000006000017945 */ /* 0x000fe80003800000 */
[----:B------:R1:W-:Y:S01]  /*e500*/  @!P4 STG.E.U8 desc[UR36][R4.64+0x140], R3 ;  /* 0x000140030400c986 */ /* 0x0003e2000c101124 */
[----:B------:R-:W-:Y:S05]  /*e510*/  @P5 BRA `(.L_x_552) ;  /* 0x00000000000c5947 */ /* 0x000fea0003800000 */
[----:B------:R-:W1:Y:S02]  /*e520*/  LDG.E.U8 R16, desc[UR36][R22.64+0x141] ;  /* 0x0001412416107981 */ /* 0x000e64000c1e1100 */
[----:B-1----:R-:W-:-:S05]  /*e530*/  PRMT R3, R16, 0x8880, RZ ;  /* 0x0000888010037816 */ /* 0x002fca00000000ff */
[----:B------:R-:W-:-:S07]  /*e540*/  IMAD R2, R3, R18, RZ ;  /* 0x0000001203027224 */ /* 0x000fce00078e02ff */
.L_x_552:
[----:B------:R-:W-:Y:S05]  /*e550*/  BSYNC B1 ;  /* 0x0000000000017941 */ /* 0x000fea0003800000 */
.L_x_551:
[----:B------:R-:W-:Y:S01]  /*e560*/  @!P5 IMAD R185, R185, R17, R2 ;  /* 0x00000011b9b9d224 */ /* 0x000fe200078e0202 */
[----:B------:R-:W-:Y:S04]  /*e570*/  BSSY B1, `(.L_x_553) ;  /* 0x0000006000017945 */ /* 0x000fe80003800000 */
[----:B------:R0:W-:Y:S01]  /*e580*/  @!P5 STG.E.U8 desc[UR36][R4.64+0x141], R185 ;  /* 0x000141b90400d986 */ /* 0x0001e2000c101124 */
[----:B------:R-:W-:Y:S05]  /*e590*/  @P6 BRA `(.L_x_554) ;  /* 0x00000000000c6947 */ /* 0x000fea0003800000 */
[----:B------:R-:W1:Y:S02]  /*e5a0*/  LDG.E.U8 R16, desc[UR36][R20.64+0x140] ;  /* 0x0001402414107981 */ /* 0x000e64000c1e1100 */
[----:B-1----:R-:W-:-:S05]  /*e5b0*/  PRMT R3, R16, 0x8880, RZ ;  /* 0x0000888010037816 */ /* 0x002fca00000000ff */
[----:B------:R-:W-:-:S07]  /*e5c0*/  IMAD R2, R3, R18, RZ ;  /* 0x0000001203027224 */ /* 0x000fce00078e02ff */
.L_x_554:
[----:B------:R-:W-:Y:S05]  /*e5d0*/  BSYNC B1 ;  /* 0x0000000000017941 */ /* 0x000fea0003800000 */
.L_x_553:
        /* <DEDUP_REMOVED lines=10> */
.L_x_556:
[----:B------:R-:W-:Y:S05]  /*e680*/  BSYNC B1 ;  /* 0x0000000000017941 */ /* 0x000fea0003800000 */
.L_x_555:
[----:B------:R-:W-:Y:S01]  /*e690*/  @!P4 IMAD R187, R187, R17, R2 ;  /* 0x00000011bbbbc224 */ /* 0x000fe200078e0202 */
[----:B------:R-:W-:Y:S04]  /*e6a0*/  BSSY B1, `(.L_x_557) ;  /* 0x0000006000017945 */ /* 0x000fe80003800000 */
[----:B------:R0:W-:Y:S01]  /*e6b0*/  @!P4 STG.E.U8 desc[UR36][R10.64+0x141], R187 ;  /* 0x000141bb0a00c986 */ /* 0x0001e2000c101124 */
[----:B------:R-:W-:Y:S05]  /*e6c0*/  @P5 BRA `(.L_x_558) ;  /* 0x00000000000c5947 */ /* 0x000fea0003800000 */
[----:B------:R-:W1:Y:S02]  /*e6d0*/  LDG.E.U8 R16, desc[UR36][R22.64+0x148] ;  /* 0x0001482416107981 */ /* 0x000e64000c1e1100 */
[----:B-1----:R-:W-:-:S05]  /*e6e0*/  PRMT R3, R16, 0x8880, RZ ;  /* 0x0000888010037816 */ /* 0x002fca00000000ff */
[----:B------:R-:W-:-:S07]  /*e6f0*/  IMAD R2, R3, R18, RZ ;  /* 0x0000001203027224 */ /* 0x000fce00078e02ff */
.L_x_558:
[----:B------:R-:W-:Y:S05]  /*e700*/  BSYNC B1 ;  /* 0x0000000000017941 */ /* 0x000fea0003800000 */
.L_x_557:
[----:B-1----:R-:W-:Y:S01]  /*e710*/  @!P5 IMAD R3, R188, R17, R2 ;  /* 0x00000011bc03d224 */ /* 0x002fe200078e0202 */
[----:B------:R-:W-:Y:S04]  /*e720*/  BSSY B1, `(.L_x_559) ;  /* 0x0000006000017945 */ /* 0x000fe80003800000 */
[----:B------:R1:W-:Y:S01]  /*e730*/  @!P5 STG.E.U8 desc[UR36][R4.64+0x148], R3 ;  /* 0x000148030400d986 */ /* 0x0003e2000c101124 */
[----:B------:R-:W-:Y:S05]  /*e740*/  @P6 BRA `(.L_x_560) ;  /* 0x00000000000c6947 */ /* 0x000fea0003800000 */
[----:B------:R-:W1:Y:S02]  /*e750*/  LDG.E.U8 R16, desc[UR36][R22.64+0x149] ;  /* 0x0001492416107981 */ /* 0x000e64000c1e1100 */
[----:B-1----:R-:W-:-:S05]  /*e760*/  PRMT R3, R16, 0x8880, RZ ;  /* 0x0000888010037816 */ /* 0x002fca00000000ff */
[----:B------:R-:W-:-:S07]  /*e770*/  IMAD R2, R3, R18, RZ ;  /* 0x0000001203027224 */ /* 0x000fce00078e02ff */
.L_x_560:
[----:B------:R-:W-:Y:S05]  /*e780*/  BSYNC B1 ;  /* 0x0000000000017941 */ /* 0x000fea0003800000 */
.L_x_559:
        /* <DEDUP_REMOVED lines=10> */
.L_x_562:
[----:B------:R-:W-:Y:S05]  /*e830*/  BSYNC B1 ;  /* 0x0000000000017941 */ /* 0x000fea0003800000 */
.L_x_561:
[----:B-1----:R-:W-:Y:S01]  /*e840*/  @!P4 IMAD R3, R190, R17, R2 ;  /* 0x00000011be03c224 */ /* 0x002fe200078e0202 */
[----:B------:R-:W-:Y:S04]  /*e850*/  BSSY B1, `(.L_x_563) ;  /* 0x0000006000017945 */ /* 0x000fe80003800000 */
[----:B------:R1:W-:Y:S01]  /*e860*/  @!P4 STG.E.U8 desc[UR36][R10.64+0x148], R3 ;  /* 0x000148030a00c986 */ /* 0x0003e2000c101124 */
[----:B------:R-:W-:Y:S05]  /*e870*/  @P5 BRA `(.L_x_564) ;  /* 0x00000000000c5947 */ /* 0x000fea0003800000 */
[----:B------:R-:W1:Y:S02]  /*e880*/  LDG.E.U8 R16, desc[UR36][R20.64+0x149] ;  /* 0x0001492414107981 */ /* 0x000e64000c1e1100 */
[----:B-1----:R-:W-:-:S05]  /*e890*/  PRMT R3, R16, 0x8880, RZ ;  /* 0x0000888010037816 */ /* 0x002fca00000000ff */
[----:B------:R-:W-:-:S07]  /*e8a0*/  IMAD R2, R3, R18, RZ ;  /* 0x0000001203027224 */ /* 0x000fce00078e02ff */
.L_x_564:
[----:B------:R-:W-:Y:S05]  /*e8b0*/  BSYNC B1 ;  /* 0x0000000000017941 */ /* 0x000fea0003800000 */
.L_x_563:
[----:B------:R-:W-:Y:S01]  /*e8c0*/  @!P5 IMAD R191, R191, R17, R2 ;  /* 0x00000011bfbfd224 */ /* 0x000fe200078e0202 */
[----:B------:R-:W-:Y:S04]  /*e8d0*/  BSSY B1, `(.L_x_565) ;  /* 0x0000006000017945 */ /* 0x000fe80003800000 */
[----:B------:R0:W-:Y:S01]  /*e8e0*/  @!P5 STG.E.U8 desc[UR36][R10.64+0x149], R191 ;  /* 0x000149bf0a00d986 */ /* 0x0001e2000c101124 */
[----:B------:R-:W-:Y:S05]  /*e8f0*/  @P6 BRA `(.L_x_566) ;  /* 0x00000000000c6947 */ /* 0x000fea0003800000 */
[----:B------:R-:W1:Y:S02]  /*e900*/  LDG.E.U8 R16, desc[UR36][R22.64+0x150] ;  /* 0x0001502416107981 */ /* 0x000e64000c1e1100 */
[----:B-1----:R-:W-:-:S05]  /*e910*/  PRMT R3, R16, 0x8880, RZ ;  /* 0x0000888010037816 */ /* 0x002fca00000000ff */
[----:B------:R-:W-:-:S07]  /*e920*/  IMAD R2, R3, R18, RZ ;  /* 0x0000001203027224 */ /* 0x000fce00078e02ff */
.L_x_566:
[----:B------:R-:W-:Y:S05]  /*e930*/  BSYNC B1 ;  /* 0x0000000000017941 */ /* 0x000fea0003800000 */
.L_x_565:
        /* <DEDUP_REMOVED lines=10> */
.L_x_568:
[----:B------:R-:W-:Y:S05]  /*e9e0*/  BSYNC B1 ;  /* 0x0000000000017941 */ /* 0x000fea0003800000 */
.L_x_567:
[----:B------:R-:W-:Y:S01]  /*e9f0*/  @!P4 IMAD R193, R193, R17, R2 ;  /* 0x00000011c1c1c224 */ /* 0x000fe200078e0202 */
[----:B------:R-:W-:Y:S04]  /*ea00*/  BSSY B1, `(.L_x_569) ;  /* 0x0000006000017945 */ /* 0x000fe80003800000 */
[----:B------:R0:W-:Y:S01]  /*ea10*/  @!P4 STG.E.U8 desc[UR36][R4.64+0x151], R193 ;  /* 0x000151c10400c986 */ /* 0x0001e2000c101124 */
[----:B------:R-:W-:Y:S05]  /*ea20*/  @P5 BRA `(.L_x_570) ;  /* 0x00000000000c5947 */ /* 0x000fea0003800000 */
[----:B------:R-:W1:Y:S02]  /*ea30*/  LDG.E.U8 R16, desc[UR36][R20.64+0x150] ;  /* 0x0001502414107981 */ /* 0x000e64000c1e1100 */
[----:B-1----:R-:W-:-:S05]  /*ea40*/  PRMT R3, R16, 0x8880, RZ ;  /* 0x0000888010037816 */ /* 0x002fca00000000ff */
[----:B------:R-:W-:-:S07]  /*ea50*/  IMAD R2, R3, R18, RZ ;  /* 0x0000001203027224 */ /* 0x000fce00078e02ff */
.L_x_570:
[----:B------:R-:W-:Y:S05]  /*ea60*/  BSYNC B1 ;  /* 0x0000000000017941 */ /* 0x000fea0003800000 */
.L_x_569:
[----:B-1----:R-:W-:Y:S01]  /*ea70*/  @!P5 IMAD R3, R194, R17, R2 ;  /* 0x00000011c203d224 */ /* 0x002fe200078e0202 */
[----:B------:R-:W-:Y:S04]  /*ea80*/  BSSY B1, `(.L_x_571) ;  /* 0x0000006000017945 */ /* 0x000fe80003800000 */
[----:B------:R1:W-:Y:S01]  /*ea90*/  @!P5 STG.E.U8 desc[UR36][R10.64+0x150], R3 ;  /* 0x000150030a00d986 */ /* 0x0003e2000c101124 */
[----:B------:R-:W-:Y:S05]  /*eaa0*/  @P6 BRA `(.L_x_572) ;  /* 0x00000000000c6947 */ /* 0x000fea0003800000 */
[----:B------:R-:W1:Y:S02]  /*eab0*/  LDG.E.U8 R16, desc[UR36][R20.64+0x151] ;  /* 0x0001512414107981 */ /* 0x000e64000c1e1100 */
[----:B-1----:R-:W-:-:S05]  /*eac0*/  PRMT R3, R16, 0x8880, RZ ;  /* 0x0000888010037816 */ /* 0x002fca00000000ff */
[----:B------:R-:W-:-:S07]  /*ead0*/  IMAD R2, R3, R18, RZ ;  /* 0x0000001203027224 */ /* 0x000fce00078e02ff */
.L_x_572:
[----:B------:R-:W-:Y:S05]  /*eae0*/  BSYNC B1 ;  /* 0x0000000000017941 */ /* 0x000fea0003800000 */
.L_x_571:
        /* <DEDUP_REMOVED lines=10> */
.L_x_574:
[----:B------:R-:W-:Y:S05]  /*eb90*/  BSYNC B1 ;  /* 0x0000000000017941 */ /* 0x000fea0003800000 */
.L_x_573:
[----:B-1----:R-:W-:Y:S01]  /*eba0*/  @!P4 IMAD R3, R196, R17, R2 ;  /* 0x00000011c403c224 */ /* 0x002fe200078e0202 */
[----:B------:R-:W-:Y:S04]  /*ebb0*/  BSSY B1, `(.L_x_575) ;  /* 0x0000006000017945 */ /* 0x000fe80003800000 */
[----:B------:R1:W-:Y:S01]  /*ebc0*/  @!P4 STG.E.U8 desc[UR36][R4.64+0x158], R3 ;  /* 0x000158030400c986 */ /* 0x0003e2000c101124 */
[----:B------:R-:W-:Y:S05]  /*ebd0*/  @P5 BRA `(.L_x_576) ;  /* 0x00000000000c5947 */ /* 0x000fea0003800000 */
[----:B------:R-:W1:Y:S02]  /*ebe0*/  LDG.E.U8 R16, desc[UR36][R22.64+0x159] ;  /* 0x0001592416107981 */ /* 0x000e64000c1e1100 */
[----:B-1----:R-:W-:-:S05]  /*ebf0*/  PRMT R3, R16, 0x8880, RZ ;  /* 0x0000888010037816 */ /* 0x002fca00000000ff */
[----:B------:R-:W-:-:S07]  /*ec00*/  IMAD R2, R3, R18, RZ ;  /* 0x0000001203027224 */ /* 0x000fce00078e02ff */
.L_x_576:
[----:B------:R-:W-:Y:S05]  /*ec10*/  BSYNC B1 ;  /* 0x0000000000017941 */ /* 0x000fea0003800000 */
.L_x_575:
[----:B------:R-:W-:Y:S01]  /*ec20*/  @!P5 IMAD R197, R197, R17, R2 ;  /* 0x00000011c5c5d224 */ /* 0x000fe200078e0202 */
[----:B------:R-:W-:Y:S04]  /*ec30*/  BSSY B1, `(.L_x_577) ;  /* 0x0000006000017945 */ /* 0x000fe80003800000 */
[----:B------:R0:W-:Y:S01]  /*ec40*/  @!P5 STG.E.U8 desc[UR36][R4.64+0x159], R197 ;  /* 0x000159c50400d986 */ /* 0x0001e2000c101124 */
[----:B------:R-:W-:Y:S05]  /*ec50*/  @P6 BRA `(.L_x_578) ;  /* 0x00000000000c6947 */ /* 0x000fea0003800000 */
[----:B------:R-:W1:Y:S02]  /*ec60*/  LDG.E.U8 R16, desc[UR36][R20.64+0x158] ;  /* 0x0001582414107981 */ /* 0x000e64000c1e1100 */
[----:B-1----:R-:W-:-:S05]  /*ec70*/  PRMT R3, R16, 0x8880, RZ ;  /* 0x0000888010037816 */ /* 0x002fca00000000ff */
[----:B------:R-:W-:-:S07]  /*ec80*/  IMAD R2, R3, R18, RZ ;  /* 0x0000001203027224 */ /* 0x000fce00078e02ff */
.L_x_578:
[----:B------:R-:W-:Y:S05]  /*ec90*/  BSYNC B1 ;  /* 0x0000000000017941 */ /* 0x000fea0003800000 */
.L_x_577:
        /* <DEDUP_REMOVED lines=10> */
.L_x_580:
[----:B------:R-:W-:Y:S05]  /*ed40*/  BSYNC B1 ;  /* 0x0000000000017941 */ /* 0x000fea0003800000 */
.L_x_579:
[----:B------:R-:W-:Y:S01]  /*ed50*/  @!P4 IMAD R199, R199, R17, R2 ;  /* 0x00000011c7c7c224 */ /* 0x000fe200078e0202 */
[----:B------:R-:W-:Y:S04]  /*ed60*/  BSSY B1, `(.L_x_581) ;  /* 0x0000006000017945 */ /* 0x000fe80003800000 */
[----:B------:R0:W-:Y:S01]  /*ed70*/  @!P4 STG.E.U8 desc[UR36][R10.64+0x159], R199 ;  /* 0x000159c70a00c986 */ /* 0x0001e2000c101124 */
[----:B------:R-:W-:Y:S05]  /*ed80*/  @P5 BRA `(.L_x_582) ;  /* 0x00000000000c5947 */ /* 0x000fea0003800000 */
[----:B------:R-:W1:Y:S02]  /*ed90*/  LDG.E.U8 R16, desc[UR36][R22.64+0x160] ;  /* 0x0001602416107981 */ /* 0x000e64000c1e1100 */
[----:B-1----:R-:W-:-:S05]  /*eda0*/  PRMT R3, R16, 0x8880, RZ ;  /* 0x0000888010037816 */ /* 0x002fca00000000ff */
[----:B------:R-:W-:-:S07]  /*edb0*/  IMAD R2, R3, R18, RZ ;  /* 0x0000001203027224 */ /* 0x000fce00078e02ff */
.L_x_582:
[----:B------:R-:W-:Y:S05]  /*edc0*/  BSYNC B1 ;  /* 0x0000000000017941 */ /* 0x000fea0003800000 */
.L_x_581:
[----:B-1----:R-:W-:Y:S01]  /*edd0*/  @!P5 IMAD R3, R200, R17, R2 ;  /* 0x00000011c803d224 */ /* 0x002fe200078e0202 */
[----:B------:R-:W-:Y:S04]  /*ede0*/  BSSY B1, `(.L_x_583) ;  /* 0x0000006000017945 */ /* 0x000fe80003800000 */
[----:B------:R1:W-:Y:S01]  /*edf0*/  @!P5 STG.E.U8 desc[UR36][R4.64+0x160], R3 ;  /* 0x000160030400d986 */ /* 0x0003e2000c101124 */
[----:B------:R-:W-:Y:S05]  /*ee00*/  @P6 BRA `(.L_x_584) ;  /* 0x00000000000c6947 */ /* 0x000fea0003800000 */
[----:B------:R-:W1:Y:S02]  /*ee10*/  LDG.E.U8 R16, desc[UR36][R22.64+0x161] ;  /* 0x0001612416107981 */ /* 0x000e64000c1e1100 */
[----:B-1----:R-:W-:-:S05]  /*ee20*/  PRMT R3, R16, 0x8880, RZ ;  /* 0x0000888010037816 */ /* 0x002fca00000000ff */
[----:B------:R-:W-:-:S07]  /*ee30*/  IMAD R2, R3, R18, RZ ;  /* 0x0000001203027224 */ /* 0x000fce00078e02ff */
.L_x_584:
[----:B------:R-:W-:Y:S05]  /*ee40*/  BSYNC B1 ;  /* 0x0000000000017941 */ /* 0x000fea0003800000 */
.L_x_583:
        /* <DEDUP_REMOVED lines=10> */
.L_x_586:
[----:B------:R-:W-:Y:S05]  /*eef0*/  BSYNC B1 ;  /* 0x0000000000017941 */ /* 0x000fea0003800000 */
.L_x_585:
[----:B-1----:R-:W-:Y:S01]  /*ef00*/  @!P4 IMAD R3, R202, R17, R2 ;  /* 0x00000011ca03c224 */ /* 0x002fe200078e0202 */
[----:B------:R-:W-:Y:S04]  /*ef10*/  BSSY B1, `(.L_x_587) ;  /* 0x0000006000017945 */ /* 0x000fe80003800000 */
[----:B------:R1:W-:Y:S01]  /*ef20*/  @!P4 STG.E.U8 desc[UR36][R10.64+0x160], R3 ;  /* 0x000160030a00c986 */ /* 0x0003e2000c101124 */
[----:B------:R-:W-:Y:S05]  /*ef30*/  @P5 BRA `(.L_x_588) ;  /* 0x00000000000c5947 */ /* 0x000fea0003800000 */
[----:B------:R-:W1:Y:S02]  /*ef40*/  LDG.E.U8 R16, desc[UR36][R20.64+0x161] ;  /* 0x0001612414107981 */ /* 0x000e64000c1e1100 */
[----:B-1----:R-:W-:-:S05]  /*ef50*/  PRMT R3, R16, 0x8880, RZ ;  /* 0x0000888010037816 */ /* 0x002fca00000000ff */
[----:B------:R-:W-:-:S07]  /*ef60*/  IMAD R2, R3, R18, RZ ;  /* 0x0000001203027224 */ /* 0x000fce00078e02ff */
.L_x_588:
[----:B------:R-:W-:Y:S05]  /*ef70*/  BSYNC B1 ;  /* 0x0000000000017941 */ /* 0x000fea0003800000 */
.L_x_587:
[----:B------:R-:W-:Y:S01]  /*ef80*/  @!P5 IMAD R203, R203, R17, R2 ;  /* 0x00000011cbcbd224 */ /* 0x000fe200078e0202 */
[----:B------:R-:W-:Y:S04]  /*ef90*/  BSSY B1, `(.L_x_589) ;  /* 0x0000006000017945 */ /* 0x000fe80003800000 */
[----:B------:R0:W-:Y:S01]  /*efa0*/  @!P5 STG.E.U8 desc[UR36][R10.64+0x161], R203 ;  /* 0x000161cb0a00d986 */ /* 0x0001e2000c101124 */
[----:B------:R-:W-:Y:S05]  /*efb0*/  @P6 BRA `(.L_x_590) ;  /* 0x00000000000c6947 */ /* 0x000fea0003800000 */
[----:B------:R-:W1:Y:S02]  /*efc0*/  LDG.E.U8 R16, desc[UR36][R22.64+0x168] ;  /* 0x0001682416107981 */ /* 0x000e64000c1e1100 */
[----:B-1----:R-:W-:-:S05]  /*efd0*/  PRMT R3, R16, 0x8880, RZ ;  /* 0x0000888010037816 */ /* 0x002fca00000000ff */
[----:B------:R-:W-:-:S07]  /*efe0*/  IMAD R2, R3, R18, RZ ;  /* 0x0000001203027224 */ /* 0x000fce00078e02ff */
.L_x_590:
[----:B------:R-:W-:Y:S05]  /*eff0*/  BSYNC B1 ;  /* 0x0000000000017941 */ /* 0x000fea0003800000 */
.L_x_589:
        /* <DEDUP_REMOVED lines=10> */
.L_x_592:
[----:B------:R-:W-:Y:S05]  /*f0a0*/  BSYNC B1 ;  /* 0x0000000000017941 */ /* 0x000fea0003800000 */
.L_x_591:
[----:B------:R-:W-:Y:S01]  /*f0b0*/  @!P4 IMAD R205, R205, R17, R2 ;  /* 0x00000011cdcdc224 */ /* 0x000fe200078e0202 */
[----:B------:R-:W-:Y:S04]  /*f0c0*/  BSSY B1, `(.L_x_593) ;  /* 0x0000006000017945 */ /* 0x000fe80003800000 */
[----:B------:R0:W-:Y:S01]  /*f0d0*/  @!P4 STG.E.U8 desc[UR36][R4.64+0x169], R205 ;  /* 0x000169cd0400c986 */ /* 0x0001e2000c101124 */
[----:B------:R-:W-:Y:S05]  /*f0e0*/  @P5 BRA `(.L_x_594) ;  /* 0x00000000000c5947 */ /* 0x000fea0003800000 */
[----:B------:R-:W1:Y:S02]  /*f0f0*/  LDG.E.U8 R16, desc[UR36][R20.64+0x168] ;  /* 0x0001682414107981 */ /* 0x000e64000c1e1100 */
[----:B-1----:R-:W-:-:S05]  /*f100*/  PRMT R3, R16, 0x8880, RZ ;  /* 0x0000888010037816 */ /* 0x002fca00000000ff */
[----:B------:R-:W-:-:S07]  /*f110*/  IMAD R2, R3, R18, RZ ;  /* 0x0000001203027224 */ /* 0x000fce00078e02ff */
.L_x_594:
[----:B------:R-:W-:Y:S05]  /*f120*/  BSYNC B1 ;  /* 0x0000000000017941 */ /* 0x000fea0003800000 */
.L_x_593:
[----:B-1----:R-:W-:Y:S01]  /*f130*/  @!P5 IMAD R3, R206, R17, R2 ;  /* 0x00000011ce03d224 */ /* 0x002fe200078e0202 */
[----:B------:R-:W-:Y:S04]  /*f140*/  BSSY B1, `(.L_x_595) ;  /* 0x0000006000017945 */ /* 0x000fe80003800000 */
[----:B------:R1:W-:Y:S01]  /*f150*/  @!P5 STG.E.U8 desc[UR36][R10.64+0x168], R3 ;  /* 0x000168030a00d986 */ /* 0x0003e2000c101124 */
[----:B------:R-:W-:Y:S05]  /*f160*/  @P6 BRA `(.L_x_596) ;  /* 0x00000000000c6947 */ /* 0x000fea0003800000 */
[----:B------:R-:W1:Y:S02]  /*f170*/  LDG.E.U8 R16, desc[UR36][R20.64+0x169] ;  /* 0x0001692414107981 */ /* 0x000e64000c1e1100 */
[----:B-1----:R-:W-:-:S05]  /*f180*/  PRMT R3, R16, 0x8880, RZ ;  /* 0x0000888010037816 */ /* 0x002fca00000000ff */
[----:B------:R-:W-:-:S07]  /*f190*/  IMAD R2, R3, R18, RZ ;  /* 0x0000001203027224 */ /* 0x000fce00078e02ff */
.L_x_596:
[----:B------:R-:W-:Y:S05]  /*f1a0*/  BSYNC B1 ;  /* 0x0000000000017941 */ /* 0x000fea0003800000 */
.L_x_595:
        /* <DEDUP_REMOVED lines=10> */
.L_x_598:
[----:B------:R-:W-:Y:S05]  /*f250*/  BSYNC B1 ;  /* 0x0000000000017941 */ /* 0x000fea0003800000 */
.L_x_597:
[----:B-1----:R-:W-:Y:S01]  /*f260*/  @!P4 IMAD R3, R208, R17, R2 ;  /* 0x00000011d003c224 */ /* 0x002fe200078e0202 */
[----:B------:R-:W-:Y:S04]  /*f270*/  BSSY B1, `(.L_x_599) ;  /* 0x0000006000017945 */ /* 0x000fe80003800000 */
[----:B------:R1:W-:Y:S01]  /*f280*/  @!P4 STG.E.U8 desc[UR36][R4.64+0x170], R3 ;  /* 0x000170030400c986 */ /* 0x0003e2000c101124 */
[----:B------:R-:W-:Y:S05]  /*f290*/  @P5 BRA `(.L_x_600) ;  /* 0x00000000000c5947 */ /* 0x000fea0003800000 */
[----:B------:R-:W1:Y:S02]  /*f2a0*/  LDG.E.U8 R16, desc[UR36][R22.64+0x171] ;  /* 0x0001712416107981 */ /* 0x000e64000c1e1100 */
[----:B-1----:R-:W-:-:S05]  /*f2b0*/  PRMT R3, R16, 0x8880, RZ ;  /* 0x0000888010037816 */ /* 0x002fca00000000ff */
[----:B------:R-:W-:-:S07]  /*f2c0*/  IMAD R2, R3, R18, RZ ;  /* 0x0000001203027224 */ /* 0x000fce00078e02ff */
.L_x_600:
[----:B------:R-:W-:Y:S05]  /*f2d0*/  BSYNC B1 ;  /* 0x0000000000017941 */ /* 0x000fea0003800000 */
.L_x_599:
[----:B------:R-:W-:Y:S01]  /*f2e0*/  @!P5 IMAD R209, R209, R17, R2 ;  /* 0x00000011d1d1d224 */ /* 0x000fe200078e0202 */
[----:B------:R-:W-:Y:S04]  /*f2f0*/  BSSY B1, `(.L_x_601) ;  /* 0x0000006000017945 */ /* 0x000fe80003800000 */
[----:B------:R0:W-:Y:S01]  /*f300*/  @!P5 STG.E.U8 desc[UR36][R4.64+0x171], R209 ;  /* 0x000171d10400d986 */ /* 0x0001e2000c101124 */
[----:B------:R-:W-:Y:S05]  /*f310*/  @P6 BRA `(.L_x_602) ;  /* 0x00000000000c6947 */ /* 0x000fea0003800000 */
[----:B------:R-:W1:Y:S02]  /*f320*/  LDG.E.U8 R16, desc[UR36][R20.64+0x170] ;  /* 0x0001702414107981 */ /* 0x000e64000c1e1100 */
[----:B-1----:R-:W-:-:S05]  /*f330*/  PRMT R3, R16, 0x8880, RZ ;  /* 0x0000888010037816 */ /* 0x002fca00000000ff */
[----:B------:R-:W-:-:S07]  /*f340*/  IMAD R2, R3, R18, RZ ;  /* 0x0000001203027224 */ /* 0x000fce00078e02ff */
.L_x_602:
[----:B------:R-:W-:Y:S05]  /*f350*/  BSYNC B1 ;  /* 0x0000000000017941 */ /* 0x000fea0003800000 */
.L_x_601:
[----:B------:R-:W-:Y:S01]  /*f360*/  ISETP.LT.OR P5, PT, R0, 0x172, !P2 ;  /* 0x000001720000780c */ /* 0x000fe200057a1670 */
[----:B-1----:R-:W-:Y:S01]  /*f370*/  @!P6 IMAD R3, R210, R17, R2 ;  /* 0x00000011d203e224 */ /* 0x002fe200078e0202 */
[----:B------:R-:W-:Y:S01]  /*f380*/  BSSY B1, `(.L_x_603) ;  /* 0x0000009000017945 */ /* 0x000fe20003800000 */
[----:B------:R-:W-:-:S03]  /*f390*/  ISETP.LT.OR P4, PT, R0, 0x179, !P3 ;  /* 0x000001790000780c */ /* 0x000fc60005f81670 */
[----:B------:R1:W-:Y:S01]  /*f3a0*/  @!P6 STG.E.U8 desc[UR36][R10.64+0x170], R3 ;  /* 0x000170030a00e986 */ /* 0x0003e2000c101124 */
[C---:B------:R-:W-:Y:S02]  /*f3b0*/  ISETP.LT.OR P6, PT, R0.reuse, 0x17a, !P3 ;  /* 0x0000017a0000780c */ /* 0x040fe40005fc1670 */
[----:B------:R-:W-:-:S04]  /*f3c0*/  ISETP.LT.OR P3, PT, R0, 0x179, !P2 ;  /* 0x000001790000780c */ /* 0x000fc80005761670 */
[----:B------:R-:W-:Y:S09]  /*f3d0*/  @P5 BRA `(.L_x_604) ;  /* 0x00000000000c5947 */ /* 0x000ff20003800000 */
[----:B------:R-:W1:Y:S02]  /*f3e0*/  LDG.E.U8 R16, desc[UR36][R20.64+0x171] ;  /* 0x0001712414107981 */ /* 0x000e64000c1e1100 */
[----:B-1----:R-:W-:-:S05]  /*f3f0*/  PRMT R3, R16, 0x8880, RZ ;  /* 0x0000888010037816 */ /* 0x002fca00000000ff */
[----:B------:R-:W-:-:S07]  /*f400*/  IMAD R2, R3, R18, RZ ;  /* 0x0000001203027224 */ /* 0x000fce00078e02ff */
.L_x_604:
[----:B------:R-:W-:Y:S05]  /*f410*/  BSYNC B1 ;  /* 0x0000000000017941 */ /* 0x000fea0003800000 */
.L_x_603:
[----:B------:R-:W-:Y:S01]  /*f420*/  @!P5 IMAD R211, R211, R17, R2 ;  /* 0x00000011d3d3d224 */ /* 0x000fe200078e0202 */
[----:B------:R-:W-:Y:S04]  /*f430*/  BSSY B1, `(.L_x_605) ;  /* 0x0000006000017945 */ /* 0x000fe80003800000 */
[----:B------:R0:W-:Y:S01]  /*f440*/  @!P5 STG.E.U8 desc[UR36][R10.64+0x171], R211 ;  /* 0x000171d30a00d986 */ /* 0x0001e2000c101124 */
[----:B------:R-:W-:Y:S05]  /*f450*/  @P4 BRA `(.L_x_606) ;  /* 0x00000000000c4947 */ /* 0x000fea0003800000 */
[----:B------:R-:W1:Y:S02]  /*f460*/  LDG.E.U8 R16, desc[UR36][R22.64+0x178] ;  /* 0x0001782416107981 */ /* 0x000e64000c1e1100 */
[----:B-1----:R-:W-:-:S05]  /*f470*/  PRMT R3, R16, 0x8880, RZ ;  /* 0x0000888010037816 */ /* 0x002fca00000000ff */
[----:B------:R-:W-:-:S07]  /*f480*/  IMAD R2, R3, R18, RZ ;  /* 0x0000001203027224 */ /* 0x000fce00078e02ff */
.L_x_606:
[----:B------:R-:W-:Y:S05]  /*f490*/  BSYNC B1 ;  /* 0x0000000000017941 */ /* 0x000fea0003800000 */
.L_x_605:
[----:B-1----:R-:W-:Y:S01]  /*f4a0*/  @!P4 IMAD R3, R212, R17, R2 ;  /* 0x00000011d403c224 */ /* 0x002fe200078e0202 */
[----:B------:R-:W-:Y:S04]  /*f4b0*/  BSSY B1, `(.L_x_607) ;  /* 0x0000006000017945 */ /* 0x000fe80003800000 */
[----:B------:R1:W-:Y:S01]  /*f4c0*/  @!P4 STG.E.U8 desc[UR36][R4.64+0x178], R3 ;  /* 0x000178030400c986 */ /* 0x0003e2000c101124 */
[----:B------:R-:W-:Y:S05]  /*f4d0*/  @P6 BRA `(.L_x_608) ;  /* 0x00000000000c6947 */ /* 0x000fea0003800000 */
[----:B------:R-:W1:Y:S02]  /*f4e0*/  LDG.E.U8 R16, desc[UR36][R22.64+0x179] ;  /* 0x0001792416107981 */ /* 0x000e64000c1e1100 */
[----:B-1----:R-:W-:-:S05]  /*f4f0*/  PRMT R3, R16, 0x8880, RZ ;  /* 0x0000888010037816 */ /* 0x002fca00000000ff */
[----:B------:R-:W-:-:S07]  /*f500*/  IMAD R2, R3, R18, RZ ;  /* 0x0000001203027224 */ /* 0x000fce00078e02ff */
.L_x_608:
[----:B------:R-:W-:Y:S05]  /*f510*/  BSYNC B1 ;  /* 0x0000000000017941 */ /* 0x000fea0003800000 */
.L_x_607:
[----:B------:R-:W-:Y:S01]  /*f520*/  @!P6 IMAD R213, R213, R17, R2 ;  /* 0x00000011d5d5e224 */ /* 0x000fe200078e0202 */
[----:B------:R-:W-:Y:S04]  /*f530*/  BSSY B1, `(.L_x_609) ;  /* 0x0000006000017945 */ /* 0x000fe80003800000 */
[----:B------:R0:W-:Y:S01]  /*f540*/  @!P6 STG.E.U8 desc[UR36][R4.64+0x179], R213 ;  /* 0x000179d50400e986 */ /* 0x0001e2000c101124 */
[----:B------:R-:W-:Y:S05]  /*f550*/  @P3 BRA `(.L_x_610) ;  /* 0x00000000000c3947 */ /* 0x000fea0003800000 */
[----:B------:R-:W1:Y:S02]  /*f560*/  LDG.E.U8 R16, desc[UR36][R20.64+0x178] ;  /* 0x0001782414107981 */ /* 0x000e64000c1e1100 */
[----:B-1----:R-:W-:-:S05]  /*f570*/  PRMT R3, R16, 0x8880, RZ ;  /* 0x0000888010037816 */ /* 0x002fca00000000ff */
[----:B------:R-:W-:-:S07]  /*f580*/  IMAD R2, R3, R18, RZ ;  /* 0x0000001203027224 */ /* 0x000fce00078e02ff */
.L_x_610:
[----:B------:R-:W-:Y:S05]  /*f590*/  BSYNC B1 ;  /* 0x0000000000017941 */ /* 0x000fea0003800000 */
.L_x_609:
[----:B------:R-:W-:Y:S01]  /*f5a0*/  ISETP.LT.OR P2, PT, R0, 0x17a, !P2 ;  /* 0x0000017a0000780c */ /* 0x000fe20005741670 */
[----:B-1----:R-:W-:Y:S01]  /*f5b0*/  @!P3 IMAD R3, R214, R17, R2 ;  /* 0x00000011d603b224 */ /* 0x002fe200078e0202 */
[----:B------:R-:W-:Y:S01]  /*f5c0*/  BSSY B1, `(.L_x_611) ;  /* 0x000000a000017945 */ /* 0x000fe20003800000 */
[C---:B------:R-:W-:Y:S02]  /*f5d0*/  ISETP.LT.OR P4, PT, R0.reuse, 0xc1, !P1 ;  /* 0x000000c10000780c */ /* 0x040fe40004f81670 */
[C---:B------:R-:W-:Y:S01]  /*f5e0*/  ISETP.LT.OR P5, PT, R0.reuse, 0xc2, !P1 ;  /* 0x000000c20000780c */ /* 0x040fe20004fa1670 */
[----:B------:R1:W-:Y:S01]  /*f5f0*/  @!P3 STG.E.U8 desc[UR36][R10.64+0x178], R3 ;  /* 0x000178030a00b986 */ /* 0x0003e2000c101124 */
[C---:B------:R-:W-:Y:S02]  /*f600*/  ISETP.LT.OR P6, PT, R0.reuse, 0xc1, !P0 ;  /* 0x000000c10000780c */ /* 0x040fe400047c1670 */
[----:B------:R-:W-:-:S04]  /*f610*/  ISETP.LT.OR P3, PT, R0, 0xc2, !P0 ;  /* 0x000000c20000780c */ /* 0x000fc80004761670 */
[----:B------:R-:W-:Y:S09]  /*f620*/  @P2 BRA `(.L_x_612) ;  /* 0x00000000000c2947 */ /* 0x000ff20003800000 */
[----:B------:R-:W1:Y:S02]  /*f630*/  LDG.E.U8 R16, desc[UR36][R20.64+0x179] ;  /* 0x0001792414107981 */ /* 0x000e64000c1e1100 */
[----:B-1----:R-:W-:-:S05]  /*f640*/  PRMT R3, R16, 0x8880, RZ ;  /* 0x0000888010037816 */ /* 0x002fca00000000ff */
[----:B------:R-:W-:-:S07]  /*f650*/  IMAD R2, R3, R18, RZ ;  /* 0x0000001203027224 */ /* 0x000fce00078e02ff */
.L_x_612:
[----:B------:R-:W-:Y:S05]  /*f660*/  BSYNC B1 ;  /* 0x0000000000017941 */ /* 0x000fea0003800000 */
.L_x_611:
[----:B------:R-:W-:Y:S01]  /*f670*/  @!P2 IMAD R215, R215, R17, R2 ;  /* 0x00000011d7d7a224 */ /* 0x000fe200078e0202 */
[----:B------:R-:W-:Y:S04]  /*f680*/  BSSY B1, `(.L_x_613) ;  /* 0x0000006000017945 */ /* 0x000fe80003800000 */
[----:B------:R0:W-:Y:S01]  /*f690*/  @!P2 STG.E.U8 desc[UR36][R10.64+0x179], R215 ;  /* 0x000179d70a00a986 */ /* 0x0001e2000c101124 */
[----:B------:R-:W-:Y:S05]  /*f6a0*/  @P4 BRA `(.L_x_614) ;  /* 0x00000000000c4947 */ /* 0x000fea0003800000 */
[----:B------:R-:W1:Y:S02]  /*f6b0*/  LDG.E.U8 R16, desc[UR36][R14.64+0xc0] ;  /* 0x0000c0240e107981 */ /* 0x000e64000c1e1100 */
[----:B-1----:R-:W-:-:S05]  /*f6c0*/  PRMT R3, R16, 0x8880, RZ ;  /* 0x0000888010037816 */ /* 0x002fca00000000ff */
[----:B------:R-:W-:-:S07]  /*f6d0*/  IMAD R2, R3, R18, RZ ;  /* 0x0000001203027224 */ /* 0x000fce00078e02ff */
.L_x_614:
[----:B------:R-:W-:Y:S05]  /*f6e0*/  BSYNC B1 ;  /* 0x0000000000017941 */ /* 0x000fea0003800000 */
.L_x_613:
[----:B-1----:R-:W-:Y:S01]  /*f6f0*/  @!P4 IMAD R3, R24, R17, R2 ;  /* 0x000000111803c224 */ /* 0x002fe200078e0202 */
[----:B------:R-:W-:Y:S04]  /*f700*/  BSSY B1, `(.L_x_615) ;  /* 0x0000006000017945 */ /* 0x000fe80003800000 */
[----:B------:R1:W-:Y:S01]  /*f710*/  @!P4 STG.E.U8 desc[UR36][R6.64+0xc0], R3 ;  /* 0x0000c0030600c986 */ /* 0x0003e2000c101124 */
[----:B------:R-:W-:Y:S05]  /*f720*/  @P5 BRA `(.L_x_616) ;  /* 0x00000000000c5947 */ /* 0x000fea0003800000 */
[----:B------:R-:W1:Y:S02]  /*f730*/  LDG.E.U8 R16, desc[UR36][R14.64+0xc1] ;  /* 0x0000c1240e107981 */ /* 0x000e64000c1e1100 */
[----:B-1----:R-:W-:-:S05]  /*f740*/  PRMT R3, R16, 0x8880, RZ ;  /* 0x0000888010037816 */ /* 0x002fca00000000ff */
[----:B------:R-:W-:-:S07]  /*f750*/  IMAD R2, R3, R18, RZ ;  /* 0x0000001203027224 */ /* 0x000fce00078e02ff */
.L_x_616:
[----:B------:R-:W-:Y:S05]  /*f760*/  BSYNC B1 ;  /* 0x0000000000017941 */ /* 0x000fea0003800000 */
.L_x_615:
[----:B------:R-:W-:Y:S01]  /*f770*/  @!P5 IMAD R25, R25, R17, R2 ;  /* 0x000000111919d224 */ /* 0x000fe200078e0202 */
[----:B------:R-:W-:Y:S04]  /*f780*/  BSSY B1, `(.L_x_617) ;  /* 0x0000006000017945 */ /* 0x000fe80003800000 */
[----:B------:R0:W-:Y:S01]  /*f790*/  @!P5 STG.E.U8 desc[UR36][R6.64+0xc1], R25 ;  /* 0x0000c1190600d986 */ /* 0x0001e2000c101124 */
[----:B------:R-:W-:Y:S05]  /*f7a0*/  @P6 BRA `(.L_x_618) ;  /* 0x00000000000c6947 */ /* 0x000fea0003800000 */
[----:B------:R-:W1:Y:S02]  /*f7b0*/  LDG.E.U8 R16, desc[UR36][R12.64+0xc0] ;  /* 0x0000c0240c107981 */ /* 0x000e64000c1e1100 */
[----:B-1----:R-:W-:-:S05]  /*f7c0*/  PRMT R3, R16, 0x8880, RZ ;  /* 0x0000888010037816 */ /* 0x002fca00000000ff */
[----:B------:R-:W-:-:S07]  /*f7d0*/  IMAD R2, R3, R18, RZ ;  /* 0x0000001203027224 */ /* 0x000fce00078e02ff */
.L_x_618:
[----:B------:R-:W-:Y:S05]  /*f7e0*/  BSYNC B1 ;  /* 0x0000000000017941 */ /* 0x000fea0003800000 */
.L_x_617:
[----:B-1----:R-:W-:Y:S01]  /*f7f0*/  @!P6 IMAD R3, R26, R17, R2 ;  /* 0x000000111a03e224 */ /* 0x002fe200078e0202 */
[----:B------:R-:W-:Y:S04]  /*f800*/  BSSY B1, `(.L_x_619) ;  /* 0x0000006000017945 */ /* 0x000fe80003800000 */
[----:B------:R1:W-:Y:S01]  /*f810*/  @!P6 STG.E.U8 desc[UR36][R8.64+0xc0], R3 ;  /* 0x0000c0030800e986 */ /* 0x0003e2000c101124 */
[----:B------:R-:W-:Y:S05]  /*f820*/  @P3 BRA `(.L_x_620) ;  /* 0x00000000000c3947 */ /* 0x000fea0003800000 */
[----:B------:R-:W1:Y:S02]  /*f830*/  LDG.E.U8 R16, desc[UR36][R12.64+0xc1] ;  /* 0x0000c1240c107981 */ /* 0x000e64000c1e1100 */
[----:B-1----:R-:W-:-:S05]  /*f840*/  PRMT R3, R16, 0x8880, RZ ;  /* 0x0000888010037816 */ /* 0x002fca00000000ff */
[----:B------:R-:W-:-:S07]  /*f850*/  IMAD R2, R3, R18, RZ ;  /* 0x0000001203027224 */ /* 0x000fce00078e02ff */
.L_x_620:
[----:B------:R-:W-:Y:S05]  /*f860*/  BSYNC B1 ;  /* 0x0000000000017941 */ /* 0x000fea0003800000 */
.L_x_619:
[C---:B------:R-:W-:Y:S01]  /*f870*/  ISETP.LT.OR P5, PT, R0.reuse, 0xc9, !P1 ;  /* 0x000000c90000780c */ /* 0x040fe20004fa1670 */
[----:B------:R-:W-:Y:S01]  /*f880*/  @!P3 IMAD R27, R27, R17, R2 ;  /* 0x000000111b1bb224 */ /* 0x000fe200078e0202 */
        /* <DEDUP_REMOVED lines=10> */
.L_x_622:
[----:B------:R-:W-:Y:S05]  /*f930*/  BSYNC B1 ;  /* 0x0000000000017941 */ /* 0x000fea0003800000 */
.L_x_621:
[----:B-1----:R-:W-:Y:S01]  /*f940*/  @!P5 IMAD R3, R28, R17, R2 ;  /* 0x000000111c03d224 */ /* 0x002fe200078e0202 */
[----:B------:R-:W-:Y:S04]  /*f950*/  BSSY B1, `(.L_x_623) ;  /* 0x0000006000017945 */ /* 0x000fe80003800000 */
[----:B------:R1:W-:Y:S01]  /*f960*/  @!P5 STG.E.U8 desc[UR36][R6.64+0xc8], R3 ;  /* 0x0000c8030600d986 */ /* 0x0003e2000c101124 */
[----:B------:R-:W-:Y:S05]  /*f970*/  @P4 BRA `(.L_x_624) ;  /* 0x00000000000c4947 */ /* 0x000fea0003800000 */
[----:B------:R-:W1:Y:S02]  /*f980*/  LDG.E.U8 R16, desc[UR36][R14.64+0xc9] ;  /* 0x0000c9240e107981 */ /* 0x000e64000c1e1100 */
[----:B-1----:R-:W-:-:S05]  /*f990*/  PRMT R3, R16, 0x8880, RZ ;  /* 0x0000888010037816 */ /* 0x002fca00000000ff */
[----:B------:R-:W-:-:S07]  /*f9a0*/  IMAD R2, R3, R18, RZ ;  /* 0x0000001203027224 */ /* 0x000fce00078e02ff */
.L_x_624:
[----:B------:R-:W-:Y:S05]  /*f9b0*/  BSYNC B1 ;  /* 0x0000000000017941 */ /* 0x000fea0003800000 */
.L_x_623:
[----:B------:R-:W-:Y:S01]  /*f9c0*/  @!P4 IMAD R29, R29, R17, R2 ;  /* 0x000000111d1dc224 */ /* 0x000fe200078e0202 */
[----:B------:R-:W-:Y:S04]  /*f9d0*/  BSSY B1, `(.L_x_625) ;  /* 0x0000006000017945 */ /* 0x000fe80003800000 */
[----:B------:R0:W-:Y:S01]  /*f9e0*/  @!P4 STG.E.U8 desc[UR36][R6.64+0xc9], R29 ;  /* 0x0000c91d0600c986 */ /* 0x0001e2000c101124 */
[----:B------:R-:W-:Y:S05]  /*f9f0*/  @P3 BRA `(.L_x_626) ;  /* 0x00000000000c3947 */ /* 0x000fea0003800000 */
[----:B------:R-:W1:Y:S02]  /*fa00*/  LDG.E.U8 R16, desc[UR36][R12.64+0xc8] ;  /* 0x0000c8240c107981 */ /* 0x000e64000c1e1100 */
[----:B-1----:R-:W-:-:S05]  /*fa10*/  PRMT R3, R16, 0x8880, RZ ;  /* 0x0000888010037816 */ /* 0x002fca00000000ff */
[----:B------:R-:W-:-:S07]  /*fa20*/  IMAD R2, R3, R18, RZ ;  /* 0x0000001203027224 */ /* 0x000fce00078e02ff */
.L_x_626:
[----:B------:R-:W-:Y:S05]  /*fa30*/  BSYNC B1 ;  /* 0x0000000000017941 */ /* 0x000fea0003800000 */
.L_x_625:
[----:B-1----:R-:W-:Y:S01]  /*fa40*/  @!P3 IMAD R3, R30, R17, R2 ;  /* 0x000000111e03b224 */ /* 0x002fe200078e0202 */
[----:B------:R-:W-:Y:S04]  /*fa50*/  BSSY B1, `(.L_x_627) ;  /* 0x0000006000017945 */ /* 0x000fe80003800000 */
[----:B------:R1:W-:Y:S01]  /*fa60*/  @!P3 STG.E.U8 desc[UR36][R8.64+0xc8], R3 ;  /* 0x0000c8030800b986 */ /* 0x0003e2000c101124 */
[----:B------:R-:W-:Y:S05]  /*fa70*/  @P6 BRA `(.L_x_628) ;  /* 0x00000000000c6947 */ /* 0x000fea0003800000 */
[----:B------:R-:W1:Y:S02]  /*fa80*/  LDG.E.U8 R16, desc[UR36][R12.64+0xc9] ;  /* 0x0000c9240c107981 */ /* 0x000e64000c1e1100 */
[----:B-1----:R-:W-:-:S05]  /*fa90*/  PRMT R3, R16, 0x8880, RZ ;  /* 0x0000888010037816 */ /* 0x002fca00000000ff */
[----:B------:R-:W-:-:S07]  /*faa0*/  IMAD R2, R3, R18, RZ ;  /* 0x0000001203027224 */ /* 0x000fce00078e02ff */
.L_x_628:
[----:B------:R-:W-:Y:S05]  /*fab0*/  BSYNC B1 ;  /* 0x0000000000017941 */ /* 0x000fea0003800000 */
.L_x_627:
[----:B------:R-:W-:Y:S01]  /*fac0*/  @!P6 IMAD R31, R31, R17, R2 ;  /* 0x000000111f1fe224 */ /* 0x000fe200078e0202 */
[----:B------:R-:W-:Y:S04]  /*fad0*/  BSSY B1, `(.L_x_629) ;  /* 0x0000006000017945 */ /* 0x000fe80003800000 */
[----:B------:R0:W-:Y:S01]  /*fae0*/  @!P6 STG.E.U8 desc[UR36][R8.64+0xc9], R31 ;  /* 0x0000c91f0800e986 */ /* 0x0001e2000c101124 */
[----:B------:R-:W-:Y:S05]  /*faf0*/  @P2 BRA `(.L_x_630) ;  /* 0x00000000000c2947 */ /* 0x000fea0003800000 */
[----:B------:R-:W1:Y:S02]  /*fb00*/  LDG.E.U8 R16, desc[UR36][R14.64+0xd0] ;  /* 0x0000d0240e107981 */ /* 0x000e64000c1e1100 */
[----:B-1----:R-:W-:-:S05]  /*fb10*/  PRMT R3, R16, 0x8880, RZ ;  /* 0x0000888010037816 */ /* 0x002fca00000000ff */
[----:B------:R-:W-:-:S07]  /*fb20*/  IMAD R2, R3, R18, RZ ;  /* 0x0000001203027224 */ /* 0x000fce00078e02ff */
.L_x_630:
[----:B------:R-:W-:Y:S05]  /*fb30*/  BSYNC B1 ;  /* 0x0000000000017941 */ /* 0x000fea0003800000 */
.L_x_629:
        /* <DEDUP_REMOVED lines=12> */
.L_x_632:
[----:B------:R-:W-:Y:S05]  /*fc00*/  BSYNC B1 ;  /* 0x0000000000017941 */ /* 0x000fea0003800000 */
.L_x_631:
[----:B------:R-:W-:Y:S01]  /*fc10*/  @!P4 IMAD R33, R33, R17, R2 ;  /* 0x000000112121c224 */ /* 0x000fe200078e0202 */
[----:B------:R-:W-:Y:S04]  /*fc20*/  BSSY B1, `(.L_x_633) ;  /* 0x0000006000017945 */ /* 0x000fe80003800000 */
[----:B------:R0:W-:Y:S01]  /*fc30*/  @!P4 STG.E.U8 desc[UR36][R6.64+0xd1], R33 ;  /* 0x0000d1210600c986 */ /* 0x0001e2000c101124 */
[----:B------:R-:W-:Y:S05]  /*fc40*/  @P3 BRA `(.L_x_634) ;  /* 0x00000000000c3947 */ /* 0x000fea0003800000 */
[----:B------:R-:W1:Y:S02]  /*fc50*/  LDG.E.U8 R16, desc[UR36][R12.64+0xd0] ;  /* 0x0000d0240c107981 */ /* 0x000e64000c1e1100 */
[----:B-1----:R-:W-:-:S05]  /*fc60*/  PRMT R3, R16, 0x8880, RZ ;  /* 0x0000888010037816 */ /* 0x002fca00000000ff */
[----:B------:R-:W-:-:S07]  /*fc70*/  IMAD R2, R3, R18, RZ ;  /* 0x0000001203027224 */ /* 0x000fce00078e02ff */
.L_x_634:
[----:B------:R-:W-:Y:S05]  /*fc80*/  BSYNC B1 ;  /* 0x0000000000017941 */ /* 0x000fea0003800000 */
.L_x_633:
[----:B-1----:R-:W-:Y:S01]  /*fc90*/  @!P3 IMAD R3, R34, R17, R2 ;  /* 0x000000112203b224 */ /* 0x002fe200078e0202 */
[----:B------:R-:W-:Y:S04]  /*fca0*/  BSSY B1, `(.L_x_635) ;  /* 0x0000006000017945 */ /* 0x000fe80003800000 */
[----:B------:R1:W-:Y:S01]  /*fcb0*/  @!P3 STG.E.U8 desc[UR36][R8.64+0xd0], R3 ;  /* 0x0000d0030800b986 */ /* 0x0003e2000c101124 */
[----:B------:R-:W-:Y:S05]  /*fcc0*/  @P5 BRA `(.L_x_636) ;  /* 0x00000000000c5947 */ /* 0x000fea0003800000 */
[----:B------:R-:W1:Y:S02]  /*fcd0*/  LDG.E.U8 R16, desc[UR36][R12.64+0xd1] ;  /* 0x0000d1240c107981 */ /* 0x000e64000c1e1100 */
[----:B-1----:R-:W-:-:S05]  /*fce0*/  PRMT R3, R16, 0x8880, RZ ;  /* 0x0000888010037816 */ /* 0x002fca00000000ff */
[----:B------:R-:W-:-:S07]  /*fcf0*/  IMAD R2, R3, R18, RZ ;  /* 0x0000001203027224 */ /* 0x000fce00078e02ff */
.L_x_636:
[----:B------:R-:W-:Y:S05]  /*fd00*/  BSYNC B1 ;  /* 0x0000000000017941 */ /* 0x000fea0003800000 */
.L_x_635:
[----:B------:R-:W-:Y:S01]  /*fd10*/  @!P5 IMAD R35, R35, R17, R2 ;  /* 0x000000112323d224 */ /* 0x000fe200078e0202 */
[----:B------:R-:W-:Y:S04]  /*fd20*/  BSSY B1, `(.L_x_637) ;  /* 0x0000006000017945 */ /* 0x000fe80003800000 */
[----:B------:R0:W-:Y:S01]  /*fd30*/  @!P5 STG.E.U8 desc[UR36][R8.64+0xd1], R35 ;  /* 0x0000d1230800d986 */ /* 0x0001e2000c101124 */
[----:B------:R-:W-:Y:S05]  /*fd40*/  @P6 BRA `(.L_x_638) ;  /* 0x00000000000c6947 */ /* 0x000fea0003800000 */
[----:B------:R-:W1:Y:S02]  /*fd50*/  LDG.E.U8 R16, desc[UR36][R14.64+0xd8] ;  /* 0x0000d8240e107981 */ /* 0x000e64000c1e1100 */
[----:B-1----:R-:W-:-:S05]  /*fd60*/  PRMT R3, R16, 0x8880, RZ ;  /* 0x0000888010037816 */ /* 0x002fca00000000ff */
[----:B------:R-:W-:-:S07]  /*fd70*/  IMAD R2, R3, R18, RZ ;  /* 0x0000001203027224 */ /* 0x000fce00078e02ff */
.L_x_638:
[----:B------:R-:W-:Y:S05]  /*fd80*/  BSYNC B1 ;  /* 0x0000000000017941 */ /* 0x000fea0003800000 */
.L_x_637:
[----:B-1----:R-:W-:Y:S01]  /*fd90*/  @!P6 IMAD R3, R36, R17, R2 ;  /* 0x000000112403e224 */ /* 0x002fe200078e0202 */
[----:B------:R-:W-:Y:S04]  /*fda0*/  BSSY B1, `(.L_x_639) ;  /* 0x0000006000017945 */ /* 0x000fe80003800000 */
[----:B------:R1:W-:Y:S01]  /*fdb0*/  @!P6 STG.E.U8 desc[UR36][R6.64+0xd8], R3 ;  /* 0x0000d8030600e986 */ /* 0x0003e2000c101124 */
[----:B------:R-:W-:Y:S05]  /*fdc0*/  @P2 BRA `(.L_x_640) ;  /* 0x00000000000c2947 */ /* 0x000fea0003800000 */
[----:B------:R-:W1:Y:S02]  /*fdd0*/  LDG.E.U8 R16, desc[UR36][R14.64+0xd9] ;  /* 0x0000d9240e107981 */ /* 0x000e64000c1e1100 */
[----:B-1----:R-:W-:-:S05]  /*fde0*/  PRMT R3, R16, 0x8880, RZ ;  /* 0x0000888010037816 */ /* 0x002fca00000000ff */
[----:B------:R-:W-:-:S07]  /*fdf0*/  IMAD R2, R3, R18, RZ ;  /* 0x0000001203027224 */ /* 0x000fce00078e02ff */
.L_x_640:
[----:B------:R-:W-:Y:S05]  /*fe00*/  BSYNC B1 ;  /* 0x0000000000017941 */ /* 0x000fea0003800000 */
.L_x_639:
        /* <DEDUP_REMOVED lines=12> */
.L_x_642:
[----:B------:R-:W-:Y:S05]  /*fed0*/  BSYNC B1 ;  /* 0x0000000000017941 */ /* 0x000fea0003800000 */
.L_x_641:
[----:B-1----:R-:W-:Y:S01]  /*fee0*/  @!P4 IMAD R3, R38, R17, R2 ;  /* 0x000000112603c224 */ /* 0x002fe200078e0202 */
[----:B------:R-:W-:Y:S04]  /*fef0*/  BSSY B1, `(.L_x_643) ;  /* 0x0000006000017945 */ /* 0x000fe80003800000 */
[----:B------:R1:W-:Y:S01]  /*ff00*/  @!P4 STG.E.U8 desc[UR36][R8.64+0xd8], R3 ;  /* 0x0000d8030800c986 */ /* 0x0003e2000c101124 */
[----:B------:R-:W-:Y:S05]  /*ff10*/  @P3 BRA `(.L_x_644) ;  /* 0x00000000000c3947 */ /* 0x000fea0003800000 */
[----:B------:R-:W1:Y:S02]  /*ff20*/  LDG.E.U8 R16, desc[UR36][R12.64+0xd9] ;  /* 0x0000d9240c107981 */ /* 0x000e64000c1e1100 */
[----:B-1----:R-:W-:-:S05]  /*ff30*/  PRMT R3, R16, 0x8880, RZ ;  /* 0x0000888010037816 */ /* 0x002fca00000000ff */
[----:B------:R-:W-:-:S07]  /*ff40*/  IMAD R2, R3, R18, RZ ;  /* 0x0000001203027224 */ /* 0x000fce00078e02ff */
.L_x_644:
[----:B------:R-:W-:Y:S05]  /*ff50*/  BSYNC B1 ;  /* 0x0000000000017941 */ /* 0x000fea0003800000 */
.L_x_643:
[----:B------:R-:W-:Y:S01]  /*ff60*/  @!P3 IMAD R39, R39, R17, R2 ;  /* 0x000000112727b224 */ /* 0x000fe200078e0202 */
[----:B------:R-:W-:Y:S04]  /*ff70*/  BSSY B1, `(.L_x_645) ;  /* 0x0000006000017945 */ /* 0x000fe80003800000 */
[----:B------:R0:W-:Y:S01]  /*ff80*/  @!P3 STG.E.U8 desc[UR36][R8.64+0xd9], R39 ;  /* 0x0000d9270800b986 */ /* 0x0001e2000c101124 */
[----:B------:R-:W-:Y:S05]  /*ff90*/  @P5 BRA `(.L_x_646) ;  /* 0x00000000000c5947 */ /* 0x000fea0003800000 */
[----:B------:R-:W1:Y:S02]  /*ffa0*/  LDG.E.U8 R16, desc[UR36][R14.64+0xe0] ;  /* 0x0000e0240e107981 */ /* 0x000e64000c1e1100 */
[----:B-1----:R-:W-:-:S05]  /*ffb0*/  PRMT R3, R16, 0x8880, RZ ;  /* 0x0000888010037816 */ /* 0x002fca00000000ff */
[----:B------:R-:W-:-:S07]  /*ffc0*/  IMAD R2, R3, R18, RZ ;  /* 0x0000001203027224 */ /* 0x000fce00078e02ff */
.L_x_646:
[----:B------:R-:W-:Y:S05]  /*ffd0*/  BSYNC B1 ;  /* 0x0000000000017941 */ /* 0x000fea0003800000 */
.L_x_645:
[----:B-1----:R-:W-:Y:S01]  /*ffe0*/  @!P5 IMAD R3, R40, R17, R2 ;  /* 0x000000112803d224 */ /* 0x002fe200078e0202 */
[----:B------:R-:W-:Y:S04]  /*fff0*/  BSSY B1, `(.L_x_647) ;  /* 0x0000006000017945 */ /* 0x000fe80003800000 */
[----:B------:R1:W-:Y:S01]  /*10000*/  @!P5 STG.E.U8 desc[UR36][R6.64+0xe0], R3 ;  /* 0x0000e0030600d986 */ /* 0x0003e2000c101124 */
[----:B------:R-:W-:Y:S05]  /*10010*/  @P6 BRA `(.L_x_648) ;  /* 0x00000000000c6947 */ /* 0x000fea0003800000 */
[----:B------:R-:W1:Y:S02]  /*10020*/  LDG.E.U8 R16, desc[UR36][R14.64+0xe1] ;  /* 0x0000e1240e107981 */ /* 0x000e64000c1e1100 */
[----:B-1----:R-:W-:-:S05]  /*10030*/  PRMT R3, R16, 0x8880, RZ ;  /* 0x0000888010037816 */ /* 0x002fca00000000ff */
[----:B------:R-:W-:-:S07]  /*10040*/  IMAD R2, R3, R18, RZ ;  /* 0x0000001203027224 */ /* 0x000fce00078e02ff */
.L_x_648:
[----:B------:R-:W-:Y:S05]  /*10050*/  BSYNC B1 ;  /* 0x0000000000017941 */ /* 0x000fea0003800000 */
.L_x_647:
[----:B------:R-:W-:Y:S01]  /*10060*/  @!P6 IMAD R41, R41, R17, R2 ;  /* 0x000000112929e224 */ /* 0x000fe200078e0202 */
[----:B------:R-:W-:Y:S04]  /*10070*/  BSSY B1, `(.L_x_649) ;  /* 0x0000006000017945 */ /* 0x000fe80003800000 */
[----:B------:R0:W-:Y:S01]  /*10080*/  @!P6 STG.E.U8 desc[UR36][R6.64+0xe1], R41 ;  /* 0x0000e1290600e986 */ /* 0x0001e2000c101124 */
[----:B------:R-:W-:Y:S05]  /*10090*/  @P2 BRA `(.L_x_650) ;  /* 0x00000000000c2947 */ /* 0x000fea0003800000 */
[----:B------:R-:W1:Y:S02]  /*100a0*/  LDG.E.U8 R16, desc[UR36][R12.64+0xe0] ;  /* 0x0000e0240c107981 */ /* 0x000e64000c1e1100 */
[----:B-1----:R-:W-:-:S05]  /*100b0*/  PRMT R3, R16, 0x8880, RZ ;  /* 0x0000888010037816 */ /* 0x002fca00000000ff */
[----:B------:R-:W-:-:S07]  /*100c0*/  IMAD R2, R3, R18, RZ ;  /* 0x0000001203027224 */ /* 0x000fce00078e02ff */
.L_x_650:
[----:B------:R-:W-:Y:S05]  /*100d0*/  BSYNC B1 ;  /* 0x0000000000017941 */ /* 0x000fea0003800000 */
.L_x_649:
        /* <DEDUP_REMOVED lines=12> */
.L_x_652:
[----:B------:R-:W-:Y:S05]  /*101a0*/  BSYNC B1 ;  /* 0x0000000000017941 */ /* 0x000fea0003800000 */
.L_x_651:
[----:B------:R-:W-:Y:S01]  /*101b0*/  @!P4 IMAD R43, R43, R17, R2 ;  /* 0x000000112b2bc224 */ /* 0x000fe200078e0202 */
[----:B------:R-:W-:Y:S04]  /*101c0*/  BSSY B1, `(.L_x_653) ;  /* 0x0000006000017945 */ /* 0x000fe80003800000 */
[----:B------:R0:W-:Y:S01]  /*101d0*/  @!P4 STG.E.U8 desc[UR36][R8.64+0xe1], R43 ;  /* 0x0000e12b0800c986 */ /* 0x0001e2000c101124 */
[----:B------:R-:W-:Y:S05]  /*101e0*/  @P3 BRA `(.L_x_654) ;  /* 0x00000000000c3947 */ /* 0x000fea0003800000 */
[----:B------:R-:W1:Y:S02]  /*101f0*/  LDG.E.U8 R16, desc[UR36][R14.64+0xe8] ;  /* 0x0000e8240e107981 */ /* 0x000e64000c1e1100 */
[----:B-1----:R-:W-:-:S05]  /*10200*/  PRMT R3, R16, 0x8880, RZ ;  /* 0x0000888010037816 */ /* 0x002fca00000000ff */
[----:B------:R-:W-:-:S07]  /*10210*/  IMAD R2, R3, R18, RZ ;  /* 0x0000001203027224 */ /* 0x000fce00078e02ff */
.L_x_654:
[----:B------:R-:W-:Y:S05]  /*10220*/  BSYNC B1 ;  /* 0x0000000000017941 */ /* 0x000fea0003800000 */
.L_x_653:
[----:B-1----:R-:W-:Y:S01]  /*10230*/  @!P3 IMAD R3, R44, R17, R2 ;  /* 0x000000112c03b224 */ /* 0x002fe200078e0202 */
[----:B------:R-:W-:Y:S04]  /*10240*/  BSSY B1, `(.L_x_655) ;  /* 0x0000006000017945 */ /* 0x000fe80003800000 */
[----:B------:R1:W-:Y:S01]  /*10250*/  @!P3 STG.E.U8 desc[UR36][R6.64+0xe8], R3 ;  /* 0x0000e8030600b986 */ /* 0x0003e2000c101124 */
[----:B------:R-:W-:Y:S05]  /*10260*/  @P5 BRA `(.L_x_656) ;  /* 0x00000000000c5947 */ /* 0x000fea0003800000 */
[----:B------:R-:W1:Y:S02]  /*10270*/  LDG.E.U8 R16, desc[UR36][R14.64+0xe9] ;  /* 0x0000e9240e107981 */ /* 0x000e64000c1e1100 */
[----:B-1----:R-:W-:-:S05]  /*10280*/  PRMT R3, R16, 0x8880, RZ ;  /* 0x0000888010037816 */ /* 0x002fca00000000ff */
[----:B------:R-:W-:-:S07]  /*10290*/  IMAD R2, R3, R18, RZ ;  /* 0x0000001203027224 */ /* 0x000fce00078e02ff */
.L_x_656:
[----:B------:R-:W-:Y:S05]  /*102a0*/  BSYNC B1 ;  /* 0x0000000000017941 */ /* 0x000fea0003800000 */
.L_x_655:
[----:B------:R-:W-:Y:S01]  /*102b0*/  @!P5 IMAD R45, R45, R17, R2 ;  /* 0x000000112d2dd224 */ /* 0x000fe200078e0202 */
[----:B------:R-:W-:Y:S04]  /*102c0*/  BSSY B1, `(.L_x_657) ;  /* 0x0000006000017945 */ /* 0x000fe80003800000 */
[----:B------:R0:W-:Y:S01]  /*102d0*/  @!P5 STG.E.U8 desc[UR36][R6.64+0xe9], R45 ;  /* 0x0000e92d0600d986 */ /* 0x0001e2000c101124 */
[----:B------:R-:W-:Y:S05]  /*102e0*/  @P6 BRA `(.L_x_658) ;  /* 0x00000000000c6947 */ /* 0x000fea0003800000 */
[----:B------:R-:W1:Y:S02]  /*102f0*/  LDG.E.U8 R16, desc[UR36][R12.64+0xe8] ;  /* 0x0000e8240c107981 */ /* 0x000e64000c1e1100 */
[----:B-1----:R-:W-:-:S05]  /*10300*/  PRMT R3, R16, 0x8880, RZ ;  /* 0x0000888010037816 */ /* 0x002fca00000000ff */
[----:B------:R-:W-:-:S07]  /*10310*/  IMAD R2, R3, R18, RZ ;  /* 0x0000001203027224 */ /* 0x000fce00078e02ff */
.L_x_658:
[----:B------:R-:W-:Y:S05]  /*10320*/  BSYNC B1 ;  /* 0x0000000000017941 */ /* 0x000fea0003800000 */
.L_x_657:
[----:B-1----:R-:W-:Y:S01]  /*10330*/  @!P6 IMAD R3, R46, R17, R2 ;  /* 0x000000112e03e224 */ /* 0x002fe200078e0202 */
[----:B------:R-:W-:Y:S04]  /*10340*/  BSSY B1, `(.L_x_659) ;  /* 0x0000006000017945 */ /* 0x000fe80003800000 */
[----:B------:R1:W-:Y:S01]  /*10350*/  @!P6 STG.E.U8 desc[UR36][R8.64+0xe8], R3 ;  /* 0x0000e8030800e986 */ /* 0x0003e2000c101124 */
[----:B------:R-:W-:Y:S05]  /*10360*/  @P2 BRA `(.L_x_660) ;  /* 0x00000000000c2947 */ /* 0x000fea0003800000 */
[----:B------:R-:W1:Y:S02]  /*10370*/  LDG.E.U8 R16, desc[UR36][R12.64+0xe9] ;  /* 0x0000e9240c107981 */ /* 0x000e64000c1e1100 */
[----:B-1----:R-:W-:-:S05]  /*10380*/  PRMT R3, R16, 0x8880, RZ ;  /* 0x0000888010037816 */ /* 0x002fca00000000ff */
[----:B------:R-:W-:-:S07]  /*10390*/  IMAD R2, R3, R18, RZ ;  /* 0x0000001203027224 */ /* 0x000fce00078e02ff */
.L_x_660:
[----:B------:R-:W-:Y:S05]  /*103a0*/  BSYNC B1 ;  /* 0x0000000000017941 */ /* 0x000fea0003800000 */
.L_x_659:
        /* <DEDUP_REMOVED lines=12> */
.L_x_662:
[----:B------:R-:W-:Y:S05]  /*10470*/  BSYNC B1 ;  /* 0x0000000000017941 */ /* 0x000fea0003800000 */
.L_x_661:
[----:B-1----:R-:W-:Y:S01]  /*10480*/  @!P4 IMAD R3, R48, R17, R2 ;  /* 0x000000113003c224 */ /* 0x002fe200078e0202 */
[----:B------:R-:W-:Y:S04]  /*10490*/  BSSY B1, `(.L_x_663) ;  /* 0x0000006000017945 */ /* 0x000fe80003800000 */
[----:B------:R1:W-:Y:S01]  /*104a0*/  @!P4 STG.E.U8 desc[UR36][R6.64+0xf0], R3 ;  /* 0x0000f0030600c986 */ /* 0x0003e2000c101124 */
[----:B------:R-:W-:Y:S05]  /*104b0*/  @P3 BRA `(.L_x_664) ;  /* 0x00000000000c3947 */ /* 0x000fea0003800000 */
[----:B------:R-:W1:Y:S02]  /*104c0*/  LDG.E.U8 R16, desc[UR36][R14.64+0xf1] ;  /* 0x0000f1240e107981 */ /* 0x000e64000c1e1100 */
[----:B-1----:R-:W-:-:S05]  /*104d0*/  PRMT R3, R16, 0x8880, RZ ;  /* 0x0000888010037816 */ /* 0x002fca00000000ff */
[----:B------:R-:W-:-:S07]  /*104e0*/  IMAD R2, R3, R18, RZ ;  /* 0x0000001203027224 */ /* 0x000fce00078e02ff */
.L_x_664:
[----:B------:R-:W-:Y:S05]  /*104f0*/  BSYNC B1 ;  /* 0x0000000000017941 */ /* 0x000fea0003800000 */
.L_x_663:
[----:B------:R-:W-:Y:S01]  /*10500*/  @!P3 IMAD R49, R49, R17, R2 ;  /* 0x000000113131b224 */ /* 0x000fe200078e0202 */
[----:B------:R-:W-:Y:S04]  /*10510*/  BSSY B1, `(.L_x_665) ;  /* 0x0000006000017945 */ /* 0x000fe80003800000 */
[----:B------:R0:W-:Y:S01]  /*10520*/  @!P3 STG.E.U8 desc[UR36][R6.64+0xf1], R49 ;  /* 0x0000f1310600b986 */ /* 0x0001e2000c101124 */
[----:B------:R-:W-:Y:S05]  /*10530*/  @P5 BRA `(.L_x_666) ;  /* 0x00000000000c5947 */ /* 0x000fea0003800000 */
[----:B------:R-:W1:Y:S02]  /*10540*/  LDG.E.U8 R16, desc[UR36][R12.64+0xf0] ;  /* 0x0000f0240c107981 */ /* 0x000e64000c1e1100 */
[----:B-1----:R-:W-:-:S05]  /*10550*/  PRMT R3, R16, 0x8880, RZ ;  /* 0x0000888010037816 */ /* 0x002fca00000000ff */
[----:B------:R-:W-:-:S07]  /*10560*/  IMAD R2, R3, R18, RZ ;  /* 0x0000001203027224 */ /* 0x000fce00078e02ff */
.L_x_666:
[----:B------:R-:W-:Y:S05]  /*10570*/  BSYNC B1 ;  /* 0x0000000000017941 */ /* 0x000fea0003800000 */
.L_x_665:
[----:B-1----:R-:W-:Y:S01]  /*10580*/  @!P5 IMAD R3, R50, R17, R2 ;  /* 0x000000113203d224 */ /* 0x002fe200078e0202 */
[----:B------:R-:W-:Y:S04]  /*10590*/  BSSY B1, `(.L_x_667) ;  /* 0x0000006000017945 */ /* 0x000fe80003800000 */
[----:B------:R1:W-:Y:S01]  /*105a0*/  @!P5 STG.E.U8 desc[UR36][R8.64+0xf0], R3 ;  /* 0x0000f0030800d986 */ /* 0x0003e2000c101124 */
[----:B------:R-:W-:Y:S05]  /*105b0*/  @P6 BRA `(.L_x_668) ;  /* 0x00000000000c6947 */ /* 0x000fea0003800000 */
[----:B------:R-:W1:Y:S02]  /*105c0*/  LDG.E.U8 R16, desc[UR36][R12.64+0xf1] ;  /* 0x0000f1240c107981 */ /* 0x000e64000c1e1100 */
[----:B-1----:R-:W-:-:S05]  /*105d0*/  PRMT R3, R16, 0x8880, RZ ;  /* 0x0000888010037816 */ /* 0x002fca00000000ff */
[----:B------:R-:W-:-:S07]  /*105e0*/  IMAD R2, R3, R18, RZ ;  /* 0x0000001203027224 */ /* 0x000fce00078e02ff */
.L_x_668:
[----:B------:R-:W-:Y:S05]  /*105f0*/  BSYNC B1 ;  /* 0x0000000000017941 */ /* 0x000fea0003800000 */
.L_x_667:
[----:B------:R-:W-:Y:S01]  /*10600*/  @!P6 IMAD R51, R51, R17, R2 ;  /* 0x000000113333e224 */ /* 0x000fe200078e0202 */
[----:B------:R-:W-:Y:S04]  /*10610*/  BSSY B1, `(.L_x_669) ;  /* 0x0000006000017945 */ /* 0x000fe80003800000 */
[----:B------:R0:W-:Y:S01]  /*10620*/  @!P6 STG.E.U8 desc[UR36][R8.64+0xf1], R51 ;  /* 0x0000f1330800e986 */ /* 0x0001e2000c101124 */
[----:B------:R-:W-:Y:S05]  /*10630*/  @P2 BRA `(.L_x_670) ;  /* 0x00000000000c2947 */ /* 0x000fea0003800000 */
[----:B------:R-:W1:Y:S02]  /*10640*/  LDG.E.U8 R16, desc[UR36][R14.64+0xf8] ;  /* 0x0000f8240e107981 */ /* 0x000e64000c1e1100 */
[----:B-1----:R-:W-:-:S05]  /*10650*/  PRMT R3, R16, 0x8880, RZ ;  /* 0x0000888010037816 */ /* 0x002fca00000000ff */
[----:B------:R-:W-:-:S07]  /*10660*/  IMAD R2, R3, R18, RZ ;  /* 0x0000001203027224 */ /* 0x000fce00078e02ff */
.L_x_670:
[----:B------:R-:W-:Y:S05]  /*10670*/  BSYNC B1 ;  /* 0x0000000000017941 */ /* 0x000fea0003800000 */
.L_x_669:
        /* <DEDUP_REMOVED lines=12> */
.L_x_672:
[----:B------:R-:W-:Y:S05]  /*10740*/  BSYNC B1 ;  /* 0x0000000000017941 */ /* 0x000fea0003800000 */
.L_x_671:
[----:B------:R-:W-:Y:S01]  /*10750*/  @!P4 IMAD R53, R53, R17, R2 ;  /* 0x000000113535c224 */ /* 0x000fe200078e0202 */
[----:B------:R-:W-:Y:S04]  /*10760*/  BSSY B1, `(.L_x_673) ;  /* 0x0000006000017945 */ /* 0x000fe80003800000 */
[----:B------:R0:W-:Y:S01]  /*10770*/  @!P4 STG.E.U8 desc[UR36][R6.64+0xf9], R53 ;  /* 0x0000f9350600c986 */ /* 0x0001e2000c101124 */
[----:B------:R-:W-:Y:S05]  /*10780*/  @P3 BRA `(.L_x_674) ;  /* 0x00000000000c3947 */ /* 0x000fea0003800000 */
[----:B------:R-:W1:Y:S02]  /*10790*/  LDG.E.U8 R16, desc[UR36][R12.64+0xf8] ;  /* 0x0000f8240c107981 */ /* 0x000e64000c1e1100 */
[----:B-1----:R-:W-:-:S05]  /*107a0*/  PRMT R3, R16, 0x8880, RZ ;  /* 0x0000888010037816 */ /* 0x002fca00000000ff */
[----:B------:R-:W-:-:S07]  /*107b0*/  IMAD R2, R3, R18, RZ ;  /* 0x0000001203027224 */ /* 0x000fce00078e02ff */
.L_x_674:
[----:B------:R-:W-:Y:S05]  /*107c0*/  BSYNC B1 ;  /* 0x0000000000017941 */ /* 0x000fea0003800000 */
.L_x_673:
[----:B-1----:R-:W-:Y:S01]  /*107d0*/  @!P3 IMAD R3, R54, R17, R2 ;  /* 0x000000113603b224 */ /* 0x002fe200078e0202 */
[----:B------:R-:W-:Y:S04]  /*107e0*/  BSSY B1, `(.L_x_675) ;  /* 0x0000006000017945 */ /* 0x000fe80003800000 */
[----:B------:R1:W-:Y:S01]  /*107f0*/  @!P3 STG.E.U8 desc[UR36][R8.64+0xf8], R3 ;  /* 0x0000f8030800b986 */ /* 0x0003e2000c101124 */
[----:B------:R-:W-:Y:S05]  /*10800*/  @P5 BRA `(.L_x_676) ;  /* 0x00000000000c5947 */ /* 0x000fea0003800000 */
[----:B------:R-:W1:Y:S02]  /*10810*/  LDG.E.U8 R16, desc[UR36][R12.64+0xf9] ;  /* 0x0000f9240c107981 */ /* 0x000e64000c1e1100 */
[----:B-1----:R-:W-:-:S05]  /*10820*/  PRMT R3, R16, 0x8880, RZ ;  /* 0x0000888010037816 */ /* 0x002fca00000000ff */
[----:B------:R-:W-:-:S07]  /*10830*/  IMAD R2, R3, R18, RZ ;  /* 0x0000001203027224 */ /* 0x000fce00078e02ff */
.L_x_676:
[----:B------:R-:W-:Y:S05]  /*10840*/  BSYNC B1 ;  /* 0x0000000000017941 */ /* 0x000fea0003800000 */
.L_x_675:
[----:B------:R-:W-:Y:S01]  /*10850*/  @!P5 IMAD R55, R55, R17, R2 ;  /* 0x000000113737d224 */ /* 0x000fe200078e0202 */
[----:B------:R-:W-:Y:S04]  /*10860*/  BSSY B1, `(.L_x_677) ;  /* 0x0000006000017945 */ /* 0x000fe80003800000 */
[----:B------:R0:W-:Y:S01]  /*10870*/  @!P5 STG.E.U8 desc[UR36][R8.64+0xf9], R55 ;  /* 0x0000f9370800d986 */ /* 0x0001e2000c101124 */
[----:B------:R-:W-:Y:S05]  /*10880*/  @P6 BRA `(.L_x_678) ;  /* 0x00000000000c6947 */ /* 0x000fea0003800000 */
[----:B------:R-:W1:Y:S02]  /*10890*/  LDG.E.U8 R16, desc[UR36][R14.64+0x100] ;  /* 0x000100240e107981 */ /* 0x000e64000c1e1100 */
[----:B-1----:R-:W-:-:S05]  /*108a0*/  PRMT R3, R16, 0x8880, RZ ;  /* 0x0000888010037816 */ /* 0x002fca00000000ff */
[----:B------:R-:W-:-:S07]  /*108b0*/  IMAD R2, R3, R18, RZ ;  /* 0x0000001203027224 */ /* 0x000fce00078e02ff */
.L_x_678:
[----:B------:R-:W-:Y:S05]  /*108c0*/  BSYNC B1 ;  /* 0x0000000000017941 */ /* 0x000fea0003800000 */
.L_x_677:
[----:B-1----:R-:W-:Y:S01]  /*108d0*/  @!P6 IMAD R3, R56, R17, R2 ;  /* 0x000000113803e224 */ /* 0x002fe200078e0202 */
[----:B------:R-:W-:Y:S04]  /*108e0*/  BSSY B1, `(.L_x_679) ;  /* 0x0000006000017945 */ /* 0x000fe80003800000 */
[----:B------:R1:W-:Y:S01]  /*108f0*/  @!P6 STG.E.U8 desc[UR36][R6.64+0x100], R3 ;  /* 0x000100030600e986 */ /* 0x0003e2000c101124 */
[----:B------:R-:W-:Y:S05]  /*10900*/  @P2 BRA `(.L_x_680) ;  /* 0x00000000000c2947 */ /* 0x000fea0003800000 */
[----:B------:R-:W1:Y:S02]  /*10910*/  LDG.E.U8 R16, desc[UR36][R14.64+0x101] ;  /* 0x000101240e107981 */ /* 0x000e64000c1e1100 */
[----:B-1----:R-:W-:-:S05]  /*10920*/  PRMT R3, R16, 0x8880, RZ ;  /* 0x0000888010037816 */ /* 0x002fca00000000ff */
[----:B------:R-:W-:-:S07]  /*10930*/  IMAD R2, R3, R18, RZ ;  /* 0x0000001203027224 */ /* 0x000fce00078e02ff */
.L_x_680:
[----:B------:R-:W-:Y:S05]  /*10940*/  BSYNC B1 ;  /* 0x0000000000017941 */ /* 0x000fea0003800000 */
.L_x_679:
        /* <DEDUP_REMOVED lines=12> */
.L_x_682:
[----:B------:R-:W-:Y:S05]  /*10a10*/  BSYNC B1 ;  /* 0x0000000000017941 */ /* 0x000fea0003800000 */
.L_x_681:
[----:B-1----:R-:W-:Y:S01]  /*10a20*/  @!P4 IMAD R3, R58, R17, R2 ;  /* 0x000000113a03c224 */ /* 0x002fe200078e0202 */
[----:B------:R-:W-:Y:S04]  /*10a30*/  BSSY B1, `(.L_x_683) ;  /* 0x0000006000017945 */ /* 0x000fe80003800000 */
[----:B------:R1:W-:Y:S01]  /*10a40*/  @!P4 STG.E.U8 desc[UR36][R8.64+0x100], R3 ;  /* 0x000100030800c986 */ /* 0x0003e2000c101124 */
[----:B------:R-:W-:Y:S05]  /*10a50*/  @P3 BRA `(.L_x_684) ;  /* 0x00000000000c3947 */ /* 0x000fea0003800000 */
[----:B------:R-:W1:Y:S02]  /*10a60*/  LDG.E.U8 R16, desc[UR36][R12.64+0x101] ;  /* 0x000101240c107981 */ /* 0x000e64000c1e1100 */
[----:B-1----:R-:W-:-:S05]  /*10a70*/  PRMT R3, R16, 0x8880, RZ ;  /* 0x0000888010037816 */ /* 0x002fca00000000ff */
[----:B------:R-:W-:-:S07]  /*10a80*/  IMAD R2, R3, R18, RZ ;  /* 0x0000001203027224 */ /* 0x000fce00078e02ff */
.L_x_684:
[----:B------:R-:W-:Y:S05]  /*10a90*/  BSYNC B1 ;  /* 0x0000000000017941 */ /* 0x000fea0003800000 */
.L_x_683:
[----:B------:R-:W-:Y:S01]  /*10aa0*/  @!P3 IMAD R59, R59, R17, R2 ;  /* 0x000000113b3bb224 */ /* 0x000fe200078e0202 */
[----:B------:R-:W-:Y:S04]  /*10ab0*/  BSSY B1, `(.L_x_685) ;  /* 0x0000006000017945 */ /* 0x000fe80003800000 */
[----:B------:R0:W-:Y:S01]  /*10ac0*/  @!P3 STG.E.U8 desc[UR36][R8.64+0x101], R59 ;  /* 0x0001013b0800b986 */ /* 0x0001e2000c101124 */
[----:B------:R-:W-:Y:S05]  /*10ad0*/  @P5 BRA `(.L_x_686) ;  /* 0x00000000000c5947 */ /* 0x000fea0003800000 */
[----:B------:R-:W1:Y:S02]  /*10ae0*/  LDG.E.U8 R16, desc[UR36][R14.64+0x108] ;  /* 0x000108240e107981 */ /* 0x000e64000c1e1100 */
[----:B-1----:R-:W-:-:S05]  /*10af0*/  PRMT R3, R16, 0x8880, RZ ;  /* 0x0000888010037816 */ /* 0x002fca00000000ff */
[----:B------:R-:W-:-:S07]  /*10b00*/  IMAD R2, R3, R18, RZ ;  /* 0x0000001203027224 */ /* 0x000fce00078e02ff */
.L_x_686:
[----:B------:R-:W-:Y:S05]  /*10b10*/  BSYNC B1 ;  /* 0x0000000000017941 */ /* 0x000fea0003800000 */
.L_x_685:
[----:B-1----:R-:W-:Y:S01]  /*10b20*/  @!P5 IMAD R3, R60, R17, R2 ;  /* 0x000000113c03d224 */ /* 0x002fe200078e0202 */
[----:B------:R-:W-:Y:S04]  /*10b30*/  BSSY B1, `(.L_x_687) ;  /* 0x0000006000017945 */ /* 0x000fe80003800000 */
[----:B------:R1:W-:Y:S01]  /*10b40*/  @!P5 STG.E.U8 desc[UR36][R6.64+0x108], R3 ;  /* 0x000108030600d986 */ /* 0x0003e2000c101124 */
[----:B------:R-:W-:Y:S05]  /*10b50*/  @P6 BRA `(.L_x_688) ;  /* 0x00000000000c6947 */ /* 0x000fea0003800000 */
[----:B------:R-:W1:Y:S02]  /*10b60*/  LDG.E.U8 R16, desc[UR36][R14.64+0x109] ;  /* 0x000109240e107981 */ /* 0x000e64000c1e1100 */
[----:B-1----:R-:W-:-:S05]  /*10b70*/  PRMT R3, R16, 0x8880, RZ ;  /* 0x0000888010037816 */ /* 0x002fca00000000ff */
[----:B------:R-:W-:-:S07]  /*10b80*/  IMAD R2, R3, R18, RZ ;  /* 0x0000001203027224 */ /* 0x000fce00078e02ff */
.L_x_688:
[----:B------:R-:W-:Y:S05]  /*10b90*/  BSYNC B1 ;  /* 0x0000000000017941 */ /* 0x000fea0003800000 */
.L_x_687:
[----:B------:R-:W-:Y:S01]  /*10ba0*/  @!P6 IMAD R61, R61, R17, R2 ;  /* 0x000000113d3de224 */ /* 0x000fe200078e0202 */
[----:B------:R-:W-:Y:S04]  /*10bb0*/  BSSY B1, `(.L_x_689) ;  /* 0x0000006000017945 */ /* 0x000fe80003800000 */
[----:B------:R0:W-:Y:S01]  /*10bc0*/  @!P6 STG.E.U8 desc[UR36][R6.64+0x109], R61 ;  /* 0x0001093d0600e986 */ /* 0x0001e2000c101124 */
[----:B------:R-:W-:Y:S05]  /*10bd0*/  @P2 BRA `(.L_x_690) ;  /* 0x00000000000c2947 */ /* 0x000fea0003800000 */
[----:B------:R-:W1:Y:S02]  /*10be0*/  LDG.E.U8 R16, desc[UR36][R12.64+0x108] ;  /* 0x000108240c107981 */ /* 0x000e64000c1e1100 */
[----:B-1----:R-:W-:-:S05]  /*10bf0*/  PRMT R3, R16, 0x8880, RZ ;  /* 0x0000888010037816 */ /* 0x002fca00000000ff */
[----:B------:R-:W-:-:S07]  /*10c00*/  IMAD R2, R3, R18, RZ ;  /* 0x0000001203027224 */ /* 0x000fce00078e02ff */
.L_x_690:
[----:B------:R-:W-:Y:S05]  /*10c10*/  BSYNC B1 ;  /* 0x0000000000017941 */ /* 0x000fea0003800000 */
.L_x_689:
        /* <DEDUP_REMOVED lines=12> */
.L_x_692:
[----:B------:R-:W-:Y:S05]  /*10ce0*/  BSYNC B1 ;  /* 0x0000000000017941 */ /* 0x000fea0003800000 */
.L_x_691:
[----:B------:R-:W-:Y:S01]  /*10cf0*/  @!P4 IMAD R63, R63, R17, R2 ;  /* 0x000000113f3fc224 */ /* 0x000fe200078e0202 */
[----:B------:R-:W-:Y:S04]  /*10d00*/  BSSY B1, `(.L_x_693) ;  /* 0x0000006000017945 */ /* 0x000fe80003800000 */
[----:B------:R0:W-:Y:S01]  /*10d10*/  @!P4 STG.E.U8 desc[UR36][R8.64+0x109], R63 ;  /* 0x0001093f0800c986 */ /* 0x0001e2000c101124 */
[----:B------:R-:W-:Y:S05]  /*10d20*/  @P3 BRA `(.L_x_694) ;  /* 0x00000000000c3947 */ /* 0x000fea0003800000 */
[----:B------:R-:W1:Y:S02]  /*10d30*/  LDG.E.U8 R16, desc[UR36][R14.64+0x110] ;  /* 0x000110240e107981 */ /* 0x000e64000c1e1100 */
[----:B-1----:R-:W-:-:S05]  /*10d40*/  PRMT R3, R16, 0x8880, RZ ;  /* 0x0000888010037816 */ /* 0x002fca00000000ff */
[----:B------:R-:W-:-:S07]  /*10d50*/  IMAD R2, R3, R18, RZ ;  /* 0x0000001203027224 */ /* 0x000fce00078e02ff */
.L_x_694:
[----:B------:R-:W-:Y:S05]  /*10d60*/  BSYNC B1 ;  /* 0x0000000000017941 */ /* 0x000fea0003800000 */
.L_x_693:
[----:B-1----:R-:W-:Y:S01]  /*10d70*/  @!P3 IMAD R3, R64, R17, R2 ;  /* 0x000000114003b224 */ /* 0x002fe200078e0202 */
[----:B------:R-:W-:Y:S04]  /*10d80*/  BSSY B1, `(.L_x_695) ;  /* 0x0000006000017945 */ /* 0x000fe80003800000 */
[----:B------:R1:W-:Y:S01]  /*10d90*/  @!P3 STG.E.U8 desc[UR36][R6.64+0x110], R3 ;  /* 0x000110030600b986 */ /* 0x0003e2000c101124 */
[----:B------:R-:W-:Y:S05]  /*10da0*/  @P5 BRA `(.L_x_696) ;  /* 0x00000000000c5947 */ /* 0x000fea0003800000 */
[----:B------:R-:W1:Y:S02]  /*10db0*/  LDG.E.U8 R16, desc[UR36][R14.64+0x111] ;  /* 0x000111240e107981 */ /* 0x000e64000c1e1100 */
[----:B-1----:R-:W-:-:S05]  /*10dc0*/  PRMT R3, R16, 0x8880, RZ ;  /* 0x0000888010037816 */ /* 0x002fca00000000ff */
[----:B------:R-:W-:-:S07]  /*10dd0*/  IMAD R2, R3, R18, RZ ;  /* 0x0000001203027224 */ /* 0x000fce00078e02ff */
.L_x_696:
[----:B------:R-:W-:Y:S05]  /*10de0*/  BSYNC B1 ;  /* 0x0000000000017941 */ /* 0x000fea0003800000 */
.L_x_695:
[----:B------:R-:W-:Y:S01]  /*10df0*/  @!P5 IMAD R65, R65, R17, R2 ;  /* 0x000000114141d224 */ /* 0x000fe200078e0202 */
[----:B------:R-:W-:Y:S04]  /*10e00*/  BSSY B1, `(.L_x_697) ;  /* 0x0000006000017945 */ /* 0x000fe80003800000 */
[----:B------:R0:W-:Y:S01]  /*10e10*/  @!P5 STG.E.U8 desc[UR36][R6.64+0x111], R65 ;  /* 0x000111410600d986 */ /* 0x0001e2000c101124 */
[----:B------:R-:W-:Y:S05]  /*10e20*/  @P6 BRA `(.L_x_698) ;  /* 0x00000000000c6947 */ /* 0x000fea0003800000 */
[----:B------:R-:W1:Y:S02]  /*10e30*/  LDG.E.U8 R16, desc[UR36][R12.64+0x110] ;  /* 0x000110240c107981 */ /* 0x000e64000c1e1100 */
[----:B-1----:R-:W-:-:S05]  /*10e40*/  PRMT R3, R16, 0x8880, RZ ;  /* 0x0000888010037816 */ /* 0x002fca00000000ff */
[----:B------:R-:W-:-:S07]  /*10e50*/  IMAD R2, R3, R18, RZ ;  /* 0x0000001203027224 */ /* 0x000fce00078e02ff */
.L_x_698:
[----:B------:R-:W-:Y:S05]  /*10e60*/  BSYNC B1 ;  /* 0x0000000000017941 */ /* 0x000fea0003800000 */
.L_x_697:
[----:B-1----:R-:W-:Y:S01]  /*10e70*/  @!P6 IMAD R3, R66, R17, R2 ;  /* 0x000000114203e224 */ /* 0x002fe200078e0202 */
[----:B------:R-:W-:Y:S04]  /*10e80*/  BSSY B1, `(.L_x_699) ;  /* 0x0000006000017945 */ /* 0x000fe80003800000 */
[----:B------:R1:W-:Y:S01]  /*10e90*/  @!P6 STG.E.U8 desc[UR36][R8.64+0x110], R3 ;  /* 0x000110030800e986 */ /* 0x0003e2000c101124 */
[----:B------:R-:W-:Y:S05]  /*10ea0*/  @P2 BRA `(.L_x_700) ;  /* 0x00000000000c2947 */ /* 0x000fea0003800000 */
[----:B------:R-:W1:Y:S02]  /*10eb0*/  LDG.E.U8 R16, desc[UR36][R12.64+0x111] ;  /* 0x000111240c107981 */ /* 0x000e64000c1e1100 */
[----:B-1----:R-:W-:-:S05]  /*10ec0*/  PRMT R3, R16, 0x8880, RZ ;  /* 0x0000888010037816 */ /* 0x002fca00000000ff */
[----:B------:R-:W-:-:S07]  /*10ed0*/  IMAD R2, R3, R18, RZ ;  /* 0x0000001203027224 */ /* 0x000fce00078e02ff */
.L_x_700:
[----:B------:R-:W-:Y:S05]  /*10ee0*/  BSYNC B1 ;  /* 0x0000000000017941 */ /* 0x000fea0003800000 */
.L_x_699:
        /* <DEDUP_REMOVED lines=12> */
.L_x_702:
[----:B------:R-:W-:Y:S05]  /*10fb0*/  BSYNC B1 ;  /* 0x0000000000017941 */ /* 0x000fea0003800000 */
.L_x_701:
[----:B-1----:R-:W-:Y:S01]  /*10fc0*/  @!P4 IMAD R3, R68, R17, R2 ;  /* 0x000000114403c224 */ /* 0x002fe200078e0202 */
[----:B------:R-:W-:Y:S04]  /*10fd0*/  BSSY B1, `(.L_x_703) ;  /* 0x0000006000017945 */ /* 0x000fe80003800000 */
[----:B------:R1:W-:Y:S01]  /*10fe0*/  @!P4 STG.E.U8 desc[UR36][R6.64+0x118], R3 ;  /* 0x000118030600c986 */ /* 0x0003e2000c101124 */
[----:B------:R-:W-:Y:S05]  /*10ff0*/  @P3 BRA `(.L_x_704) ;  /* 0x00000000000c3947 */ /* 0x000fea0003800000 */
[----:B------:R-:W1:Y:S02]  /*11000*/  LDG.E.U8 R16, desc[UR36][R14.64+0x119] ;  /* 0x000119240e107981 */ /* 0x000e64000c1e1100 */
[----:B-1----:R-:W-:-:S05]  /*11010*/  PRMT R3, R16, 0x8880, RZ ;  /* 0x0000888010037816 */ /* 0x002fca00000000ff */
[----:B------:R-:W-:-:S07]  /*11020*/  IMAD R2, R3, R18, RZ ;  /* 0x0000001203027224 */ /* 0x000fce00078e02ff */
.L_x_704:
[----:B------:R-:W-:Y:S05]  /*11030*/  BSYNC B1 ;  /* 0x0000000000017941 */ /* 0x000fea0003800000 */
.L_x_703:
[----:B------:R-:W-:Y:S01]  /*11040*/  @!P3 IMAD R69, R69, R17, R2 ;  /* 0x000000114545b224 */ /* 0x000fe200078e0202 */
[----:B------:R-:W-:Y:S04]  /*11050*/  BSSY B1, `(.L_x_705) ;  /* 0x0000006000017945 */ /* 0x000fe80003800000 */
[----:B------:R0:W-:Y:S01]  /*11060*/  @!P3 STG.E.U8 desc[UR36][R6.64+0x119], R69 ;  /* 0x000119450600b986 */ /* 0x0001e2000c101124 */
[----:B------:R-:W-:Y:S05]  /*11070*/  @P5 BRA `(.L_x_706) ;  /* 0x00000000000c5947 */ /* 0x000fea0003800000 */
[----:B------:R-:W1:Y:S02]  /*11080*/  LDG.E.U8 R16, desc[UR36][R12.64+0x118] ;  /* 0x000118240c107981 */ /* 0x000e64000c1e1100 */
[----:B-1----:R-:W-:-:S05]  /*11090*/  PRMT R3, R16, 0x8880, RZ ;  /* 0x0000888010037816 */ /* 0x002fca00000000ff */
[----:B------:R-:W-:-:S07]  /*110a0*/  IMAD R2, R3, R18, RZ ;  /* 0x0000001203027224 */ /* 0x000fce00078e02ff */
.L_x_706:
[----:B------:R-:W-:Y:S05]  /*110b0*/  BSYNC B1 ;  /* 0x0000000000017941 */ /* 0x000fea0003800000 */
.L_x_705:
[----:B-1----:R-:W-:Y:S01]  /*110c0*/  @!P5 IMAD R3, R70, R17, R2 ;  /* 0x000000114603d224 */ /* 0x002fe200078e0202 */
[----:B------:R-:W-:Y:S04]  /*110d0*/  BSSY B1, `(.L_x_707) ;  /* 0x0000006000017945 */ /* 0x000fe80003800000 */
[----:B------:R1:W-:Y:S01]  /*110e0*/  @!P5 STG.E.U8 desc[UR36][R8.64+0x118], R3 ;  /* 0x000118030800d986 */ /* 0x0003e2000c101124 */
[----:B------:R-:W-:Y:S05]  /*110f0*/  @P6 BRA `(.L_x_708) ;  /* 0x00000000000c6947 */ /* 0x000fea0003800000 */
[----:B------:R-:W1:Y:S02]  /*11100*/  LDG.E.U8 R16, desc[UR36][R12.64+0x119] ;  /* 0x000119240c107981 */ /* 0x000e64000c1e1100 */
[----:B-1----:R-:W-:-:S05]  /*11110*/  PRMT R3, R16, 0x8880, RZ ;  /* 0x0000888010037816 */ /* 0x002fca00000000ff */
[----:B------:R-:W-:-:S07]  /*11120*/  IMAD R2, R3, R18, RZ ;  /* 0x0000001203027224 */ /* 0x000fce00078e02ff */
.L_x_708:
[----:B------:R-:W-:Y:S05]  /*11130*/  BSYNC B1 ;  /* 0x0000000000017941 */ /* 0x000fea0003800000 */
.L_x_707:
[----:B------:R-:W-:Y:S01]  /*11140*/  @!P6 IMAD R71, R71, R17, R2 ;  /* 0x000000114747e224 */ /* 0x000fe200078e0202 */
[----:B------:R-:W-:Y:S04]  /*11150*/  BSSY B1, `(.L_x_709) ;  /* 0x0000006000017945 */ /* 0x000fe80003800000 */
[----:B------:R0:W-:Y:S01]  /*11160*/  @!P6 STG.E.U8 desc[UR36][R8.64+0x119], R71 ;  /* 0x000119470800e986 */ /* 0x0001e2000c101124 */
[----:B------:R-:W-:Y:S05]  /*11170*/  @P2 BRA `(.L_x_710) ;  /* 0x00000000000c2947 */ /* 0x000fea0003800000 */
[----:B------:R-:W1:Y:S02]  /*11180*/  LDG.E.U8 R16, desc[UR36][R14.64+0x120] ;  /* 0x000120240e107981 */ /* 0x000e64000c1e1100 */
[----:B-1----:R-:W-:-:S05]  /*11190*/  PRMT R3, R16, 0x8880, RZ ;  /* 0x0000888010037816 */ /* 0x002fca00000000ff */
[----:B------:R-:W-:-:S07]  /*111a0*/  IMAD R2, R3, R18, RZ ;  /* 0x0000001203027224 */ /* 0x000fce00078e02ff */
.L_x_710:
[----:B------:R-:W-:Y:S05]  /*111b0*/  BSYNC B1 ;  /* 0x0000000000017941 */ /* 0x000fea0003800000 */
.L_x_709:
        /* <DEDUP_REMOVED lines=12> */
.L_x_712:
[----:B------:R-:W-:Y:S05]  /*11280*/  BSYNC B1 ;  /* 0x0000000000017941 */ /* 0x000fea0003800000 */
.L_x_711:
[----:B------:R-:W-:Y:S01]  /*11290*/  @!P4 IMAD R73, R73, R17, R2 ;  /* 0x000000114949c224 */ /* 0x000fe200078e0202 */
[----:B------:R-:W-:Y:S04]  /*112a0*/  BSSY B1, `(.L_x_713) ;  /* 0x0000006000017945 */ /* 0x000fe80003800000 */
[----:B------:R0:W-:Y:S01]  /*112b0*/  @!P4 STG.E.U8 desc[UR36][R6.64+0x121], R73 ;  /* 0x000121490600c986 */ /* 0x0001e2000c101124 */
[----:B------:R-:W-:Y:S05]  /*112c0*/  @P3 BRA `(.L_x_714) ;  /* 0x00000000000c3947 */ /* 0x000fea0003800000 */
[----:B------:R-:W1:Y:S02]  /*112d0*/  LDG.E.U8 R16, desc[UR36][R12.64+0x120] ;  /* 0x000120240c107981 */ /* 0x000e64000c1e1100 */
[----:B-1----:R-:W-:-:S05]  /*112e0*/  PRMT R3, R16, 0x8880, RZ ;  /* 0x0000888010037816 */ /* 0x002fca00000000ff */
[----:B------:R-:W-:-:S07]  /*112f0*/  IMAD R2, R3, R18, RZ ;  /* 0x0000001203027224 */ /* 0x000fce00078e02ff */
.L_x_714:
[----:B------:R-:W-:Y:S05]  /*11300*/  BSYNC B1 ;  /* 0x0000000000017941 */ /* 0x000fea0003800000 */
.L_x_713:
[----:B-1----:R-:W-:Y:S01]  /*11310*/  @!P3 IMAD R3, R74, R17, R2 ;  /* 0x000000114a03b224 */ /* 0x002fe200078e0202 */
[----:B------:R-:W-:Y:S04]  /*11320*/  BSSY B1, `(.L_x_715) ;  /* 0x0000006000017945 */ /* 0x000fe80003800000 */
[----:B------:R1:W-:Y:S01]  /*11330*/  @!P3 STG.E.U8 desc[UR36][R8.64+0x120], R3 ;  /* 0x000120030800b986 */ /* 0x0003e2000c101124 */
[----:B------:R-:W-:Y:S05]  /*11340*/  @P5 BRA `(.L_x_716) ;  /* 0x00000000000c5947 */ /* 0x000fea0003800000 */
[----:B------:R-:W1:Y:S02]  /*11350*/  LDG.E.U8 R16, desc[UR36][R12.64+0x121] ;  /* 0x000121240c107981 */ /* 0x000e64000c1e1100 */
[----:B-1----:R-:W-:-:S05]  /*11360*/  PRMT R3, R16, 0x8880, RZ ;  /* 0x0000888010037816 */ /* 0x002fca00000000ff */
[----:B------:R-:W-:-:S07]  /*11370*/  IMAD R2, R3, R18, RZ ;  /* 0x0000001203027224 */ /* 0x000fce00078e02ff */
.L_x_716:
[----:B------:R-:W-:Y:S05]  /*11380*/  BSYNC B1 ;  /* 0x0000000000017941 */ /* 0x000fea0003800000 */
.L_x_715:
[----:B------:R-:W-:Y:S01]  /*11390*/  @!P5 IMAD R75, R75, R17, R2 ;  /* 0x000000114b4bd224 */ /* 0x000fe200078e0202 */
[----:B------:R-:W-:Y:S04]  /*113a0*/  BSSY B1, `(.L_x_717) ;  /* 0x0000006000017945 */ /* 0x000fe80003800000 */
[----:B------:R0:W-:Y:S01]  /*113b0*/  @!P5 STG.E.U8 desc[UR36][R8.64+0x121], R75 ;  /* 0x0001214b0800d986 */ /* 0x0001e2000c101124 */
[----:B------:R-:W-:Y:S05]  /*113c0*/  @P6 BRA `(.L_x_718) ;  /* 0x00000000000c6947 */ /* 0x000fea0003800000 */
[----:B------:R-:W1:Y:S02]  /*113d0*/  LDG.E.U8 R16, desc[UR36][R14.64+0x128] ;  /* 0x000128240e107981 */ /* 0x000e64000c1e1100 */
[----:B-1----:R-:W-:-:S05]  /*113e0*/  PRMT R3, R16, 0x8880, RZ ;  /* 0x0000888010037816 */ /* 0x002fca00000000ff */
[----:B------:R-:W-:-:S07]  /*113f0*/  IMAD R2, R3, R18, RZ ;  /* 0x0000001203027224 */ /* 0x000fce00078e02ff */
.L_x_718:
[----:B------:R-:W-:Y:S05]  /*11400*/  BSYNC B1 ;  /* 0x0000000000017941 */ /* 0x000fea0003800000 */
.L_x_717:
[----:B-1----:R-:W-:Y:S01]  /*11410*/  @!P6 IMAD R3, R76, R17, R2 ;  /* 0x000000114c03e224 */ /* 0x002fe200078e0202 */
[----:B------:R-:W-:Y:S04]  /*11420*/  BSSY B1, `(.L_x_719) ;  /* 0x0000006000017945 */ /* 0x000fe80003800000 */
[----:B------:R1:W-:Y:S01]  /*11430*/  @!P6 STG.E.U8 desc[UR36][R6.64+0x128], R3 ;  /* 0x000128030600e986 */ /* 0x0003e2000c101124 */
[----:B------:R-:W-:Y:S05]  /*11440*/  @P2 BRA `(.L_x_720) ;  /* 0x00000000000c2947 */ /* 0x000fea0003800000 */
[----:B------:R-:W1:Y:S02]  /*11450*/  LDG.E.U8 R16, desc[UR36][R14.64+0x129] ;  /* 0x000129240e107981 */ /* 0x000e64000c1e1100 */
[----:B-1----:R-:W-:-:S05]  /*11460*/  PRMT R3, R16, 0x8880, RZ ;  /* 0x0000888010037816 */ /* 0x002fca00000000ff */
[----:B------:R-:W-:-:S07]  /*11470*/  IMAD R2, R3, R18, RZ ;  /* 0x0000001203027224 */ /* 0x000fce00078e02ff */
.L_x_720:
[----:B------:R-:W-:Y:S05]  /*11480*/  BSYNC B1 ;  /* 0x0000000000017941 */ /* 0x000fea0003800000 */
.L_x_719:
        /* <DEDUP_REMOVED lines=12> */
.L_x_722:
[----:B------:R-:W-:Y:S05]  /*11550*/  BSYNC B1 ;  /* 0x0000000000017941 */ /* 0x000fea0003800000 */
.L_x_721:
[----:B-1----:R-:W-:Y:S01]  /*11560*/  @!P4 IMAD R3, R78, R17, R2 ;  /* 0x000000114e03c224 */ /* 0x002fe200078e0202 */
[----:B------:R-:W-:Y:S04]  /*11570*/  BSSY B1, `(.L_x_723) ;  /* 0x0000006000017945 */ /* 0x000fe80003800000 */
[----:B------:R1:W-:Y:S01]  /*11580*/  @!P4 STG.E.U8 desc[UR36][R8.64+0x128], R3 ;  /* 0x000128030800c986 */ /* 0x0003e2000c101124 */
[----:B------:R-:W-:Y:S05]  /*11590*/  @P3 BRA `(.L_x_724) ;  /* 0x00000000000c3947 */ /* 0x000fea0003800000 */
[----:B------:R-:W1:Y:S02]  /*115a0*/  LDG.E.U8 R16, desc[UR36][R12.64+0x129] ;  /* 0x000129240c107981 */ /* 0x000e64000c1e1100 */
[----:B-1----:R-:W-:-:S05]  /*115b0*/  PRMT R3, R16, 0x8880, RZ ;  /* 0x0000888010037816 */ /* 0x002fca00000000ff */
[----:B------:R-:W-:-:S07]  /*115c0*/  IMAD R2, R3, R18, RZ ;  /* 0x0000001203027224 */ /* 0x000fce00078e02ff */
.L_x_724:
[----:B------:R-:W-:Y:S05]  /*115d0*/  BSYNC B1 ;  /* 0x0000000000017941 */ /* 0x000fea0003800000 */
.L_x_723:
[----:B------:R-:W-:Y:S01]  /*115e0*/  @!P3 IMAD R79, R79, R17, R2 ;  /* 0x000000114f4fb224 */ /* 0x000fe200078e0202 */
[----:B------:R-:W-:Y:S04]  /*115f0*/  BSSY B1, `(.L_x_725) ;  /* 0x0000006000017945 */ /* 0x000fe80003800000 */
[----:B------:R0:W-:Y:S01]  /*11600*/  @!P3 STG.E.U8 desc[UR36][R8.64+0x129], R79 ;  /* 0x0001294f0800b986 */ /* 0x0001e2000c101124 */
[----:B------:R-:W-:Y:S05]  /*11610*/  @P5 BRA `(.L_x_726) ;  /* 0x00000000000c5947 */ /* 0x000fea0003800000 */
[----:B------:R-:W1:Y:S02]  /*11620*/  LDG.E.U8 R16, desc[UR36][R14.64+0x130] ;  /* 0x000130240e107981 */ /* 0x000e64000c1e1100 */
[----:B-1----:R-:W-:-:S05]  /*11630*/  PRMT R3, R16, 0x8880, RZ ;  /* 0x0000888010037816 */ /* 0x002fca00000000ff */
[----:B------:R-:W-:-:S07]  /*11640*/  IMAD R2, R3, R18, RZ ;  /* 0x0000001203027224 */ /* 0x000fce00078e02ff */
.L_x_726:
[----:B------:R-:W-:Y:S05]  /*11650*/  BSYNC B1 ;  /* 0x0000000000017941 */ /* 0x000fea0003800000 */
.L_x_725:
[----:B-1----:R-:W-:Y:S01]  /*11660*/  @!P5 IMAD R3, R80, R17, R2 ;  /* 0x000000115003d224 */ /* 0x002fe200078e0202 */
[----:B------:R-:W-:Y:S04]  /*11670*/  BSSY B1, `(.L_x_727) ;  /* 0x0000006000017945 */ /* 0x000fe80003800000 */
[----:B------:R1:W-:Y:S01]  /*11680*/  @!P5 STG.E.U8 desc[UR36][R6.64+0x130], R3 ;  /* 0x000130030600d986 */ /* 0x0003e2000c101124 */
[----:B------:R-:W-:Y:S05]  /*11690*/  @P6 BRA `(.L_x_728) ;  /* 0x00000000000c6947 */ /* 0x000fea0003800000 */
[----:B------:R-:W1:Y:S02]  /*116a0*/  LDG.E.U8 R16, desc[UR36][R14.64+0x131] ;  /* 0x000131240e107981 */ /* 0x000e64000c1e1100 */
[----:B-1----:R-:W-:-:S05]  /*116b0*/  PRMT R3, R16, 0x8880, RZ ;  /* 0x0000888010037816 */ /* 0x002fca00000000ff */
[----:B------:R-:W-:-:S07]  /*116c0*/  IMAD R2, R3, R18, RZ ;  /* 0x0000001203027224 */ /* 0x000fce00078e02ff */
.L_x_728:
[----:B------:R-:W-:Y:S05]  /*116d0*/  BSYNC B1 ;  /* 0x0000000000017941 */ /* 0x000fea0003800000 */
.L_x_727:
[----:B------:R-:W-:Y:S01]  /*116e0*/  @!P6 IMAD R81, R81, R17, R2 ;  /* 0x000000115151e224 */ /* 0x000fe200078e0202 */
[----:B------:R-:W-:Y:S04]  /*116f0*/  BSSY B1, `(.L_x_729) ;  /* 0x0000006000017945 */ /* 0x000fe80003800000 */
[----:B------:R0:W-:Y:S01]  /*11700*/  @!P6 STG.E.U8 desc[UR36][R6.64+0x131], R81 ;  /* 0x000131510600e986 */ /* 0x0001e2000c101124 */
[----:B------:R-:W-:Y:S05]  /*11710*/  @P2 BRA `(.L_x_730) ;  /* 0x00000000000c2947 */ /* 0x000fea0003800000 */
[----:B------:R-:W1:Y:S02]  /*11720*/  LDG.E.U8 R16, desc[UR36][R12.64+0x130] ;  /* 0x000130240c107981 */ /* 0x000e64000c1e1100 */
[----:B-1----:R-:W-:-:S05]  /*11730*/  PRMT R3, R16, 0x8880, RZ ;  /* 0x0000888010037816 */ /* 0x002fca00000000ff */
[----:B------:R-:W-:-:S07]  /*11740*/  IMAD R2, R3, R18, RZ ;  /* 0x0000001203027224 */ /* 0x000fce00078e02ff */
.L_x_730:
[----:B------:R-:W-:Y:S05]  /*11750*/  BSYNC B1 ;  /* 0x0000000000017941 */ /* 0x000fea0003800000 */
.L_x_729:
        /* <DEDUP_REMOVED lines=12> */
.L_x_732:
[----:B------:R-:W-:Y:S05]  /*11820*/  BSYNC B1 ;  /* 0x0000000000017941 */ /* 0x000fea0003800000 */
.L_x_731:
[----:B------:R-:W-:Y:S01]  /*11830*/  @!P4 IMAD R83, R83, R17, R2 ;  /* 0x000000115353c224 */ /* 0x000fe200078e0202 */
[----:B------:R-:W-:Y:S04]  /*11840*/  BSSY B1, `(.L_x_733) ;  /* 0x0000006000017945 */ /* 0x000fe80003800000 */
[----:B------:R0:W-:Y:S01]  /*11850*/  @!P4 STG.E.U8 desc[UR36][R8.64+0x131], R83 ;  /* 0x000131530800c986 */ /* 0x0001e2000c101124 */
[----:B------:R-:W-:Y:S05]  /*11860*/  @P3 BRA `(.L_x_734) ;  /* 0x00000000000c3947 */ /* 0x000fea0003800000 */
[----:B------:R-:W1:Y:S02]  /*11870*/  LDG.E.U8 R16, desc[UR36][R14.64+0x138] ;  /* 0x000138240e107981 */ /* 0x000e64000c1e1100 */
[----:B-1----:R-:W-:-:S05]  /*11880*/  PRMT R3, R16, 0x8880, RZ ;  /* 0x0000888010037816 */ /* 0x002fca00000000ff */
[----:B------:R-:W-:-:S07]  /*11890*/  IMAD R2, R3, R18, RZ ;  /* 0x0000001203027224 */ /* 0x000fce00078e02ff */
.L_x_734:
[----:B------:R-:W-:Y:S05]  /*118a0*/  BSYNC B1 ;  /* 0x0000000000017941 */ /* 0x000fea0003800000 */
.L_x_733:
[----:B-1----:R-:W-:Y:S01]  /*118b0*/  @!P3 IMAD R3, R84, R17, R2 ;  /* 0x000000115403b224 */ /* 0x002fe200078e0202 */
[----:B------:R-:W-:Y:S04]  /*118c0*/  BSSY B1, `(.L_x_735) ;  /* 0x0000006000017945 */ /* 0x000fe80003800000 */
[----:B------:R1:W-:Y:S01]  /*118d0*/  @!P3 STG.E.U8 desc[UR36][R6.64+0x138], R3 ;  /* 0x000138030600b986 */ /* 0x0003e2000c101124 */
[----:B------:R-:W-:Y:S05]  /*118e0*/  @P5 BRA `(.L_x_736) ;  /* 0x00000000000c5947 */ /* 0x000fea0003800000 */
[----:B------:R-:W1:Y:S02]  /*118f0*/  LDG.E.U8 R16, desc[UR36][R14.64+0x139] ;  /* 0x000139240e107981 */ /* 0x000e64000c1e1100 */
[----:B-1----:R-:W-:-:S05]  /*11900*/  PRMT R3, R16, 0x8880, RZ ;  /* 0x0000888010037816 */ /* 0x002fca00000000ff */
[----:B------:R-:W-:-:S07]  /*11910*/  IMAD R2, R3, R18, RZ ;  /* 0x0000001203027224 */ /* 0x000fce00078e02ff */
.L_x_736:
[----:B------:R-:W-:Y:S05]  /*11920*/  BSYNC B1 ;  /* 0x0000000000017941 */ /* 0x000fea0003800000 */
.L_x_735:
[----:B------:R-:W-:Y:S01]  /*11930*/  @!P5 IMAD R85, R85, R17, R2 ;  /* 0x000000115555d224 */ /* 0x000fe200078e0202 */
[----:B------:R-:W-:Y:S04]  /*11940*/  BSSY B1, `(.L_x_737) ;  /* 0x0000006000017945 */ /* 0x000fe80003800000 */
[----:B------:R0:W-:Y:S01]  /*11950*/  @!P5 STG.E.U8 desc[UR36][R6.64+0x139], R85 ;  /* 0x000139550600d986 */ /* 0x0001e2000c101124 */
[----:B------:R-:W-:Y:S05]  /*11960*/  @P6 BRA `(.L_x_738) ;  /* 0x00000000000c6947 */ /* 0x000fea0003800000 */
[----:B------:R-:W1:Y:S02]  /*11970*/  LDG.E.U8 R16, desc[UR36][R12.64+0x138] ;  /* 0x000138240c107981 */ /* 0x000e64000c1e1100 */
[----:B-1----:R-:W-:-:S05]  /*11980*/  PRMT R3, R16, 0x8880, RZ ;  /* 0x0000888010037816 */ /* 0x002fca00000000ff */
[----:B------:R-:W-:-:S07]  /*11990*/  IMAD R2, R3, R18, RZ ;  /* 0x0000001203027224 */ /* 0x000fce00078e02ff */
.L_x_738:
[----:B------:R-:W-:Y:S05]  /*119a0*/  BSYNC B1 ;  /* 0x0000000000017941 */ /* 0x000fea0003800000 */
.L_x_737:
[----:B-1----:R-:W-:Y:S01]  /*119b0*/  @!P6 IMAD R3, R86, R17, R2 ;  /* 0x000000115603e224 */ /* 0x002fe200078e0202 */
[----:B------:R-:W-:Y:S04]  /*119c0*/  BSSY B1, `(.L_x_739) ;  /* 0x0000006000017945 */ /* 0x000fe80003800000 */
[----:B------:R1:W-:Y:S01]  /*119d0*/  @!P6 STG.E.U8 desc[UR36][R8.64+0x138], R3 ;  /* 0x000138030800e986 */ /* 0x0003e2000c101124 */
[----:B------:R-:W-:Y:S05]  /*119e0*/  @P2 BRA `(.L_x_740) ;  /* 0x00000000000c2947 */ /* 0x000fea0003800000 */
[----:B------:R-:W1:Y:S02]  /*119f0*/  LDG.E.U8 R16, desc[UR36][R12.64+0x139] ;  /* 0x000139240c107981 */ /* 0x000e64000c1e1100 */
[----:B-1----:R-:W-:-:S05]  /*11a00*/  PRMT R3, R16, 0x8880, RZ ;  /* 0x0000888010037816 */ /* 0x002fca00000000ff */
[----:B------:R-:W-:-:S07]  /*11a10*/  IMAD R2, R3, R18, RZ ;  /* 0x0000001203027224 */ /* 0x000fce00078e02ff */
.L_x_740:
[----:B------:R-:W-:Y:S05]  /*11a20*/  BSYNC B1 ;  /* 0x0000000000017941 */ /* 0x000fea0003800000 */
.L_x_739:
        /* <DEDUP_REMOVED lines=12> */
.L_x_742:
[----:B------:R-:W-:Y:S05]  /*11af0*/  BSYNC B1 ;  /* 0x0000000000017941 */ /* 0x000fea0003800000 */
.L_x_741:
[----:B-1----:R-:W-:Y:S01]  /*11b00*/  @!P4 IMAD R3, R88, R17, R2 ;  /* 0x000000115803c224 */ /* 0x002fe200078e0202 */
[----:B------:R-:W-:Y:S04]  /*11b10*/  BSSY B1, `(.L_x_743) ;  /* 0x0000006000017945 */ /* 0x000fe80003800000 */
[----:B------:R1:W-:Y:S01]  /*11b20*/  @!P4 STG.E.U8 desc[UR36][R6.64+0x140], R3 ;  /* 0x000140030600c986 */ /* 0x0003e2000c101124 */
[----:B------:R-:W-:Y:S05]  /*11b30*/  @P3 BRA `(.L_x_744) ;  /* 0x00000000000c3947 */ /* 0x000fea0003800000 */
[----:B------:R-:W1:Y:S02]  /*11b40*/  LDG.E.U8 R16, desc[UR36][R14.64+0x141] ;  /* 0x000141240e107981 */ /* 0x000e64000c1e1100 */
[----:B-1----:R-:W-:-:S05]  /*11b50*/  PRMT R3, R16, 0x8880, RZ ;  /* 0x0000888010037816 */ /* 0x002fca00000000ff */
[----:B------:R-:W-:-:S07]  /*11b60*/  IMAD R2, R3, R18, RZ ;  /* 0x0000001203027224 */ /* 0x000fce00078e02ff */
.L_x_744:
[----:B------:R-:W-:Y:S05]  /*11b70*/  BSYNC B1 ;  /* 0x0000000000017941 */ /* 0x000fea0003800000 */
.L_x_743:
[----:B------:R-:W-:Y:S01]  /*11b80*/  @!P3 IMAD R89, R89, R17, R2 ;  /* 0x000000115959b224 */ /* 0x000fe200078e0202 */
[----:B------:R-:W-:Y:S04]  /*11b90*/  BSSY B1, `(.L_x_745) ;  /* 0x0000006000017945 */ /* 0x000fe80003800000 */
[----:B------:R0:W-:Y:S01]  /*11ba0*/  @!P3 STG.E.U8 desc[UR36][R6.64+0x141], R89 ;  /* 0x000141590600b986 */ /* 0x0001e2000c101124 */
[----:B------:R-:W-:Y:S05]  /*11bb0*/  @P5 BRA `(.L_x_746) ;  /* 0x00000000000c5947 */ /* 0x000fea0003800000 */
[----:B------:R-:W1:Y:S02]  /*11bc0*/  LDG.E.U8 R16, desc[UR36][R12.64+0x140] ;  /* 0x000140240c107981 */ /* 0x000e64000c1e1100 */
[----:B-1----:R-:W-:-:S05]  /*11bd0*/  PRMT R3, R16, 0x8880, RZ ;  /* 0x0000888010037816 */ /* 0x002fca00000000ff */
[----:B------:R-:W-:-:S07]  /*11be0*/  IMAD R2, R3, R18, RZ ;  /* 0x0000001203027224 */ /* 0x000fce00078e02ff */
.L_x_746:
[----:B------:R-:W-:Y:S05]  /*11bf0*/  BSYNC B1 ;  /* 0x0000000000017941 */ /* 0x000fea0003800000 */
.L_x_745:
[----:B-1----:R-:W-:Y:S01]  /*11c00*/  @!P5 IMAD R3, R90, R17, R2 ;  /* 0x000000115a03d224 */ /* 0x002fe200078e0202 */
[----:B------:R-:W-:Y:S04]  /*11c10*/  BSSY B1, `(.L_x_747) ;  /* 0x0000006000017945 */ /* 0x000fe80003800000 */
[----:B------:R1:W-:Y:S01]  /*11c20*/  @!P5 STG.E.U8 desc[UR36][R8.64+0x140], R3 ;  /* 0x000140030800d986 */ /* 0x0003e2000c101124 */
[----:B------:R-:W-:Y:S05]  /*11c30*/  @P6 BRA `(.L_x_748) ;  /* 0x00000000000c6947 */ /* 0x000fea0003800000 */
[----:B------:R-:W1:Y:S02]  /*11c40*/  LDG.E.U8 R16, desc[UR36][R12.64+0x141] ;  /* 0x000141240c107981 */ /* 0x000e64000c1e1100 */
[----:B-1----:R-:W-:-:S05]  /*11c50*/  PRMT R3, R16, 0x8880, RZ ;  /* 0x0000888010037816 */ /* 0x002fca00000000ff */
[----:B------:R-:W-:-:S07]  /*11c60*/  IMAD R2, R3, R18, RZ ;  /* 0x0000001203027224 */ /* 0x000fce00078e02ff */
.L_x_748:
[----:B------:R-:W-:Y:S05]  /*11c70*/  BSYNC B1 ;  /* 0x0000000000017941 */ /* 0x000fea0003800000 */
.L_x_747:
[----:B------:R-:W-:Y:S01]  /*11c80*/  @!P6 IMAD R91, R91, R17, R2 ;  /* 0x000000115b5be224 */ /* 0x000fe200078e0202 */
[----:B------:R-:W-:Y:S04]  /*11c90*/  BSSY B1, `(.L_x_749) ;  /* 0x0000006000017945 */ /* 0x000fe80003800000 */
[----:B------:R0:W-:Y:S01]  /*11ca0*/  @!P6 STG.E.U8 desc[UR36][R8.64+0x141], R91 ;  /* 0x0001415b0800e986 */ /* 0x0001e2000c101124 */
[----:B------:R-:W-:Y:S05]  /*11cb0*/  @P2 BRA `(.L_x_750) ;  /* 0x00000000000c2947 */ /* 0x000fea0003800000 */
[----:B------:R-:W1:Y:S02]  /*11cc0*/  LDG.E.U8 R16, desc[UR36][R14.64+0x148] ;  /* 0x000148240e107981 */ /* 0x000e64000c1e1100 */
[----:B-1----:R-:W-:-:S05]  /*11cd0*/  PRMT R3, R16, 0x8880, RZ ;  /* 0x0000888010037816 */ /* 0x002fca00000000ff */
[----:B------:R-:W-:-:S07]  /*11ce0*/  IMAD R2, R3, R18, RZ ;  /* 0x0000001203027224 */ /* 0x000fce00078e02ff */
.L_x_750:
[----:B------:R-:W-:Y:S05]  /*11cf0*/  BSYNC B1 ;  /* 0x0000000000017941 */ /* 0x000fea0003800000 */
.L_x_749:
        /* <DEDUP_REMOVED lines=12> */
.L_x_752:
[----:B------:R-:W-:Y:S05]  /*11dc0*/  BSYNC B1 ;  /* 0x0000000000017941 */ /* 0x000fea0003800000 */
.L_x_751:
[----:B------:R-:W-:Y:S01]  /*11dd0*/  @!P4 IMAD R93, R93, R17, R2 ;  /* 0x000000115d5dc224 */ /* 0x000fe200078e0202 */
[----:B------:R-:W-:Y:S04]  /*11de0*/  BSSY B1, `(.L_x_753) ;  /* 0x0000006000017945 */ /* 0x000fe80003800000 */
[----:B------:R0:W-:Y:S01]  /*11df0*/  @!P4 STG.E.U8 desc[UR36][R6.64+0x149], R93 ;  /* 0x0001495d0600c986 */ /* 0x0001e2000c101124 */
[----:B------:R-:W-:Y:S05]  /*11e00*/  @P3 BRA `(.L_x_754) ;  /* 0x00000000000c3947 */ /* 0x000fea0003800000 */
[----:B------:R-:W1:Y:S02]  /*11e10*/  LDG.E.U8 R16, desc[UR36][R12.64+0x148] ;  /* 0x000148240c107981 */ /* 0x000e64000c1e1100 */
[----:B-1----:R-:W-:-:S05]  /*11e20*/  PRMT R3, R16, 0x8880, RZ ;  /* 0x0000888010037816 */ /* 0x002fca00000000ff */
[----:B------:R-:W-:-:S07]  /*11e30*/  IMAD R2, R3, R18, RZ ;  /* 0x0000001203027224 */ /* 0x000fce00078e02ff */
.L_x_754:
[----:B------:R-:W-:Y:S05]  /*11e40*/  BSYNC B1 ;  /* 0x0000000000017941 */ /* 0x000fea0003800000 */
.L_x_753:
[----:B-1----:R-:W-:Y:S01]  /*11e50*/  @!P3 IMAD R3, R94, R17, R2 ;  /* 0x000000115e03b224 */ /* 0x002fe200078e0202 */
[----:B------:R-:W-:Y:S04]  /*11e60*/  BSSY B1, `(.L_x_755) ;  /* 0x0000006000017945 */ /* 0x000fe80003800000 */
[----:B------:R1:W-:Y:S01]  /*11e70*/  @!P3 STG.E.U8 desc[UR36][R8.64+0x148], R3 ;  /* 0x000148030800b986 */ /* 0x0003e2000c101124 */
[----:B------:R-:W-:Y:S05]  /*11e80*/  @P5 BRA `(.L_x_756) ;  /* 0x00000000000c5947 */ /* 0x000fea0003800000 */
[----:B------:R-:W1:Y:S02]  /*11e90*/  LDG.E.U8 R16, desc[UR36][R12.64+0x149] ;  /* 0x000149240c107981 */ /* 0x000e64000c1e1100 */
[----:B-1----:R-:W-:-:S05]  /*11ea0*/  PRMT R3, R16, 0x8880, RZ ;  /* 0x0000888010037816 */ /* 0x002fca00000000ff */
[----:B------:R-:W-:-:S07]  /*11eb0*/  IMAD R2, R3, R18, RZ ;  /* 0x0000001203027224 */ /* 0x000fce00078e02ff */
.L_x_756:
[----:B------:R-:W-:Y:S05]  /*11ec0*/  BSYNC B1 ;  /* 0x0000000000017941 */ /* 0x000fea0003800000 */
.L_x_755:
[----:B------:R-:W-:Y:S01]  /*11ed0*/  @!P5 IMAD R95, R95, R17, R2 ;  /* 0x000000115f5fd224 */ /* 0x000fe200078e0202 */
[----:B------:R-:W-:Y:S04]  /*11ee0*/  BSSY B1, `(.L_x_757) ;  /* 0x0000006000017945 */ /* 0x000fe80003800000 */
[----:B------:R0:W-:Y:S01]  /*11ef0*/  @!P5 STG.E.U8 desc[UR36][R8.64+0x149], R95 ;  /* 0x0001495f0800d986 */ /* 0x0001e2000c101124 */
[----:B------:R-:W-:Y:S05]  /*11f00*/  @P6 BRA `(.L_x_758) ;  /* 0x00000000000c6947 */ /* 0x000fea0003800000 */
[----:B------:R-:W1:Y:S02]  /*11f10*/  LDG.E.U8 R16, desc[UR36][R14.64+0x150] ;  /* 0x000150240e107981 */ /* 0x000e64000c1e1100 */
[----:B-1----:R-:W-:-:S05]  /*11f20*/  PRMT R3, R16, 0x8880, RZ ;  /* 0x0000888010037816 */ /* 0x002fca00000000ff */
[----:B------:R-:W-:-:S07]  /*11f30*/  IMAD R2, R3, R18, RZ ;  /* 0x0000001203027224 */ /* 0x000fce00078e02ff */
.L_x_758:
[----:B------:R-:W-:Y:S05]  /*11f40*/  BSYNC B1 ;  /* 0x0000000000017941 */ /* 0x000fea0003800000 */
.L_x_757:
[----:B-1----:R-:W-:Y:S01]  /*11f50*/  @!P6 IMAD R3, R96, R17, R2 ;  /* 0x000000116003e224 */ /* 0x002fe200078e0202 */
[----:B------:R-:W-:Y:S04]  /*11f60*/  BSSY B1, `(.L_x_759) ;  /* 0x0000006000017945 */ /* 0x000fe80003800000 */
[----:B------:R1:W-:Y:S01]  /*11f70*/  @!P6 STG.E.U8 desc[UR36][R6.64+0x150], R3 ;  /* 0x000150030600e986 */ /* 0x0003e2000c101124 */
[----:B------:R-:W-:Y:S05]  /*11f80*/  @P2 BRA `(.L_x_760) ;  /* 0x00000000000c2947 */ /* 0x000fea0003800000 */
[----:B------:R-:W1:Y:S02]  /*11f90*/  LDG.E.U8 R16, desc[UR36][R14.64+0x151] ;  /* 0x000151240e107981 */ /* 0x000e64000c1e1100 */
[----:B-1----:R-:W-:-:S05]  /*11fa0*/  PRMT R3, R16, 0x8880, RZ ;  /* 0x0000888010037816 */ /* 0x002fca00000000ff */
[----:B------:R-:W-:-:S07]  /*11fb0*/  IMAD R2, R3, R18, RZ ;  /* 0x0000001203027224 */ /* 0x000fce00078e02ff */
.L_x_760:
[----:B------:R-:W-:Y:S05]  /*11fc0*/  BSYNC B1 ;  /* 0x0000000000017941 */ /* 0x000fea0003800000 */
.L_x_759:
        /* <DEDUP_REMOVED lines=12> */
.L_x_762:
[----:B------:R-:W-:Y:S05]  /*12090*/  BSYNC B1 ;  /* 0x0000000000017941 */ /* 0x000fea0003800000 */
.L_x_761:
[----:B-1----:R-:W-:Y:S01]  /*120a0*/  @!P4 IMAD R3, R98, R17, R2 ;  /* 0x000000116203c224 */ /* 0x002fe200078e0202 */
[----:B------:R-:W-:Y:S04]  /*120b0*/  BSSY B1, `(.L_x_763) ;  /* 0x0000006000017945 */ /* 0x000fe80003800000 */
[----:B------:R1:W-:Y:S01]  /*120c0*/  @!P4 STG.E.U8 desc[UR36][R8.64+0x150], R3 ;  /* 0x000150030800c986 */ /* 0x0003e2000c101124 */
[----:B------:R-:W-:Y:S05]  /*120d0*/  @P3 BRA `(.L_x_764) ;  /* 0x00000000000c3947 */ /* 0x000fea0003800000 */
[----:B------:R-:W1:Y:S02]  /*120e0*/  LDG.E.U8 R16, desc[UR36][R12.64+0x151] ;  /* 0x000151240c107981 */ /* 0x000e64000c1e1100 */
[----:B-1----:R-:W-:-:S05]  /*120f0*/  PRMT R3, R16, 0x8880, RZ ;  /* 0x0000888010037816 */ /* 0x002fca00000000ff */
[----:B------:R-:W-:-:S07]  /*12100*/  IMAD R2, R3, R18, RZ ;  /* 0x0000001203027224 */ /* 0x000fce00078e02ff */
.L_x_764:
[----:B------:R-:W-:Y:S05]  /*12110*/  BSYNC B1 ;  /* 0x0000000000017941 */ /* 0x000fea0003800000 */
.L_x_763:
[----:B------:R-:W-:Y:S01]  /*12120*/  @!P3 IMAD R99, R99, R17, R2 ;  /* 0x000000116363b224 */ /* 0x000fe200078e0202 */
[----:B------:R-:W-:Y:S04]  /*12130*/  BSSY B1, `(.L_x_765) ;  /* 0x0000006000017945 */ /* 0x000fe80003800000 */
[----:B------:R0:W-:Y:S01]  /*12140*/  @!P3 STG.E.U8 desc[UR36][R8.64+0x151], R99 ;  /* 0x000151630800b986 */ /* 0x0001e2000c101124 */
[----:B------:R-:W-:Y:S05]  /*12150*/  @P5 BRA `(.L_x_766) ;  /* 0x00000000000c5947 */ /* 0x000fea0003800000 */
[----:B------:R-:W1:Y:S02]  /*12160*/  LDG.E.U8 R16, desc[UR36][R14.64+0x158] ;  /* 0x000158240e107981 */ /* 0x000e64000c1e1100 */
[----:B-1----:R-:W-:-:S05]  /*12170*/  PRMT R3, R16, 0x8880, RZ ;  /* 0x0000888010037816 */ /* 0x002fca00000000ff */
[----:B------:R-:W-:-:S07]  /*12180*/  IMAD R2, R3, R18, RZ ;  /* 0x0000001203027224 */ /* 0x000fce00078e02ff */
.L_x_766:
[----:B------:R-:W-:Y:S05]  /*12190*/  BSYNC B1 ;  /* 0x0000000000017941 */ /* 0x000fea0003800000 */
.L_x_765:
[----:B-1----:R-:W-:Y:S01]  /*121a0*/  @!P5 IMAD R3, R100, R17, R2 ;  /* 0x000000116403d224 */ /* 0x002fe200078e0202 */
[----:B------:R-:W-:Y:S04]  /*121b0*/  BSSY B1, `(.L_x_767) ;  /* 0x0000006000017945 */ /* 0x000fe80003800000 */
[----:B------:R1:W-:Y:S01]  /*121c0*/  @!P5 STG.E.U8 desc[UR36][R6.64+0x158], R3 ;  /* 0x000158030600d986 */ /* 0x0003e2000c101124 */
[----:B------:R-:W-:Y:S05]  /*121d0*/  @P6 BRA `(.L_x_768) ;  /* 0x00000000000c6947 */ /* 0x000fea0003800000 */
[----:B------:R-:W1:Y:S02]  /*121e0*/  LDG.E.U8 R16, desc[UR36][R14.64+0x159] ;  /* 0x000159240e107981 */ /* 0x000e64000c1e1100 */
[----:B-1----:R-:W-:-:S05]  /*121f0*/  PRMT R3, R16, 0x8880, RZ ;  /* 0x0000888010037816 */ /* 0x002fca00000000ff */
[----:B------:R-:W-:-:S07]  /*12200*/  IMAD R2, R3, R18, RZ ;  /* 0x0000001203027224 */ /* 0x000fce00078e02ff */
.L_x_768:
[----:B------:R-:W-:Y:S05]  /*12210*/  BSYNC B1 ;  /* 0x0000000000017941 */ /* 0x000fea0003800000 */
.L_x_767:
[----:B------:R-:W-:Y:S01]  /*12220*/  @!P6 IMAD R101, R101, R17, R2 ;  /* 0x000000116565e224 */ /* 0x000fe200078e0202 */
[----:B------:R-:W-:Y:S04]  /*12230*/  BSSY B1, `(.L_x_769) ;  /* 0x0000006000017945 */ /* 0x000fe80003800000 */
[----:B------:R0:W-:Y:S01]  /*12240*/  @!P6 STG.E.U8 desc[UR36][R6.64+0x159], R101 ;  /* 0x000159650600e986 */ /* 0x0001e2000c101124 */
[----:B------:R-:W-:Y:S05]  /*12250*/  @P2 BRA `(.L_x_770) ;  /* 0x00000000000c2947 */ /* 0x000fea0003800000 */
[----:B------:R-:W1:Y:S02]  /*12260*/  LDG.E.U8 R16, desc[UR36][R12.64+0x158] ;  /* 0x000158240c107981 */ /* 0x000e64000c1e1100 */
[----:B-1----:R-:W-:-:S05]  /*12270*/  PRMT R3, R16, 0x8880, RZ ;  /* 0x0000888010037816 */ /* 0x002fca00000000ff */
[----:B------:R-:W-:-:S07]  /*12280*/  IMAD R2, R3, R18, RZ ;  /* 0x0000001203027224 */ /* 0x000fce00078e02ff */
.L_x_770:
[----:B------:R-:W-:Y:S05]  /*12290*/  BSYNC B1 ;  /* 0x0000000000017941 */ /* 0x000fea0003800000 */
.L_x_769:
        /* <DEDUP_REMOVED lines=12> */
.L_x_772:
[----:B------:R-:W-:Y:S05]  /*12360*/  BSYNC B1 ;  /* 0x0000000000017941 */ /* 0x000fea0003800000 */
.L_x_771:
[----:B------:R-:W-:Y:S01]  /*12370*/  @!P4 IMAD R103, R103, R17, R2 ;  /* 0x000000116767c224 */ /* 0x000fe200078e0202 */
[----:B------:R-:W-:Y:S04]  /*12380*/  BSSY B1, `(.L_x_773) ;  /* 0x0000006000017945 */ /* 0x000fe80003800000 */
[----:B------:R0:W-:Y:S01]  /*12390*/  @!P4 STG.E.U8 desc[UR36][R8.64+0x159], R103 ;  /* 0x000159670800c986 */ /* 0x0001e2000c101124 */
[----:B------:R-:W-:Y:S05]  /*123a0*/  @P3 BRA `(.L_x_774) ;  /* 0x00000000000c3947 */ /* 0x000fea0003800000 */
[----:B------:R-:W1:Y:S02]  /*123b0*/  LDG.E.U8 R16, desc[UR36][R14.64+0x160] ;  /* 0x000160240e107981 */ /* 0x000e64000c1e1100 */
[----:B-1----:R-:W-:-:S05]  /*123c0*/  PRMT R3, R16, 0x8880, RZ ;  /* 0x0000888010037816 */ /* 0x002fca00000000ff */
[----:B------:R-:W-:-:S07]  /*123d0*/  IMAD R2, R3, R18, RZ ;  /* 0x0000001203027224 */ /* 0x000fce00078e02ff */
.L_x_774:
[----:B------:R-:W-:Y:S05]  /*123e0*/  BSYNC B1 ;  /* 0x0000000000017941 */ /* 0x000fea0003800000 */
.L_x_773:
[----:B-1----:R-:W-:Y:S01]  /*123f0*/  @!P3 IMAD R3, R104, R17, R2 ;  /* 0x000000116803b224 */ /* 0x002fe200078e0202 */
[----:B------:R-:W-:Y:S04]  /*12400*/  BSSY B1, `(.L_x_775) ;  /* 0x0000006000017945 */ /* 0x000fe80003800000 */
[----:B------:R1:W-:Y:S01]  /*12410*/  @!P3 STG.E.U8 desc[UR36][R6.64+0x160], R3 ;  /* 0x000160030600b986 */ /* 0x0003e2000c101124 */
[----:B------:R-:W-:Y:S05]  /*12420*/  @P5 BRA `(.L_x_776) ;  /* 0x00000000000c5947 */ /* 0x000fea0003800000 */
[----:B------:R-:W1:Y:S02]  /*12430*/  LDG.E.U8 R16, desc[UR36][R14.64+0x161] ;  /* 0x000161240e107981 */ /* 0x000e64000c1e1100 */
[----:B-1----:R-:W-:-:S05]  /*12440*/  PRMT R3, R16, 0x8880, RZ ;  /* 0x0000888010037816 */ /* 0x002fca00000000ff */
[----:B------:R-:W-:-:S07]  /*12450*/  IMAD R2, R3, R18, RZ ;  /* 0x0000001203027224 */ /* 0x000fce00078e02ff */
.L_x_776:
[----:B------:R-:W-:Y:S05]  /*12460*/  BSYNC B1 ;  /* 0x0000000000017941 */ /* 0x000fea0003800000 */
.L_x_775:
[----:B------:R-:W-:Y:S01]  /*12470*/  @!P5 IMAD R105, R105, R17, R2 ;  /* 0x000000116969d224 */ /* 0x000fe200078e0202 */
[----:B------:R-:W-:Y:S04]  /*12480*/  BSSY B1, `(.L_x_777) ;  /* 0x0000006000017945 */ /* 0x000fe80003800000 */
[----:B------:R0:W-:Y:S01]  /*12490*/  @!P5 STG.E.U8 desc[UR36][R6.64+0x161], R105 ;  /* 0x000161690600d986 */ /* 0x0001e2000c101124 */
[----:B------:R-:W-:Y:S05]  /*124a0*/  @P6 BRA `(.L_x_778) ;  /* 0x00000000000c6947 */ /* 0x000fea0003800000 */
[----:B------:R-:W1:Y:S02]  /*124b0*/  LDG.E.U8 R16, desc[UR36][R12.64+0x160] ;  /* 0x000160240c107981 */ /* 0x000e64000c1e1100 */
[----:B-1----:R-:W-:-:S05]  /*124c0*/  PRMT R3, R16, 0x8880, RZ ;  /* 0x0000888010037816 */ /* 0x002fca00000000ff */
[----:B------:R-:W-:-:S07]  /*124d0*/  IMAD R2, R3, R18, RZ ;  /* 0x0000001203027224 */ /* 0x000fce00078e02ff */
.L_x_778:
[----:B------:R-:W-:Y:S05]  /*124e0*/  BSYNC B1 ;  /* 0x0000000000017941 */ /* 0x000fea0003800000 */
.L_x_777:
[----:B-1----:R-:W-:Y:S01]  /*124f0*/  @!P6 IMAD R3, R106, R17, R2 ;  /* 0x000000116a03e224 */ /* 0x002fe200078e0202 */
[----:B------:R-:W-:Y:S04]  /*12500*/  BSSY B1, `(.L_x_779) ;  /* 0x0000006000017945 */ /* 0x000fe80003800000 */
[----:B------:R1:W-:Y:S01]  /*12510*/  @!P6 STG.E.U8 desc[UR36][R8.64+0x160], R3 ;  /* 0x000160030800e986 */ /* 0x0003e2000c101124 */
[----:B------:R-:W-:Y:S05]  /*12520*/  @P2 BRA `(.L_x_780) ;  /* 0x00000000000c2947 */ /* 0x000fea0003800000 */
[----:B------:R-:W1:Y:S02]  /*12530*/  LDG.E.U8 R16, desc[UR36][R12.64+0x161] ;  /* 0x000161240c107981 */ /* 0x000e64000c1e1100 */
[----:B-1----:R-:W-:-:S05]  /*12540*/  PRMT R3, R16, 0x8880, RZ ;  /* 0x0000888010037816 */ /* 0x002fca00000000ff */
[----:B------:R-:W-:-:S07]  /*12550*/  IMAD R2, R3, R18, RZ ;  /* 0x0000001203027224 */ /* 0x000fce00078e02ff */
.L_x_780:
[----:B------:R-:W-:Y:S05]  /*12560*/  BSYNC B1 ;  /* 0x0000000000017941 */ /* 0x000fea0003800000 */
.L_x_779:
        /* <DEDUP_REMOVED lines=12> */
.L_x_782:
[----:B------:R-:W-:Y:S05]  /*12630*/  BSYNC B1 ;  /* 0x0000000000017941 */ /* 0x000fea0003800000 */
.L_x_781:
[----:B-1----:R-:W-:Y:S01]  /*12640*/  @!P5 IMAD R3, R108, R17, R2 ;  /* 0x000000116c03d224 */ /* 0x002fe200078e0202 */
[----:B------:R-:W-:Y:S04]  /*12650*/  BSSY B1, `(.L_x_783) ;  /* 0x0000006000017945 */ /* 0x000fe80003800000 */
[----:B------:R1:W-:Y:S01]  /*12660*/  @!P5 STG.E.U8 desc[UR36][R6.64+0x168], R3 ;  /* 0x000168030600d986 */ /* 0x0003e2000c101124 */
[----:B------:R-:W-:Y:S05]  /*12670*/  @P3 BRA `(.L_x_784) ;  /* 0x00000000000c3947 */ /* 0x000fea0003800000 */
[----:B------:R-:W1:Y:S02]  /*12680*/  LDG.E.U8 R16, desc[UR36][R14.64+0x169] ;  /* 0x000169240e107981 */ /* 0x000e64000c1e1100 */
[----:B-1----:R-:W-:-:S05]  /*12690*/  PRMT R3, R16, 0x8880, RZ ;  /* 0x0000888010037816 */ /* 0x002fca00000000ff */
[----:B------:R-:W-:-:S07]  /*126a0*/  IMAD R2, R3, R18, RZ ;  /* 0x0000001203027224 */ /* 0x000fce00078e02ff */
.L_x_784:
[----:B------:R-:W-:Y:S05]  /*126b0*/  BSYNC B1 ;  /* 0x0000000000017941 */ /* 0x000fea0003800000 */
.L_x_783:
[----:B------:R-:W-:Y:S01]  /*126c0*/  @!P3 IMAD R109, R109, R17, R2 ;  /* 0x000000116d6db224 */ /* 0x000fe200078e0202 */
[----:B------:R-:W-:Y:S04]  /*126d0*/  BSSY B1, `(.L_x_785) ;  /* 0x0000006000017945 */ /* 0x000fe80003800000 */
[----:B------:R0:W-:Y:S01]  /*126e0*/  @!P3 STG.E.U8 desc[UR36][R6.64+0x169], R109 ;  /* 0x0001696d0600b986 */ /* 0x0001e2000c101124 */
[----:B------:R-:W-:Y:S05]  /*126f0*/  @P2 BRA `(.L_x_786) ;  /* 0x00000000000c2947 */ /* 0x000fea0003800000 */
[----:B------:R-:W1:Y:S02]  /*12700*/  LDG.E.U8 R16, desc[UR36][R12.64+0x168] ;  /* 0x000168240c107981 */ /* 0x000e64000c1e1100 */
[----:B-1----:R-:W-:-:S05]  /*12710*/  PRMT R3, R16, 0x8880, RZ ;  /* 0x0000888010037816 */ /* 0x002fca00000000ff */
[----:B------:R-:W-:-:S07]  /*12720*/  IMAD R2, R3, R18, RZ ;  /* 0x0000001203027224 */ /* 0x000fce00078e02ff */
.L_x_786:
[----:B------:R-:W-:Y:S05]  /*12730*/  BSYNC B1 ;  /* 0x0000000000017941 */ /* 0x000fea0003800000 */
.L_x_785:
[----:B-1----:R-:W-:Y:S01]  /*12740*/  @!P2 IMAD R3, R110, R17, R2 ;  /* 0x000000116e03a224 */ /* 0x002fe200078e0202 */
[----:B------:R-:W-:Y:S04]  /*12750*/  BSSY B1, `(.L_x_787) ;  /* 0x0000006000017945 */ /* 0x000fe80003800000 */
[----:B------:R1:W-:Y:S01]  /*12760*/  @!P2 STG.E.U8 desc[UR36][R8.64+0x168], R3 ;  /* 0x000168030800a986 */ /* 0x0003e2000c101124 */
[----:B------:R-:W-:Y:S05]  /*12770*/  @P6 BRA `(.L_x_788) ;  /* 0x00000000000c6947 */ /* 0x000fea0003800000 */
[----:B------:R-:W1:Y:S02]  /*12780*/  LDG.E.U8 R16, desc[UR36][R12.64+0x169] ;  /* 0x000169240c107981 */ /* 0x000e64000c1e1100 */
[----:B-1----:R-:W-:-:S05]  /*12790*/  PRMT R3, R16, 0x8880, RZ ;  /* 0x0000888010037816 */ /* 0x002fca00000000ff */
[----:B------:R-:W-:-:S07]  /*127a0*/  IMAD R2, R3, R18, RZ ;  /* 0x0000001203027224 */ /* 0x000fce00078e02ff */
.L_x_788:
[----:B------:R-:W-:Y:S05]  /*127b0*/  BSYNC B1 ;  /* 0x0000000000017941 */ /* 0x000fea0003800000 */
.L_x_787:
[----:B------:R-:W-:Y:S01]  /*127c0*/  @!P6 IMAD R111, R111, R17, R2 ;  /* 0x000000116f6fe224 */ /* 0x000fe200078e0202 */
[----:B------:R-:W-:Y:S04]  /*127d0*/  BSSY B1, `(.L_x_789) ;  /* 0x0000006000017945 */ /* 0x000fe80003800000 */
[----:B------:R0:W-:Y:S01]  /*127e0*/  @!P6 STG.E.U8 desc[UR36][R8.64+0x169], R111 ;  /* 0x0001696f0800e986 */ /* 0x0001e2000c101124 */
[----:B------:R-:W-:Y:S05]  /*127f0*/  @P4 BRA `(.L_x_790) ;  /* 0x00000000000c4947 */ /* 0x000fea0003800000 */
[----:B------:R-:W1:Y:S02]  /*12800*/  LDG.E.U8 R16, desc[UR36][R14.64+0x170] ;  /* 0x000170240e107981 */ /* 0x000e64000c1e1100 */
[----:B-1----:R-:W-:-:S05]  /*12810*/  PRMT R3, R16, 0x8880, RZ ;  /* 0x0000888010037816 */ /* 0x002fca00000000ff */
[----:B------:R-:W-:-:S07]  /*12820*/  IMAD R2, R3, R18, RZ ;  /* 0x0000001203027224 */ /* 0x000fce00078e02ff */
.L_x_790:
[----:B------:R-:W-:Y:S05]  /*12830*/  BSYNC B1 ;  /* 0x0000000000017941 */ /* 0x000fea0003800000 */
.L_x_789:
[----:B------:R-:W-:Y:S01]  /*12840*/  ISETP.LT.OR P3, PT, R0, 0x172, !P1 ;  /* 0x000001720000780c */ /* 0x000fe20004f61670 */
[----:B-1----:R-:W-:Y:S01]  /*12850*/  @!P4 IMAD R3, R112, R17, R2 ;  /* 0x000000117003c224 */ /* 0x002fe200078e0202 */
[----:B------:R-:W-:Y:S01]  /*12860*/  BSSY B1, `(.L_x_791) ;  /* 0x000000b000017945 */ /* 0x000fe20003800000 */
[C---:B------:R-:W-:Y:S02]  /*12870*/  ISETP.LT.OR P2, PT, R0.reuse, 0x171, !P0 ;  /* 0x000001710000780c */ /* 0x040fe40004741670 */
[C---:B------:R-:W-:Y:S01]  /*12880*/  ISETP.LT.OR P5, PT, R0.reuse, 0x172, !P0 ;  /* 0x000001720000780c */ /* 0x040fe200047a1670 */
[----:B------:R1:W-:Y:S01]  /*12890*/  @!P4 STG.E.U8 desc[UR36][R6.64+0x170], R3 ;  /* 0x000170030600c986 */ /* 0x0003e2000c101124 */
[C---:B------:R-:W-:Y:S02]  /*128a0*/  ISETP.LT.OR P4, PT, R0.reuse, 0x179, !P1 ;  /* 0x000001790000780c */ /* 0x040fe40004f81670 */
[C---:B------:R-:W-:Y:S02]  /*128b0*/  ISETP.LT.OR P1, PT, R0.reuse, 0x17a, !P1 ;  /* 0x0000017a0000780c */ /* 0x040fe40004f21670 */
[----:B------:R-:W-:-:S02]  /*128c0*/  ISETP.LT.OR P6, PT, R0, 0x179, !P0 ;  /* 0x000001790000780c */ /* 0x000fc400047c1670 */
[----:B------:R-:W-:Y:S11]  /*128d0*/  @P3 BRA `(.L_x_792) ;  /* 0x00000000000c3947 */ /* 0x000ff60003800000 */
[----:B------:R-:W1:Y:S02]  /*128e0*/  LDG.E.U8 R16, desc[UR36][R14.64+0x171] ;  /* 0x000171240e107981 */ /* 0x000e64000c1e1100 */
[----:B-1----:R-:W-:-:S05]  /*128f0*/  PRMT R3, R16, 0x8880, RZ ;  /* 0x0000888010037816 */ /* 0x002fca00000000ff */
[----:B------:R-:W-:-:S07]  /*12900*/  IMAD R2, R3, R18, RZ ;  /* 0x0000001203027224 */ /* 0x000fce00078e02ff */
.L_x_792:
[----:B------:R-:W-:Y:S05]  /*12910*/  BSYNC B1 ;  /* 0x0000000000017941 */ /* 0x000fea0003800000 */
.L_x_791:
[----:B------:R-:W-:Y:S01]  /*12920*/  @!P3 IMAD R113, R113, R17, R2 ;  /* 0x000000117171b224 */ /* 0x000fe200078e0202 */
[----:B------:R-:W-:Y:S04]  /*12930*/  BSSY B1, `(.L_x_793) ;  /* 0x0000006000017945 */ /* 0x000fe80003800000 */
[----:B------:R0:W-:Y:S01]  /*12940*/  @!P3 STG.E.U8 desc[UR36][R6.64+0x171], R113 ;  /* 0x000171710600b986 */ /* 0x0001e2000c101124 */
[----:B------:R-:W-:Y:S05]  /*12950*/  @P2 BRA `(.L_x_794) ;  /* 0x00000000000c2947 */ /* 0x000fea0003800000 */
[----:B------:R-:W1:Y:S02]  /*12960*/  LDG.E.U8 R16, desc[UR36][R12.64+0x170] ;  /* 0x000170240c107981 */ /* 0x000e64000c1e1100 */
[----:B-1----:R-:W-:-:S05]  /*12970*/  PRMT R3, R16, 0x8880, RZ ;  /* 0x0000888010037816 */ /* 0x002fca00000000ff */
[----:B------:R-:W-:-:S07]  /*12980*/  IMAD R2, R3, R18, RZ ;  /* 0x0000001203027224 */ /* 0x000fce00078e02ff */
.L_x_794:
[----:B------:R-:W-:Y:S05]  /*12990*/  BSYNC B1 ;  /* 0x0000000000017941 */ /* 0x000fea0003800000 */
.L_x_793:
[----:B-1----:R-:W-:Y:S01]  /*129a0*/  @!P2 IMAD R3, R114, R17, R2 ;  /* 0x000000117203a224 */ /* 0x002fe200078e0202 */
[----:B------:R-:W-:Y:S04]  /*129b0*/  BSSY B1, `(.L_x_795) ;  /* 0x0000006000017945 */ /* 0x000fe80003800000 */
[----:B------:R1:W-:Y:S01]  /*129c0*/  @!P2 STG.E.U8 desc[UR36][R8.64+0x170], R3 ;  /* 0x000170030800a986 */ /* 0x0003e2000c101124 */
[----:B------:R-:W-:Y:S05]  /*129d0*/  @P5 BRA `(.L_x_796) ;  /* 0x00000000000c5947 */ /* 0x000fea0003800000 */
[----:B------:R-:W1:Y:S02]  /*129e0*/  LDG.E.U8 R16, desc[UR36][R12.64+0x171] ;  /* 0x000171240c107981 */ /* 0x000e64000c1e1100 */
[----:B-1----:R-:W-:-:S05]  /*129f0*/  PRMT R3, R16, 0x8880, RZ ;  /* 0x0000888010037816 */ /* 0x002fca00000000ff */
[----:B------:R-:W-:-:S07]  /*12a00*/  IMAD R2, R3, R18, RZ ;  /* 0x0000001203027224 */ /* 0x000fce00078e02ff */
.L_x_796:
[----:B------:R-:W-:Y:S05]  /*12a10*/  BSYNC B1 ;  /* 0x0000000000017941 */ /* 0x000fea0003800000 */
.L_x_795:
[----:B------:R-:W-:Y:S01]  /*12a20*/  @!P5 IMAD R115, R115, R17, R2 ;  /* 0x000000117373d224 */ /* 0x000fe200078e0202 */
[----:B------:R-:W-:Y:S04]  /*12a30*/  BSSY B1, `(.L_x_797) ;  /* 0x0000006000017945 */ /* 0x000fe80003800000 */
[----:B------:R0:W-:Y:S01]  /*12a40*/  @!P5 STG.E.U8 desc[UR36][R8.64+0x171], R115 ;  /* 0x000171730800d986 */ /* 0x0001e2000c101124 */
[----:B------:R-:W-:Y:S05]  /*12a50*/  @P4 BRA `(.L_x_798) ;  /* 0x00000000000c4947 */ /* 0x000fea0003800000 */
[----:B------:R-:W1:Y:S02]  /*12a60*/  LDG.E.U8 R16, desc[UR36][R14.64+0x178] ;  /* 0x000178240e107981 */ /* 0x000e64000c1e1100 */
[----:B-1----:R-:W-:-:S05]  /*12a70*/  PRMT R3, R16, 0x8880, RZ ;  /* 0x0000888010037816 */ /* 0x002fca00000000ff */
[----:B------:R-:W-:-:S07]  /*12a80*/  IMAD R2, R3, R18, RZ ;  /* 0x0000001203027224 */ /* 0x000fce00078e02ff */
.L_x_798:
[----:B------:R-:W-:Y:S05]  /*12a90*/  BSYNC B1 ;  /* 0x0000000000017941 */ /* 0x000fea0003800000 */
.L_x_797:
[----:B-1----:R-:W-:Y:S01]  /*12aa0*/  @!P4 IMAD R3, R116, R17, R2 ;  /* 0x000000117403c224 */ /* 0x002fe200078e0202 */
[----:B------:R-:W-:Y:S04]  /*12ab0*/  BSSY B1, `(.L_x_799) ;  /* 0x0000006000017945 */ /* 0x000fe80003800000 */
[----:B------:R1:W-:Y:S01]  /*12ac0*/  @!P4 STG.E.U8 desc[UR36][R6.64+0x178], R3 ;  /* 0x000178030600c986 */ /* 0x0003e2000c101124 */
[----:B------:R-:W-:Y:S05]  /*12ad0*/  @P1 BRA `(.L_x_800) ;  /* 0x00000000000c1947 */ /* 0x000fea0003800000 */
[----:B------:R-:W1:Y:S02]  /*12ae0*/  LDG.E.U8 R16, desc[UR36][R14.64+0x179] ;  /* 0x000179240e107981 */ /* 0x000e64000c1e1100 */
[----:B-1----:R-:W-:-:S05]  /*12af0*/  PRMT R3, R16, 0x8880, RZ ;  /* 0x0000888010037816 */ /* 0x002fca00000000ff */
[----:B------:R-:W-:-:S07]  /*12b00*/  IMAD R2, R3, R18, RZ ;  /* 0x0000001203027224 */ /* 0x000fce00078e02ff */
.L_x_800:
[----:B------:R-:W-:Y:S05]  /*12b10*/  BSYNC B1 ;  /* 0x0000000000017941 */ /* 0x000fea0003800000 */
.L_x_799:
[----:B------:R-:W-:Y:S01]  /*12b20*/  @!P1 IMAD R117, R117, R17, R2 ;  /* 0x0000001175759224 */ /* 0x000fe200078e0202 */
[----:B------:R-:W-:Y:S04]  /*12b30*/  BSSY B1, `(.L_x_801) ;  /* 0x0000006000017945 */ /* 0x000fe80003800000 */
[----:B------:R0:W-:Y:S01]  /*12b40*/  @!P1 STG.E.U8 desc[UR36][R6.64+0x179], R117 ;  /* 0x0001797506009986 */ /* 0x0001e2000c101124 */
[----:B------:R-:W-:Y:S05]  /*12b50*/  @P6 BRA `(.L_x_802) ;  /* 0x00000000000c6947 */ /* 0x000fea0003800000 */
[----:B------:R-:W1:Y:S02]  /*12b60*/  LDG.E.U8 R16, desc[UR36][R12.64+0x178] ;  /* 0x000178240c107981 */ /* 0x000e64000c1e1100 */
[----:B-1----:R-:W-:-:S05]  /*12b70*/  PRMT R3, R16, 0x8880, RZ ;  /* 0x0000888010037816 */ /* 0x002fca00000000ff */
[----:B------:R-:W-:-:S07]  /*12b80*/  IMAD R2, R3, R18, RZ ;  /* 0x0000001203027224 */ /* 0x000fce00078e02ff */
.L_x_802:
[----:B------:R-:W-:Y:S05]  /*12b90*/  BSYNC B1 ;  /* 0x0000000000017941 */ /* 0x000fea0003800000 */
.L_x_801:
[----:B-1----:R-:W-:Y:S01]  /*12ba0*/  @!P6 IMAD R3, R118, R17, R2 ;  /* 0x000000117603e224 */ /* 0x002fe200078e0202 */
[----:B------:R-:W-:Y:S01]  /*12bb0*/  ISETP.LT.OR P0, PT, R0, 0x17a, !P0 ;  /* 0x0000017a0000780c */ /* 0x000fe20004701670 */
[----:B------:R-:W-:Y:S03]  /*12bc0*/  BSSY B1, `(.L_x_803) ;  /* 0x0000006000017945 */ /* 0x000fe60003800000 */
[----:B------:R1:W-:Y:S09]  /*12bd0*/  @!P6 STG.E.U8 desc[UR36][R8.64+0x178], R3 ;  /* 0x000178030800e986 */ /* 0x0003f2000c101124 */
[----:B------:R-:W-:Y:S05]  /*12be0*/  @P0 BRA `(.L_x_804) ;  /* 0x00000000000c0947 */ /* 0x000fea0003800000 */
[----:B------:R-:W1:Y:S02]  /*12bf0*/  LDG.E.U8 R16, desc[UR36][R12.64+0x179] ;  /* 0x000179240c107981 */ /* 0x000e64000c1e1100 */
[----:B-1----:R-:W-:-:S05]  /*12c00*/  PRMT R3, R16, 0x8880, RZ ;  /* 0x0000888010037816 */ /* 0x002fca00000000ff */
[----:B------:R-:W-:-:S07]  /*12c10*/  IMAD R2, R3, R18, RZ ;  /* 0x0000001203027224 */ /* 0x000fce00078e02ff */
.L_x_804:
[----:B------:R-:W-:Y:S05]  /*12c20*/  BSYNC B1 ;  /* 0x0000000000017941 */ /* 0x000fea0003800000 */
.L_x_803:
[----:B------:R-:W-:Y:S01]  /*12c30*/  IMAD R119, R119, R17, R2 ;  /* 0x0000001177777224 */ /* 0x000fe200078e0202 */
[----:B------:R-:W-:Y:S06]  /*12c40*/  @P0 BRA `(.L_x_805) ;  /* 0x0000005400180947 */ /* 0x000fec0003800000 */
[----:B------:R0:W-:Y:S01]  /*12c50*/  STG.E.U8 desc[UR36][R8.64+0x179], R119 ;  /* 0x0001797708007986 */ /* 0x0001e2000c101124 */
[----:B------:R-:W-:Y:S05]  /*12c60*/  BRA `(.L_x_805) ;  /* 0x0000005400107947 */ /* 0x000fea0003800000 */
.L_x_36:
[----:B------:R-:W2:Y:S04]  /*12c70*/  LDL.LU R2, [R1+0x180] ;  /* 0x0001800001027983 */ /* 0x000ea80000300800 */
[----:B------:R-:W3:Y:S04]  /*12c80*/  LDL.LU R3, [R1+0x184] ;  /* 0x0001840001037983 */ /* 0x000ee80000300800 */
[----:B------:R-:W4:Y:S01]  /*12c90*/  LDL.LU R12, [R1+0x18c] ;  /* 0x00018c00010c7983 */ /* 0x000f220000300800 */
[----:B------:R-:W-:-:S03]  /*12ca0*/  ISETP.GE.AND P2, PT, R222, 0x1, PT ;  /* 0x00000001de00780c */ /* 0x000fc60003f46270 */
[----:B------:R-:W5:Y:S04]  /*12cb0*/  LDL.LU R235, [R1+0x298] ;  /* 0x0002980001eb7983 */ /* 0x000f680000300800 */
[----:B------:R-:W5:Y:S04]  /*12cc0*/  LDL.LU R234, [R1+0x29c] ;  /* 0x00029c0001ea7983 */ /* 0x000f680000300800 */
[----:B------:R-:W5:Y:S04]  /*12cd0*/  LDL.LU R233, [R1+0x2a0] ;  /* 0x0002a00001e97983 */ /* 0x000f680000300800 */
[----:B------:R-:W5:Y:S01]  /*12ce0*/  LDL.LU R232, [R1+0x2a4] ;  /* 0x0002a40001e87983 */ /* 0x000f620000300800 */
[----:B------:R-:W-:-:S03]  /*12cf0*/  ISETP.LT.OR P0, PT, R0, 0x1, !P2 ;  /* 0x000000010000780c */ /* 0x000fc60005701670 */
[----:B------:R-:W5:Y:S04]  /*12d00*/  LDL.LU R231, [R1+0x2a8] ;  /* 0x0002a80001e77983 */ /* 0x000f680000300800 */
        /* <DEDUP_REMOVED lines=22> */
[----:B--2---:R-:W-:-:S05]  /*12e70*/  @!P0 IMAD R2, R2, R17, RZ ;  /* 0x0000001102028224 */ /* 0x004fca00078e02ff */
[----:B------:R0:W-:Y:S01]  /*12e80*/  @!P0 STG.E.U8 desc[UR36][R4.64], R2 ;  /* 0x0000000204008986 */ /* 0x0001e2000c101124 */
[----:B---3--:R-:W-:-:S03]  /*12e90*/  @!P1 IMAD R3, R3, R17, RZ ;  /* 0x0000001103039224 */ /* 0x008fc600078e02ff */
[----:B0-----:R-:W2:Y:S01]  /*12ea0*/  LDL.LU R2, [R1+0x188] ;  /* 0x0001880001027983 */ /* 0x001ea20000300800 */
[----:B------:R-:W-:Y:S02]  /*12eb0*/  ISETP.GE.AND P3, PT, R222, 0x9, PT ;  /* 0x00000009de00780c */ /* 0x000fe40003f66270 */
[C---:B------:R-:W-:Y:S01]  /*12ec0*/  ISETP.LT.OR P4, PT, R0.reuse, 0x9, !P2 ;  /* 0x000000090000780c */ /* 0x040fe20005781670 */
[----:B------:R0:W-:Y:S01]  /*12ed0*/  @!P1 STG.E.U8 desc[UR36][R4.64+0x1], R3 ;  /* 0x0000010304009986 */ /* 0x0001e2000c101124 */
[C---:B------:R-:W-:Y:S02]  /*12ee0*/  ISETP.LT.OR P5, PT, R0.reuse, 0x1, !P3 ;  /* 0x000000010000780c */ /* 0x040fe40005fa1670 */
[C---:B------:R-:W-:Y:S02]  /*12ef0*/  ISETP.LT.OR P0, PT, R0.reuse, 0x2, !P3 ;  /* 0x000000020000780c */ /* 0x040fe40005f01670 */
[----:B------:R-:W-:Y:S01]  /*12f00*/  ISETP.LT.OR P6, PT, R0, 0xa, !P2 ;  /* 0x0000000a0000780c */ /* 0x000fe200057c1670 */
[----:B0-----:R-:W3:Y:S10]  /*12f10*/  LDL.LU R3, [R1+0x190] ;  /* 0x0001900001037983 */ /* 0x001ef40000300800 */
[----:B----4-:R-:W-:-:S05]  /*12f20*/  @!P0 IMAD R12, R12, R17, RZ ;  /* 0x000000110c0c8224 */ /* 0x010fca00078e02ff */
[----:B------:R-:W-:Y:S01]  /*12f30*/  @!P0 STG.E.U8 desc[UR36][R10.64+0x1], R12 ;  /* 0x0000010c0a008986 */ /* 0x000fe2000c101124 */
[----:B--2---:R-:W-:-:S05]  /*12f40*/  @!P5 IMAD R2, R2, R17, RZ ;  /* 0x000000110202d224 */ /* 0x004fca00078e02ff */
[----:B------:R0:W-:Y:S04]  /*12f50*/  @!P5 STG.E.U8 desc[UR36][R10.64], R2 ;  /* 0x000000020a00d986 */ /* 0x0001e8000c101124 */
[----:B0-----:R-:W2:Y:S01]  /*12f60*/  LDL.LU R2, [R1+0x194] ;  /* 0x0001940001027983 */ /* 0x001ea20000300800 */
[----:B---3--:R-:W-:-:S03]  /*12f70*/  @!P4 IMAD R3, R3, R17, RZ ;  /* 0x000000110303c224 */ /* 0x008fc600078e02ff */
[----:B------:R-:W3:Y:S04]  /*12f80*/  LDL.LU R12, [R1+0x1a0] ;  /* 0x0001a000010c7983 */ /* 0x000ee80000300800 */
[----:B------:R0:W-:Y:S04]  /*12f90*/  @!P4 STG.E.U8 desc[UR36][R4.64+0x8], R3 ;  /* 0x000008030400c986 */ /* 0x0001e8000c101124 */
[----:B0-----:R-:W4:Y:S01]  /*12fa0*/  LDL.LU R3, [R1+0x198] ;  /* 0x0001980001037983 */ /* 0x001f220000300800 */
[----:B------:R-:W-:Y:S01]  /*12fb0*/  ISETP.LT.OR P1, PT, R0, 0x9, !P3 ;  /* 0x000000090000780c */ /* 0x000fe20005f21670 */
[----:B--2---:R-:W-:-:S05]  /*12fc0*/  @!P6 IMAD R2, R2, R17, RZ ;  /* 0x000000110202e224 */ /* 0x004fca00078e02ff */
[----:B------:R0:W-:Y:S04]  /*12fd0*/  @!P6 STG.E.U8 desc[UR36][R4.64+0x9], R2 ;  /* 0x000009020400e986 */ /* 0x0001e8000c101124 */
[----:B0-----:R-:W2:Y:S03]  /*12fe0*/  LDL.LU R2, [R1+0x19c] ;  /* 0x00019c0001027983 */ /* 0x001ea60000300800 */
[----:B----4-:R-:W-:-:S05]  /*12ff0*/  @!P1 IMAD R3, R3, R17, RZ ;  /* 0x0000001103039224 */ /* 0x010fca00078e02ff */
[----:B------:R0:W-:Y:S04]  /*13000*/  @!P1 STG.E.U8 desc[UR36][R10.64+0x8], R3 ;  /* 0x000008030a009986 */ /* 0x0001e8000c101124 */
[----:B0-----:R-:W4:Y:S01]  /*13010*/  LDL.LU R3, [R1+0x1a4] ;  /* 0x0001a40001037983 */ /* 0x001f220000300800 */
[C---:B------:R-:W-:Y:S02]  /*13020*/  ISETP.LT.OR P5, PT, R0.reuse, 0xa, !P3 ;  /* 0x0000000a0000780c */ /* 0x040fe40005fa1670 */
[C---:B------:R-:W-:Y:S02]  /*13030*/  ISETP.LT.OR P0, PT, R0.reuse, 0x11, !P2 ;  /* 0x000000110000780c */ /* 0x040fe40005701670 */
[----:B------:R-:W-:-:S11]  /*13040*/  ISETP.LT.OR P4, PT, R0, 0x12, !P2 ;  /* 0x000000120000780c */ /* 0x000fd60005781670 */
[-C--:B---3--:R-:W-:Y:S02]  /*13050*/  @!P0 IMAD R12, R12, R17.reuse, RZ ;  /* 0x000000110c0c8224 */ /* 0x088fe400078e02ff */
[----:B--2---:R-:W-:-:S05]  /*13060*/  @!P5 IMAD R2, R2, R17, RZ ;  /* 0x000000110202d224 */ /* 0x004fca00078e02ff */
[----:B------:R0:W-:Y:S04]  /*13070*/  @!P5 STG.E.U8 desc[UR36][R10.64+0x9], R2 ;  /* 0x000009020a00d986 */ /* 0x0001e8000c101124 */
[----:B0-----:R-:W2:Y:S01]  /*13080*/  LDL.LU R2, [R1+0x1a8] ;  /* 0x0001a80001027983 */ /* 0x001ea20000300800 */
[----:B----4-:R-:W-:-:S03]  /*13090*/  @!P4 IMAD R3, R3, R17, RZ ;  /* 0x000000110303c224 */ /* 0x010fc600078e02ff */
[----:B------:R0:W-:Y:S04]  /*130a0*/  @!P0 STG.E.U8 desc[UR36][R4.64+0x10], R12 ;  /* 0x0000100c04008986 */ /* 0x0001e8000c101124 */
[----:B------:R1:W-:Y:S04]  /*130b0*/  @!P4 STG.E.U8 desc[UR36][R4.64+0x11], R3 ;  /* 0x000011030400c986 */ /* 0x0003e8000c101124 */
[----:B0-----:R-:W3:Y:S04]  /*130c0*/  LDL.LU R12, [R1+0x1b4] ;  /* 0x0001b400010c7983 */ /* 0x001ee80000300800 */
[----:B-1----:R-:W4:Y:S01]  /*130d0*/  LDL.LU R3, [R1+0x1ac] ;  /* 0x0001ac0001037983 */ /* 0x002f220000300800 */
[----:B------:R-:W-:-:S02]  /*130e0*/  ISETP.LT.OR P6, PT, R0, 0x11, !P3 ;  /* 0x000000110000780c */ /* 0x000fc40005fc1670 */
[----:B------:R-:W-:-:S11]  /*130f0*/  ISETP.LT.OR P1, PT, R0, 0x12, !P3 ;  /* 0x000000120000780c */ /* 0x000fd60005f21670 */
[----:B--2---:R-:W-:-:S05]  /*13100*/  @!P6 IMAD R2, R2, R17, RZ ;  /* 0x000000110202e224 */ /* 0x004fca00078e02ff */
[----:B------:R0:W-:Y:S04]  /*13110*/  @!P6 STG.E.U8 desc[UR36][R10.64+0x10], R2 ;  /* 0x000010020a00e986 */ /* 0x0001e8000c101124 */
[----:B0-----:R-:W2:Y:S01]  /*13120*/  LDL.LU R2, [R1+0x1b0] ;  /* 0x0001b00001027983 */ /* 0x001ea20000300800 */
[----:B----4-:R-:W-:-:S05]  /*13130*/  @!P1 IMAD R3, R3, R17, RZ ;  /* 0x0000001103039224 */ /* 0x010fca00078e02ff */
[----:B------:R0:W-:Y:S04]  /*13140*/  @!P1 STG.E.U8 desc[UR36][R10.64+0x11], R3 ;  /* 0x000011030a009986 */ /* 0x0001e8000c101124 */
[----:B0-----:R-:W4:Y:S01]  /*13150*/  LDL.LU R3, [R1+0x1b8] ;  /* 0x0001b80001037983 */ /* 0x001f220000300800 */
[C---:B------:R-:W-:Y:S02]  /*13160*/  ISETP.LT.OR P5, PT, R0.reuse, 0x19, !P2 ;  /* 0x000000190000780c */ /* 0x040fe400057a1670 */
[C---:B------:R-:W-:Y:S02]  /*13170*/  ISETP.LT.OR P0, PT, R0.reuse, 0x1a, !P2 ;  /* 0x0000001a0000780c */ /* 0x040fe40005701670 */
[----:B------:R-:W-:-:S11]  /*13180*/  ISETP.LT.OR P4, PT, R0, 0x19, !P3 ;  /* 0x000000190000780c */ /* 0x000fd60005f81670 */
[----:B---3--:R-:W-:-:S05]  /*13190*/  @!P0 IMAD R12, R12, R17, RZ ;  /* 0x000000110c0c8224 */ /* 0x008fca00078e02ff */
[----:B------:R-:W-:Y:S01]  /*131a0*/  @!P0 STG.E.U8 desc[UR36][R4.64+0x19], R12 ;  /* 0x0000190c04008986 */ /* 0x000fe2000c101124 */
[----:B--2---:R-:W-:-:S05]  /*131b0*/  @!P5 IMAD R2, R2, R17, RZ ;  /* 0x000000110202d224 */ /* 0x004fca00078e02ff */
[----:B------:R0:W-:Y:S04]  /*131c0*/  @!P5 STG.E.U8 desc[UR36][R4.64+0x18], R2 ;  /* 0x000018020400d986 */ /* 0x0001e8000c101124 */
[----:B0-----:R-:W2:Y:S01]  /*131d0*/  LDL.LU R2, [R1+0x1bc] ;  /* 0x0001bc0001027983 */ /* 0x001ea20000300800 */
[----:B----4-:R-:W-:-:S03]  /*131e0*/  @!P4 IMAD R3, R3, R17, RZ ;  /* 0x000000110303c224 */ /* 0x010fc600078e02ff */
[----:B------:R-:W3:Y:S04]  /*131f0*/  LDL.LU R12, [R1+0x1c8] ;  /* 0x0001c800010c7983 */ /* 0x000ee80000300800 */
[----:B------:R0:W-:Y:S04]  /*13200*/  @!P4 STG.E.U8 desc[UR36][R10.64+0x18], R3 ;  /* 0x000018030a00c986 */ /* 0x0001e8000c101124 */
[----:B0-----:R-:W4:Y:S01]  /*13210*/  LDL.LU R3, [R1+0x1c0] ;  /* 0x0001c00001037983 */ /* 0x001f220000300800 */
[C---:B------:R-:W-:Y:S02]  /*13220*/  ISETP.LT.OR P6, PT, R0.reuse, 0x1a, !P3 ;  /* 0x0000001a0000780c */ /* 0x040fe40005fc1670 */
        /* <DEDUP_REMOVED lines=209> */
[C---:B------:R-:W-:Y:S02]  /*13f40*/  ISETP.LT.OR P6, PT, R0.reuse, 0x8a, !P2 ;  /* 0x0000008a0000780c */ /* 0x040fe400057c1670 */
[----:B------:R-:W-:-:S02]  /*13f50*/  ISETP.LT.OR P4, PT, R0, 0x89, !P3 ;  /* 0x000000890000780c */ /* 0x000fc40005f81670 */
[----:B------:R-:W-:-:S07]  /*13f60*/  ISETP.LT.OR P1, PT, R0, 0x8a, !P3 ;  /* 0x0000008a0000780c */ /* 0x000fce0005f21670 */
[-C--:B---3--:R-:W-:Y:S02]  /*13f70*/  @!P0 IMAD R12, R12, R17.reuse, RZ ;  /* 0x000000110c0c8224 */ /* 0x088fe400078e02ff */
[----:B--2---:R-:W-:-:S05]  /*13f80*/  @!P5 IMAD R2, R2, R17, RZ ;  /* 0x000000110202d224 */ /* 0x004fca00078e02ff */
[----:B------:R5:W-:Y:S01]  /*13f90*/  @!P5 STG.E.U8 desc[UR36][R10.64+0x81], R2 ;  /* 0x000081020a00d986 */ /* 0x000be2000c101124 */
[----:B------:R-:W-:-:S03]  /*13fa0*/  ISETP.LT.OR P5, PT, R0, 0x91, !P2 ;  /* 0x000000910000780c */ /* 0x000fc600057a1670 */
[----:B------:R-:W-:Y:S01]  /*13fb0*/  @!P0 STG.E.U8 desc[UR36][R4.64+0x88], R12 ;  /* 0x0000880c04008986 */ /* 0x000fe2000c101124 */
[----:B------:R-:W-:Y:S01]  /*13fc0*/  ISETP.LT.OR P0, PT, R0, 0x92, !P2 ;  /* 0x000000920000780c */ /* 0x000fe20005701670 */
[-C--:B-----5:R-:W-:Y:S02]  /*13fd0*/  @!P4 IMAD R2, R235, R17.reuse, RZ ;  /* 0x00000011eb02c224 */ /* 0x0a0fe400078e02ff */
[----:B----4-:R-:W-:-:S05]  /*13fe0*/  @!P6 IMAD R3, R3, R17, RZ ;  /* 0x000000110303e224 */ /* 0x010fca00078e02ff */
[----:B------:R0:W-:Y:S01]  /*13ff0*/  @!P6 STG.E.U8 desc[UR36][R4.64+0x89], R3 ;  /* 0x000089030400e986 */ /* 0x0001e2000c101124 */
[----:B------:R-:W-:-:S03]  /*14000*/  ISETP.LT.OR P6, PT, R0, 0x92, !P3 ;  /* 0x000000920000780c */ /* 0x000fc60005fc1670 */
[----:B------:R1:W-:Y:S01]  /*14010*/  @!P4 STG.E.U8 desc[UR36][R10.64+0x88], R2 ;  /* 0x000088020a00c986 */ /* 0x0003e2000c101124 */
[----:B------:R-:W-:Y:S01]  /*14020*/  ISETP.LT.OR P4, PT, R0, 0x91, !P3 ;  /* 0x000000910000780c */ /* 0x000fe20005f81670 */
[-C--:B0-----:R-:W-:Y:S02]  /*14030*/  @!P1 IMAD R3, R234, R17.reuse, RZ ;  /* 0x00000011ea039224 */ /* 0x081fe400078e02ff */
[----:B-1----:R-:W-:-:S03]  /*14040*/  @!P5 IMAD R2, R233, R17, RZ ;  /* 0x00000011e902d224 */ /* 0x002fc600078e02ff */
[----:B------:R0:W-:Y:S01]  /*14050*/  @!P1 STG.E.U8 desc[UR36][R10.64+0x89], R3 ;  /* 0x000089030a009986 */ /* 0x0001e2000c101124 */
[----:B------:R-:W-:Y:S01]  /*14060*/  ISETP.LT.OR P1, PT, R0, 0x99, !P2 ;  /* 0x000000990000780c */ /* 0x000fe20005721670 */
[----:B------:R-:W-:Y:S02]  /*14070*/  @!P0 IMAD R12, R232, R17, RZ ;  /* 0x00000011e80c8224 */ /* 0x000fe400078e02ff */
[----:B------:R1:W-:Y:S01]  /*14080*/  @!P5 STG.E.U8 desc[UR36][R4.64+0x90], R2 ;  /* 0x000090020400d986 */ /* 0x0003e2000c101124 */
[----:B------:R-:W-:-:S03]  /*14090*/  ISETP.LT.OR P5, PT, R0, 0x9a, !P2 ;  /* 0x0000009a0000780c */ /* 0x000fc600057a1670 */
[----:B------:R-:W-:Y:S01]  /*140a0*/  @!P0 STG.E.U8 desc[UR36][R4.64+0x91], R12 ;  /* 0x0000910c04008986 */ /* 0x000fe2000c101124 */
[----:B------:R-:W-:Y:S01]  /*140b0*/  ISETP.LT.OR P0, PT, R0, 0x99, !P3 ;  /* 0x000000990000780c */ /* 0x000fe20005f01670 */
[-C--:B0-----:R-:W-:Y:S02]  /*140c0*/  @!P4 IMAD R3, R231, R17.reuse, RZ ;  /* 0x00000011e703c224 */ /* 0x081fe400078e02ff */
[----:B-1----:R-:W-:-:S03]  /*140d0*/  @!P6 IMAD R2, R230, R17, RZ ;  /* 0x00000011e602e224 */ /* 0x002fc600078e02ff */
[----:B------:R0:W-:Y:S01]  /*140e0*/  @!P4 STG.E.U8 desc[UR36][R10.64+0x90], R3 ;  /* 0x000090030a00c986 */ /* 0x0001e2000c101124 */
[----:B------:R-:W-:-:S03]  /*140f0*/  ISETP.LT.OR P4, PT, R0, 0xa1, !P2 ;  /* 0x000000a10000780c */ /* 0x000fc60005781670 */
[----:B------:R1:W-:Y:S01]  /*14100*/  @!P6 STG.E.U8 desc[UR36][R10.64+0x91], R2 ;  /* 0x000091020a00e986 */ /* 0x0003e2000c101124 */
[----:B------:R-:W-:Y:S01]  /*14110*/  ISETP.LT.OR P6, PT, R0, 0x9a, !P3 ;  /* 0x0000009a0000780c */ /* 0x000fe20005fc1670 */
[-C--:B0-----:R-:W-:Y:S02]  /*14120*/  @!P1 IMAD R3, R229, R17.reuse, RZ ;  /* 0x00000011e5039224 */ /* 0x081fe400078e02ff */
[----:B-1----:R-:W-:-:S03]  /*14130*/  @!P5 IMAD R2, R228, R17, RZ ;  /* 0x00000011e402d224 */ /* 0x002fc600078e02ff */
[----:B------:R-:W-:Y:S01]  /*14140*/  @!P1 STG.E.U8 desc[UR36][R4.64+0x98], R3 ;  /* 0x0000980304009986 */ /* 0x000fe2000c101124 */
[----:B------:R-:W-:-:S03]  /*14150*/  ISETP.LT.OR P1, PT, R0, 0xa2, !P2 ;  /* 0x000000a20000780c */ /* 0x000fc60005721670 */
[----:B------:R0:W-:Y:S01]  /*14160*/  @!P5 STG.E.U8 desc[UR36][R4.64+0x99], R2 ;  /* 0x000099020400d986 */ /* 0x0001e2000c101124 */
[----:B------:R-:W-:Y:S01]  /*14170*/  ISETP.LT.OR P5, PT, R0, 0xa1, !P3 ;  /* 0x000000a10000780c */ /* 0x000fe20005fa1670 */
[-C--:B0-----:R-:W-:Y:S02]  /*14180*/  @!P0 IMAD R2, R227, R17.reuse, RZ ;  /* 0x00000011e3028224 */ /* 0x081fe400078e02ff */
[----:B------:R-:W-:-:S03]  /*14190*/  @!P6 IMAD R3, R226, R17, RZ ;  /* 0x00000011e203e224 */ /* 0x000fc600078e02ff */
[----:B------:R0:W-:Y:S01]  /*141a0*/  @!P0 STG.E.U8 desc[UR36][R10.64+0x98], R2 ;  /* 0x000098020a008986 */ /* 0x0001e2000c101124 */
[----:B------:R-:W-:-:S03]  /*141b0*/  ISETP.LT.OR P0, PT, R0, 0xa2, !P3 ;  /* 0x000000a20000780c */ /* 0x000fc60005f01670 */
[----:B------:R1:W-:Y:S01]  /*141c0*/  @!P6 STG.E.U8 desc[UR36][R10.64+0x99], R3 ;  /* 0x000099030a00e986 */ /* 0x0003e2000c101124 */
[----:B------:R-:W-:Y:S01]  /*141d0*/  ISETP.LT.OR P6, PT, R0, 0xa9, !P2 ;  /* 0x000000a90000780c */ /* 0x000fe200057c1670 */
[-C--:B0-----:R-:W-:Y:S02]  /*141e0*/  @!P4 IMAD R2, R225, R17.reuse, RZ ;  /* 0x00000011e102c224 */ /* 0x081fe400078e02ff */
[----:B-1----:R-:W-:-:S03]  /*141f0*/  @!P1 IMAD R3, R224, R17, RZ ;  /* 0x00000011e0039224 */ /* 0x002fc600078e02ff */
[----:B------:R0:W-:Y:S01]  /*14200*/  @!P4 STG.E.U8 desc[UR36][R4.64+0xa0], R2 ;  /* 0x0000a0020400c986 */ /* 0x0001e2000c101124 */
[----:B------:R-:W-:-:S03]  /*14210*/  ISETP.LT.OR P4, PT, R0, 0xaa, !P2 ;  /* 0x000000aa0000780c */ /* 0x000fc60005781670 */
[----:B------:R1:W-:Y:S01]  /*14220*/  @!P1 STG.E.U8 desc[UR36][R4.64+0xa1], R3 ;  /* 0x0000a10304009986 */ /* 0x0003e2000c101124 */
[----:B0-----:R-:W-:-:S05]  /*14230*/  @!P5 IMAD R2, R223, R17, RZ ;  /* 0x00000011df02d224 */ /* 0x001fca00078e02ff */
[----:B------:R0:W-:Y:S01]  /*14240*/  @!P5 STG.E.U8 desc[UR36][R10.64+0xa0], R2 ;  /* 0x0000a0020a00d986 */ /* 0x0001e2000c101124 */
[----:B------:R-:W-:Y:S01]  /*14250*/  ISETP.LT.OR P5, PT, R0, 0xaa, !P3 ;  /* 0x000000aa0000780c */ /* 0x000fe20005fa1670 */
[-C--:B-1----:R-:W-:Y:S01]  /*14260*/  @!P6 IMAD R3, R220, R17.reuse, RZ ;  /* 0x00000011dc03e224 */ /* 0x082fe200078e02ff */
[----:B------:R-:W-:Y:S01]  /*14270*/  ISETP.LT.OR P1, PT, R0, 0xa9, !P3 ;  /* 0x000000a90000780c */ /* 0x000fe20005f21670 */
[----:B0-----:R-:W-:-:S05]  /*14280*/  @!P0 IMAD R2, R221, R17, RZ ;  /* 0x00000011dd028224 */ /* 0x001fca00078e02ff */
[----:B------:R0:W-:Y:S01]  /*14290*/  @!P0 STG.E.U8 desc[UR36][R10.64+0xa1], R2 ;  /* 0x0000a1020a008986 */ /* 0x0001e2000c101124 */
[----:B------:R-:W-:-:S03]  /*142a0*/  ISETP.LT.OR P0, PT, R0, 0xb1, !P2 ;  /* 0x000000b10000780c */ /* 0x000fc60005701670 */
[----:B------:R1:W-:Y:S01]  /*142b0*/  @!P6 STG.E.U8 desc[UR36][R4.64+0xa8], R3 ;  /* 0x0000a8030400e986 */ /* 0x0003e2000c101124 */
[----:B------:R-:W-:Y:S01]  /*142c0*/  ISETP.LT.OR P6, PT, R0, 0xb2, !P2 ;  /* 0x000000b20000780c */ /* 0x000fe200057c1670 */
[----:B0-----:R-:W-:-:S05]  /*142d0*/  @!P4 IMAD R2, R219, R17, RZ ;  /* 0x00000011db02c224 */ /* 0x001fca00078e02ff */
[----:B------:R0:W-:Y:S01]  /*142e0*/  @!P4 STG.E.U8 desc[UR36][R4.64+0xa9], R2 ;  /* 0x0000a9020400c986 */ /* 0x0001e2000c101124 */
[----:B------:R-:W-:Y:S01]  /*142f0*/  ISETP.LT.OR P4, PT, R0, 0xb1, !P3 ;  /* 0x000000b10000780c */ /* 0x000fe20005f81670 */
[-C--:B-1----:R-:W-:Y:S02]  /*14300*/  @!P1 IMAD R3, R218, R17.reuse, RZ ;  /* 0x00000011da039224 */ /* 0x082fe400078e02ff */
[----:B0-----:R-:W-:-:S05]  /*14310*/  @!P5 IMAD R2, R217, R17, RZ ;  /* 0x00000011d902d224 */ /* 0x001fca00078e02ff */
        /* <DEDUP_REMOVED lines=12> */
[-C--:B-1----:R-:W-:Y:S02]  /*143e0*/  @!P1 IMAD R3, R21, R17.reuse, RZ ;  /* 0x0000001115039224 */ /* 0x082fe400078e02ff */
[----:B------:R-:W-:-:S03]  /*143f0*/  @!P0 IMAD R12, R15, R17, RZ ;  /* 0x000000110f0c8224 */ /* 0x000fc600078e02ff */
[----:B------:R-:W-:Y:S01]  /*14400*/  @!P1 STG.E.U8 desc[UR36][R10.64+0xb1], R3 ;  /* 0x0000b1030a009986 */ /* 0x000fe2000c101124 */
[----:B0-----:R-:W-:-:S05]  /*14410*/  @!P5 IMAD R2, R20, R17, RZ ;  /* 0x000000111402d224 */ /* 0x001fca00078e02ff */
[----:B------:R0:W-:Y:S01]  /*14420*/  @!P5 STG.E.U8 desc[UR36][R4.64+0xb8], R2 ;  /* 0x0000b8020400d986 */ /* 0x0001e2000c101124 */
[----:B------:R-:W-:Y:S01]  /*14430*/  ISETP.LT.OR P6, PT, R0, 0xb9, !P3 ;  /* 0x000000b90000780c */ /* 0x000fe20005fc1670 */
[-C--:B0-----:R-:W-:Y:S02]  /*14440*/  @!P4 IMAD R2, R13, R17.reuse, RZ ;  /* 0x000000110d02c224 */ /* 0x081fe400078e02ff */
[----:B------:R-:W2:Y:S04]  /*14450*/  LDL.LU R13, [R1+0x114] ;  /* 0x00011400010d7983 */ /* 0x000ea80000300800 */
[----:B------:R-:W3:Y:S04]  /*14460*/  LDL.LU R15, [R1+0x118] ;  /* 0x00011800010f7983 */ /* 0x000ee80000300800 */
[----:B------:R-:W4:Y:S04]  /*14470*/  LDL.LU R21, [R1+0x11c] ;  /* 0x00011c0001157983 */ /* 0x000f280000300800 */
        /* <DEDUP_REMOVED lines=16> */
[----:B------:R-:W-:-:S03]  /*14580*/  @!P6 IMAD R3, R14, R17, RZ ;  /* 0x000000110e03e224 */ /* 0x000fc600078e02ff */
[----:B------:R-:W5:Y:S04]  /*14590*/  LDL.LU R219, [R1+0x164] ;  /* 0x0001640001db7983 */ /* 0x000f680000300800 */
[----:B------:R-:W5:Y:S04]  /*145a0*/  LDL.LU R218, [R1+0x168] ;  /* 0x0001680001da7983 */ /* 0x000f680000300800 */
[----:B------:R-:W5:Y:S04]  /*145b0*/  LDL.LU R217, [R1+0x16c] ;  /* 0x00016c0001d97983 */ /* 0x000f680000300800 */
[----:B------:R-:W5:Y:S01]  /*145c0*/  LDL.LU R216, [R1+0x170] ;  /* 0x0001700001d87983 */ /* 0x000f620000300800 */
[----:B------:R-:W-:-:S03]  /*145d0*/  ISETP.GE.AND P1, PT, R222, 0x81, PT ;  /* 0x00000081de00780c */ /* 0x000fc60003f26270 */
[----:B------:R-:W5:Y:S04]  /*145e0*/  LDL.LU R22, [R1+0x174] ;  /* 0x0001740001167983 */ /* 0x000f680000300800 */
[----:B------:R-:W5:Y:S04]  /*145f0*/  LDL.LU R20, [R1+0x178] ;  /* 0x0001780001147983 */ /* 0x000f680000300800 */
[----:B------:R-:W5:Y:S04]  /*14600*/  LDL.LU R14, [R1+0x17c] ;  /* 0x00017c00010e7983 */ /* 0x000f680000300800 */
[----:B------:R0:W-:Y:S01]  /*14610*/  @!P0 STG.E.U8 desc[UR36][R4.64+0xb9], R12 ;  /* 0x0000b90c04008986 */ /* 0x0001e2000c101124 */
[----:B------:R-:W-:-:S03]  /*14620*/  ISETP.GE.AND P0, PT, R222, 0x89, PT ;  /* 0x00000089de00780c */ /* 0x000fc60003f06270 */
[----:B------:R1:W-:Y:S04]  /*14630*/  @!P6 STG.E.U8 desc[UR36][R10.64+0xb8], R3 ;  /* 0x0000b8030a00e986 */ /* 0x0003e8000c101124 */
[----:B------:R1:W-:Y:S04]  /*14640*/  @!P4 STG.E.U8 desc[UR36][R10.64+0xb9], R2 ;  /* 0x0000b9020a00c986 */ /* 0x0003e8000c101124 */
[----:B0-----:R-:W5:Y:S04]  /*14650*/  LDL.LU R12, [R1+0x120] ;  /* 0x00012000010c7983 */ /* 0x001f680000300800 */
[----:B------:R-:W2:Y:S04]  /*14660*/  LDL.LU R222, [R1+0x110] ;  /* 0x0001100001de7983 */ /* 0x000ea80000300800 */
[----:B-1----:R-:W3:Y:S04]  /*14670*/  LDL.LU R3, [R1+0x4] ;  /* 0x0000040001037983 */ /* 0x002ee80000300800 */
[----:B------:R-:W4:Y:S01]  /*14680*/  LDL.LU R2, [R1] ;  /* 0x0000000001027983 */ /* 0x000f220000300800 */
[----:B------:R-:W-:-:S02]  /*14690*/  ISETP.LT.OR P5, PT, R0, 0x1, !P1 ;  /* 0x000000010000780c */ /* 0x000fc40004fa1670 */
[C---:B------:R-:W-:Y:S02]  /*146a0*/  ISETP.LT.OR P6, PT, R0.reuse, 0x2, !P1 ;  /* 0x000000020000780c */ /* 0x040fe40004fc1670 */
[----:B------:R-:W-:-:S09]  /*146b0*/  ISETP.LT.OR P4, PT, R0, 0x1, !P0 ;  /* 0x000000010000780c */ /* 0x000fd20004781670 */
[----:B----4-:R-:W-:-:S05]  /*146c0*/  @!P5 IMAD R2, R2, R17, RZ ;  /* 0x000000110202d224 */ /* 0x010fca00078e02ff */
[----:B------:R0:W-:Y:S04]  /*146d0*/  @!P5 STG.E.U8 desc[UR36][R6.64], R2 ;  /* 0x000000020600d986 */ /* 0x0001e8000c101124 */
[----:B0-----:R-:W4:Y:S01]  /*146e0*/  LDL.LU R2, [R1+0x8] ;  /* 0x0000080001027983 */ /* 0x001f220000300800 */
[----:B---3--:R-:W-:-:S05]  /*146f0*/  @!P6 IMAD R3, R3, R17, RZ ;  /* 0x000000110303e224 */ /* 0x008fca00078e02ff */
[----:B------:R0:W-:Y:S04]  /*14700*/  @!P6 STG.E.U8 desc[UR36][R6.64+0x1], R3 ;  /* 0x000001030600e986 */ /* 0x0001e8000c101124 */
[----:B0-----:R-:W3:Y:S01]  /*14710*/  LDL.LU R3, [R1+0x10] ;  /* 0x0000100001037983 */ /* 0x001ee20000300800 */
[----:B----4-:R-:W-:-:S05]  /*14720*/  @!P4 IMAD R2, R2, R17, RZ ;  /* 0x000000110202c224 */ /* 0x010fca00078e02ff */
[----:B------:R0:W-:Y:S04]  /*14730*/  @!P4 STG.E.U8 desc[UR36][R8.64], R2 ;  /* 0x000000020800c986 */ /* 0x0001e8000c101124 */
[----:B0-----:R-:W4:Y:S01]  /*14740*/  LDL.LU R2, [R1+0xc] ;  /* 0x00000c0001027983 */ /* 0x001f220000300800 */
[C---:B------:R-:W-:Y:S02]  /*14750*/  ISETP.LT.OR P5, PT, R0.reuse, 0x2, !P0 ;  /* 0x000000020000780c */ /* 0x040fe400047a1670 */
        /* <DEDUP_REMOVED lines=255> */
[----:B------:R3:W-:Y:S01]  /*15750*/  @!P5 STG.E.U8 desc[UR36][R8.64+0x80], R2 ;  /* 0x000080020800d986 */ /* 0x0007e2000c101124 */
[----:B------:R-:W-:Y:S01]  /*15760*/  ISETP.LT.OR P5, PT, R0, 0x8a, !P1 ;  /* 0x0000008a0000780c */ /* 0x000fe20004fa1670 */
[-C--:B---3--:R-:W-:Y:S02]  /*15770*/  @!P6 IMAD R2, R3, R17.reuse, RZ ;  /* 0x000000110302e224 */ /* 0x088fe400078e02ff */
[----:B--2---:R-:W-:-:S10]  /*15780*/  @!P4 IMAD R3, R222, R17, RZ ;  /* 0x00000011de03c224 */ /* 0x004fd400078e02ff */
[----:B------:R-:W-:Y:S01]  /*15790*/  @!P5 IMAD R13, R13, R17, RZ ;  /* 0x000000110d0dd224 */ /* 0x000fe200078e02ff */
[----:B------:R-:W-:Y:S01]  /*157a0*/  @!P6 STG.E.U8 desc[UR36][R8.64+0x81], R2 ;  /* 0x000081020800e986 */ /* 0x000fe2000c101124 */
[----:B------:R-:W-:-:S03]  /*157b0*/  ISETP.LT.OR P6, PT, R0, 0x89, !P0 ;  /* 0x000000890000780c */ /* 0x000fc600047c1670 */
[----:B------:R5:W-:Y:S01]  /*157c0*/  @!P4 STG.E.U8 desc[UR36][R6.64+0x88], R3 ;  /* 0x000088030600c986 */ /* 0x000be2000c101124 */
[----:B------:R-:W-:-:S03]  /*157d0*/  ISETP.LT.OR P4, PT, R0, 0x8a, !P0 ;  /* 0x0000008a0000780c */ /* 0x000fc60004781670 */
[----:B------:R0:W-:Y:S01]  /*157e0*/  @!P5 STG.E.U8 desc[UR36][R6.64+0x89], R13 ;  /* 0x0000890d0600d986 */ /* 0x0001e2000c101124 */
[----:B------:R-:W-:-:S05]  /*157f0*/  ISETP.LT.OR P5, PT, R0, 0x91, !P1 ;  /* 0x000000910000780c */ /* 0x000fca0004fa1670 */
[----:B------:R-:W-:-:S04]  /*15800*/  @!P6 IMAD R15, R15, R17, RZ ;  /* 0x000000110f0fe224 */ /* 0x000fc800078e02ff */
[-C--:B------:R-:W-:Y:S01]  /*15810*/  @!P4 IMAD R21, R21, R17.reuse, RZ ;  /* 0x000000111515c224 */ /* 0x080fe200078e02ff */
[----:B------:R1:W-:Y:S03]  /*15820*/  @!P6 STG.E.U8 desc[UR36][R8.64+0x88], R15 ;  /* 0x0000880f0800e986 */ /* 0x0003e6000c101124 */
[----:B-----5:R-:W-:Y:S01]  /*15830*/  @!P5 IMAD R3, R12, R17, RZ ;  /* 0x000000110c03d224 */ /* 0x020fe200078e02ff */
[C---:B------:R-:W-:Y:S01]  /*15840*/  ISETP.LT.OR P6, PT, R0.reuse, 0x92, !P1 ;  /* 0x000000920000780c */ /* 0x040fe20004fc1670 */
[----:B------:R-:W-:Y:S01]  /*15850*/  @!P4 STG.E.U8 desc[UR36][R8.64+0x89], R21 ;  /* 0x000089150800c986 */ /* 0x000fe2000c101124 */
[----:B------:R-:W-:-:S03]  /*15860*/  ISETP.LT.OR P4, PT, R0, 0x91, !P0 ;  /* 0x000000910000780c */ /* 0x000fc60004781670 */
[----:B------:R2:W-:Y:S01]  /*15870*/  @!P5 STG.E.U8 desc[UR36][R6.64+0x90], R3 ;  /* 0x000090030600d986 */ /* 0x0005e2000c101124 */
[----:B------:R-:W-:-:S07]  /*15880*/  ISETP.LT.OR P5, PT, R0, 0x92, !P0 ;  /* 0x000000920000780c */ /* 0x000fce00047a1670 */
[-C--:B0-----:R-:W-:Y:S02]  /*15890*/  @!P6 IMAD R13, R235, R17.reuse, RZ ;  /* 0x00000011eb0de224 */ /* 0x081fe400078e02ff */
[----:B------:R-:W-:-:S04]  /*158a0*/  @!P4 IMAD R23, R23, R17, RZ ;  /* 0x000000111717c224 */ /* 0x000fc800078e02ff */
[----:B-1----:R-:W-:Y:S01]  /*158b0*/  @!P5 IMAD R15, R234, R17, RZ ;  /* 0x00000011ea0fd224 */ /* 0x002fe200078e02ff */
[----:B------:R0:W-:Y:S01]  /*158c0*/  @!P6 STG.E.U8 desc[UR36][R6.64+0x91], R13 ;  /* 0x0000910d0600e986 */ /* 0x0001e2000c101124 */
[----:B------:R-:W-:-:S03]  /*158d0*/  ISETP.LT.OR P6, PT, R0, 0x99, !P1 ;  /* 0x000000990000780c */ /* 0x000fc60004fc1670 */
[----:B------:R-:W-:Y:S01]  /*158e0*/  @!P4 STG.E.U8 desc[UR36][R8.64+0x90], R23 ;  /* 0x000090170800c986 */ /* 0x000fe2000c101124 */
[----:B------:R-:W-:-:S03]  /*158f0*/  ISETP.LT.OR P4, PT, R0, 0x9a, !P1 ;  /* 0x0000009a0000780c */ /* 0x000fc60004f81670 */
[----:B------:R1:W-:Y:S01]  /*15900*/  @!P5 STG.E.U8 desc[UR36][R8.64+0x91], R15 ;  /* 0x0000910f0800d986 */ /* 0x0003e2000c101124 */
[----:B------:R-:W-:-:S05]  /*15910*/  ISETP.LT.OR P5, PT, R0, 0x99, !P0 ;  /* 0x000000990000780c */ /* 0x000fca00047a1670 */
[----:B--2---:R-:W-:-:S04]  /*15920*/  @!P6 IMAD R3, R233, R17, RZ ;  /* 0x00000011e903e224 */ /* 0x004fc800078e02ff */
[-C--:B------:R-:W-:Y:S01]  /*15930*/  @!P4 IMAD R21, R232, R17.reuse, RZ ;  /* 0x00000011e815c224 */ /* 0x080fe200078e02ff */
[----:B------:R2:W-:Y:S03]  /*15940*/  @!P6 STG.E.U8 desc[UR36][R6.64+0x98], R3 ;  /* 0x000098030600e986 */ /* 0x0005e6000c101124 */
[----:B0-----:R-:W-:Y:S01]  /*15950*/  @!P5 IMAD R13, R231, R17, RZ ;  /* 0x00000011e70dd224 */ /* 0x001fe200078e02ff */
[C---:B------:R-:W-:Y:S01]  /*15960*/  ISETP.LT.OR P6, PT, R0.reuse, 0x9a, !P0 ;  /* 0x0000009a0000780c */ /* 0x040fe200047c1670 */
[----:B------:R-:W-:Y:S01]  /*15970*/  @!P4 STG.E.U8 desc[UR36][R6.64+0x99], R21 ;  /* 0x000099150600c986 */ /* 0x000fe2000c101124 */
[----:B------:R-:W-:-:S03]  /*15980*/  ISETP.LT.OR P4, PT, R0, 0xa1, !P1 ;  /* 0x000000a10000780c */ /* 0x000fc60004f81670 */
[----:B------:R0:W-:Y:S01]  /*15990*/  @!P5 STG.E.U8 desc[UR36][R8.64+0x98], R13 ;  /* 0x0000980d0800d986 */ /* 0x0001e2000c101124 */
[----:B------:R-:W-:-:S07]  /*159a0*/  ISETP.LT.OR P5, PT, R0, 0xa2, !P1 ;  /* 0x000000a20000780c */ /* 0x000fce0004fa1670 */
[-C--:B-1----:R-:W-:Y:S02]  /*159b0*/  @!P6 IMAD R15, R230, R17.reuse, RZ ;  /* 0x00000011e60fe224 */ /* 0x082fe400078e02ff */
[----:B------:R-:W-:-:S04]  /*159c0*/  @!P4 IMAD R23, R229, R17, RZ ;  /* 0x00000011e517c224 */ /* 0x000fc800078e02ff */
[----:B--2---:R-:W-:Y:S01]  /*159d0*/  @!P5 IMAD R3, R228, R17, RZ ;  /* 0x00000011e403d224 */ /* 0x004fe200078e02ff */
[----:B------:R1:W-:Y:S01]  /*159e0*/  @!P6 STG.E.U8 desc[UR36][R8.64+0x99], R15 ;  /* 0x0000990f0800e986 */ /* 0x0003e2000c101124 */
[----:B------:R-:W-:-:S03]  /*159f0*/  ISETP.LT.OR P6, PT, R0, 0xa1, !P0 ;  /* 0x000000a10000780c */ /* 0x000fc600047c1670 */
[----:B------:R-:W-:Y:S01]  /*15a00*/  @!P4 STG.E.U8 desc[UR36][R6.64+0xa0], R23 ;  /* 0x0000a0170600c986 */ /* 0x000fe2000c101124 */
[----:B------:R-:W-:-:S03]  /*15a10*/  ISETP.LT.OR P4, PT, R0, 0xa2, !P0 ;  /* 0x000000a20000780c */ /* 0x000fc60004781670 */
[----:B------:R2:W-:Y:S01]  /*15a20*/  @!P5 STG.E.U8 desc[UR36][R6.64+0xa1], R3 ;  /* 0x0000a1030600d986 */ /* 0x0005e2000c101124 */
[----:B------:R-:W-:-:S05]  /*15a30*/  ISETP.LT.OR P5, PT, R0, 0xa9, !P1 ;  /* 0x000000a90000780c */ /* 0x000fca0004fa1670 */
[----:B0-----:R-:W-:-:S04]  /*15a40*/  @!P6 IMAD R13, R227, R17, RZ ;  /* 0x00000011e30de224 */ /* 0x001fc800078e02ff */
[-C--:B------:R-:W-:Y:S01]  /*15a50*/  @!P4 IMAD R21, R226, R17.reuse, RZ ;  /* 0x00000011e215c224 */ /* 0x080fe200078e02ff */
[----:B------:R0:W-:Y:S03]  /*15a60*/  @!P6 STG.E.U8 desc[UR36][R8.64+0xa0], R13 ;  /* 0x0000a00d0800e986 */ /* 0x0001e6000c101124 */
[----:B-1----:R-:W-:Y:S01]  /*15a70*/  @!P5 IMAD R15, R225, R17, RZ ;  /* 0x00000011e10fd224 */ /* 0x002fe200078e02ff */
[C---:B------:R-:W-:Y:S01]  /*15a80*/  ISETP.LT.OR P6, PT, R0.reuse, 0xaa, !P1 ;  /* 0x000000aa0000780c */ /* 0x040fe20004fc1670 */
[----:B------:R-:W-:Y:S01]  /*15a90*/  @!P4 STG.E.U8 desc[UR36][R8.64+0xa1], R21 ;  /* 0x0000a1150800c986 */ /* 0x000fe2000c101124 */
[----:B------:R-:W-:-:S03]  /*15aa0*/  ISETP.LT.OR P4, PT, R0, 0xa9, !P0 ;  /* 0x000000a90000780c */ /* 0x000fc60004781670 */
[----:B------:R1:W-:Y:S01]  /*15ab0*/  @!P5 STG.E.U8 desc[UR36][R6.64+0xa8], R15 ;  /* 0x0000a80f0600d986 */ /* 0x0003e2000c101124 */
[----:B------:R-:W-:-:S07]  /*15ac0*/  ISETP.LT.OR P5, PT, R0, 0xaa, !P0 ;  /* 0x000000aa0000780c */ /* 0x000fce00047a1670 */
[-C--:B--2---:R-:W-:Y:S02]  /*15ad0*/  @!P6 IMAD R3, R224, R17.reuse, RZ ;  /* 0x00000011e003e224 */ /* 0x084fe400078e02ff */
[----:B------:R-:W-:-:S04]  /*15ae0*/  @!P4 IMAD R23, R223, R17, RZ ;  /* 0x00000011df17c224 */ /* 0x000fc800078e02ff */
[----:B0-----:R-:W-:Y:S01]  /*15af0*/  @!P5 IMAD R13, R221, R17, RZ ;  /* 0x00000011dd0dd224 */ /* 0x001fe200078e02ff */
[----:B------:R0:W-:Y:S01]  /*15b00*/  @!P6 STG.E.U8 desc[UR36][R6.64+0xa9], R3 ;  /* 0x0000a9030600e986 */ /* 0x0001e2000c101124 */
[----:B------:R-:W-:-:S03]  /*15b10*/  ISETP.LT.OR P6, PT, R0, 0xb1, !P1 ;  /* 0x000000b10000780c */ /* 0x000fc60004fc1670 */
[----:B------:R-:W-:Y:S01]  /*15b20*/  @!P4 STG.E.U8 desc[UR36][R8.64+0xa8], R23 ;  /* 0x0000a8170800c986 */ /* 0x000fe2000c101124 */
[----:B------:R-:W-:-:S03]  /*15b30*/  ISETP.LT.OR P4, PT, R0, 0xb2, !P1 ;  /* 0x000000b20000780c */ /* 0x000fc60004f81670 */
[----:B------:R2:W-:Y:S01]  /*15b40*/  @!P5 STG.E.U8 desc[UR36][R8.64+0xa9], R13 ;  /* 0x0000a90d0800d986 */ /* 0x0005e2000c101124 */
[----:B------:R-:W-:-:S05]  /*15b50*/  ISETP.LT.OR P5, PT, R0, 0xb1, !P0 ;  /* 0x000000b10000780c */ /* 0x000fca00047a1670 */
[----:B-1----:R-:W-:-:S04]  /*15b60*/  @!P6 IMAD R15, R220, R17, RZ ;  /* 0x00000011dc0fe224 */ /* 0x002fc800078e02ff */
        /* <DEDUP_REMOVED lines=8> */
[-C--:B--2---:R-:W-:Y:S02]  /*15bf0*/  @!P6 IMAD R13, R217, R17.reuse, RZ ;  /* 0x00000011d90de224 */ /* 0x084fe400078e02ff */
        /* <DEDUP_REMOVED lines=17> */
[-C--:B------:R-:W-:Y:S02]  /*15d10*/  @!P6 IMAD R121, R121, R17.reuse, RZ ;  /* 0x000000117979e224 */ /* 0x080fe400078e02ff */
[----:B--2---:R-:W-:-:S04]  /*15d20*/  @!P4 IMAD R15, R122, R17, RZ ;  /* 0x000000117a0fc224 */ /* 0x004fc800078e02ff */
[----:B------:R-:W-:Y:S01]  /*15d30*/  @!P5 IMAD R123, R123, R17, RZ ;  /* 0x000000117b7bd224 */ /* 0x000fe200078e02ff */
[----:B------:R-:W-:Y:S01]  /*15d40*/  @!P6 STG.E.U8 desc[UR36][R4.64+0xc1], R121 ;  /* 0x0000c1790400e986 */ /* 0x000fe2000c101124 */
[----:B------:R-:W-:-:S03]  /*15d50*/  ISETP.LT.OR P6, PT, R0, 0xc9, !P2 ;  /* 0x000000c90000780c */ /* 0x000fc600057c1670 */
[----:B------:R2:W-:Y:S01]  /*15d60*/  @!P4 STG.E.U8 desc[UR36][R10.64+0xc0], R15 ;  /* 0x0000c00f0a00c986 */ /* 0x0005e2000c101124 */
[----:B------:R-:W-:-:S03]  /*15d70*/  ISETP.LT.OR P4, PT, R0, 0xca, !P2 ;  /* 0x000000ca0000780c */ /* 0x000fc60005781670 */
[----:B------:R-:W-:Y:S01]  /*15d80*/  @!P5 STG.E.U8 desc[UR36][R10.64+0xc1], R123 ;  /* 0x0000c17b0a00d986 */ /* 0x000fe2000c101124 */
        /* <DEDUP_REMOVED lines=259> */
[C---:B------:R-:W-:Y:S02]  /*16dc0*/  ISETP.LT.OR P4, PT, R0.reuse, 0x179, !P2 ;  /* 0x000001790000780c */ /* 0x040fe40005781670 */
[C---:B------:R-:W-:Y:S01]  /*16dd0*/  ISETP.LT.OR P2, PT, R0.reuse, 0x17a, !P2 ;  /* 0x0000017a0000780c */ /* 0x040fe20005741670 */
[----:B------:R1:W-:Y:S01]  /*16de0*/  @!P5 STG.E.U8 desc[UR36][R10.64+0x170], R13 ;  /* 0x0001700d0a00d986 */ /* 0x0003e2000c101124 */
[----:B------:R-:W-:-:S02]  /*16df0*/  ISETP.LT.OR P5, PT, R0, 0x179, !P3 ;  /* 0x000001790000780c */ /* 0x000fc40005fa1670 */
[----:B------:R-:W-:-:S05]  /*16e00*/  ISETP.LT.OR P3, PT, R0, 0x17a, !P3 ;  /* 0x0000017a0000780c */ /* 0x000fca0005f61670 */
[-C--:B------:R-:W-:Y:S02]  /*16e10*/  @!P6 IMAD R211, R211, R17.reuse, RZ ;  /* 0x00000011d3d3e224 */ /* 0x080fe400078e02ff */
[-C--:B--2---:R-:W-:Y:S02]  /*16e20*/  @!P4 IMAD R15, R212, R17.reuse, RZ ;  /* 0x00000011d40fc224 */ /* 0x084fe400078e02ff */
[-C--:B------:R-:W-:Y:S02]  /*16e30*/  @!P2 IMAD R213, R213, R17.reuse, RZ ;  /* 0x00000011d5d5a224 */ /* 0x080fe400078e02ff */
[----:B0-----:R-:W-:Y:S01]  /*16e40*/  @!P5 IMAD R3, R214, R17, RZ ;  /* 0x00000011d603d224 */ /* 0x001fe200078e02ff */
[----:B------:R-:W-:Y:S01]  /*16e50*/  @!P6 STG.E.U8 desc[UR36][R10.64+0x171], R211 ;  /* 0x000171d30a00e986 */ /* 0x000fe2000c101124 */
[----:B------:R-:W-:-:S03]  /*16e60*/  ISETP.LT.OR P6, PT, R0, 0xc1, !P1 ;  /* 0x000000c10000780c */ /* 0x000fc60004fc1670 */
[----:B------:R-:W-:Y:S01]  /*16e70*/  @!P4 STG.E.U8 desc[UR36][R4.64+0x178], R15 ;  /* 0x0001780f0400c986 */ /* 0x000fe2000c101124 */
[----:B------:R-:W-:-:S03]  /*16e80*/  ISETP.LT.OR P4, PT, R0, 0xc2, !P1 ;  /* 0x000000c20000780c */ /* 0x000fc60004f81670 */
[----:B------:R-:W-:Y:S01]  /*16e90*/  @!P2 STG.E.U8 desc[UR36][R4.64+0x179], R213 ;  /* 0x000179d50400a986 */ /* 0x000fe2000c101124 */
[----:B------:R-:W-:-:S03]  /*16ea0*/  ISETP.LT.OR P2, PT, R0, 0xc1, !P0 ;  /* 0x000000c10000780c */ /* 0x000fc60004741670 */
[----:B------:R0:W-:Y:S01]  /*16eb0*/  @!P5 STG.E.U8 desc[UR36][R10.64+0x178], R3 ;  /* 0x000178030a00d986 */ /* 0x0001e2000c101124 */
[----:B------:R-:W-:Y:S01]  /*16ec0*/  ISETP.LT.OR P5, PT, R0, 0xc2, !P0 ;  /* 0x000000c20000780c */ /* 0x000fe200047a1670 */
[-C--:B------:R-:W-:Y:S02]  /*16ed0*/  @!P3 IMAD R215, R215, R17.reuse, RZ ;  /* 0x00000011d7d7b224 */ /* 0x080fe400078e02ff */
[-C--:B-1----:R-:W-:Y:S02]  /*16ee0*/  @!P6 IMAD R13, R24, R17.reuse, RZ ;  /* 0x00000011180de224 */ /* 0x082fe400078e02ff */
[-C--:B------:R-:W-:Y:S01]  /*16ef0*/  @!P4 IMAD R25, R25, R17.reuse, RZ ;  /* 0x000000111919c224 */ /* 0x080fe200078e02ff */
[----:B------:R1:W-:Y:S01]  /*16f00*/  @!P3 STG.E.U8 desc[UR36][R10.64+0x179], R215 ;  /* 0x000179d70a00b986 */ /* 0x0003e2000c101124 */
[----:B------:R-:W-:Y:S02]  /*16f10*/  ISETP.LT.OR P3, PT, R0, 0xca, !P1 ;  /* 0x000000ca0000780c */ /* 0x000fe40004f61670 */
[----:B0-----:R-:W-:-:S04]  /*16f20*/  @!P2 IMAD R3, R26, R17, RZ ;  /* 0x000000111a03a224 */ /* 0x001fc800078e02ff */
[----:B------:R-:W-:Y:S01]  /*16f30*/  @!P5 IMAD R27, R27, R17, RZ ;  /* 0x000000111b1bd224 */ /* 0x000fe200078e02ff */
[----:B------:R-:W-:Y:S01]  /*16f40*/  @!P6 STG.E.U8 desc[UR36][R6.64+0xc0], R13 ;  /* 0x0000c00d0600e986 */ /* 0x000fe2000c101124 */
[----:B------:R-:W-:-:S03]  /*16f50*/  ISETP.LT.OR P6, PT, R0, 0xc9, !P1 ;  /* 0x000000c90000780c */ /* 0x000fc60004fc1670 */
[----:B------:R-:W-:Y:S01]  /*16f60*/  @!P4 STG.E.U8 desc[UR36][R6.64+0xc1], R25 ;  /* 0x0000c1190600c986 */ /* 0x000fe2000c101124 */
[----:B------:R-:W-:-:S03]  /*16f70*/  ISETP.LT.OR P4, PT, R0, 0xc9, !P0 ;  /* 0x000000c90000780c */ /* 0x000fc60004781670 */
[----:B------:R0:W-:Y:S01]  /*16f80*/  @!P2 STG.E.U8 desc[UR36][R8.64+0xc0], R3 ;  /* 0x0000c0030800a986 */ /* 0x0001e2000c101124 */
[----:B------:R-:W-:-:S03]  /*16f90*/  ISETP.LT.OR P2, PT, R0, 0xca, !P0 ;  /* 0x000000ca0000780c */ /* 0x000fc60004741670 */
[----:B------:R-:W-:Y:S01]  /*16fa0*/  @!P5 STG.E.U8 desc[UR36][R8.64+0xc1], R27 ;  /* 0x0000c11b0800d986 */ /* 0x000fe2000c101124 */
[----:B------:R-:W-:Y:S01]  /*16fb0*/  ISETP.LT.OR P5, PT, R0, 0xd1, !P1 ;  /* 0x000000d10000780c */ /* 0x000fe20004fa1670 */
[-C--:B------:R-:W-:Y:S02]  /*16fc0*/  @!P3 IMAD R29, R29, R17.reuse, RZ ;  /* 0x000000111d1db224 */ /* 0x080fe400078e02ff */
[-C--:B------:R-:W-:Y:S02]  /*16fd0*/  @!P6 IMAD R5, R28, R17.reuse, RZ ;  /* 0x000000111c05e224 */ /* 0x080fe400078e02ff */
[-C--:B-1----:R-:W-:Y:S01]  /*16fe0*/  @!P4 IMAD R11, R30, R17.reuse, RZ ;  /* 0x000000111e0bc224 */ /* 0x082fe200078e02ff */
[----:B------:R-:W-:Y:S03]  /*16ff0*/  @!P3 STG.E.U8 desc[UR36][R6.64+0xc9], R29 ;  /* 0x0000c91d0600b986 */ /* 0x000fe6000c101124 */
[----:B------:R-:W-:Y:S01]  /*17000*/  @!P2 IMAD R31, R31, R17, RZ ;  /* 0x000000111f1fa224 */ /* 0x000fe200078e02ff */
[----:B------:R1:W-:Y:S01]  /*17010*/  @!P6 STG.E.U8 desc[UR36][R6.64+0xc8], R5 ;  /* 0x0000c8050600e986 */ /* 0x0003e2000c101124 */
[----:B------:R-:W-:-:S02]  /*17020*/  ISETP.LT.OR P3, PT, R0, 0xd2, !P1 ;  /* 0x000000d20000780c */ /* 0x000fc40004f61670 */
[----:B0-----:R-:W-:Y:S01]  /*17030*/  @!P5 IMAD R3, R32, R17, RZ ;  /* 0x000000112003d224 */ /* 0x001fe200078e02ff */
[C---:B------:R-:W-:Y:S01]  /*17040*/  ISETP.LT.OR P6, PT, R0.reuse, 0xd1, !P0 ;  /* 0x000000d10000780c */ /* 0x040fe200047c1670 */
        /* <DEDUP_REMOVED lines=9> */
[----:B------:R-:W-:Y:S01]  /*170e0*/  @!P3 STG.E.U8 desc[UR36][R6.64+0xd1], R33 ;  /* 0x0000d1210600b986 */ /* 0x000fe2000c101124 */
[----:B------:R-:W-:Y:S02]  /*170f0*/  ISETP.LT.OR P3, PT, R0, 0xda, !P0 ;  /* 0x000000da0000780c */ /* 0x000fe40004761670 */
[----:B0-----:R-:W-:-:S04]  /*17100*/  @!P2 IMAD R3, R36, R17, RZ ;  /* 0x000000112403a224 */ /* 0x001fc800078e02ff */
[----:B------:R-:W-:Y:S01]  /*17110*/  @!P5 IMAD R37, R37, R17, RZ ;  /* 0x000000112525d224 */ /* 0x000fe200078e02ff */
[----:B------:R0:W-:Y:S01]  /*17120*/  @!P6 STG.E.U8 desc[UR36][R8.64+0xd0], R5 ;  /* 0x0000d0050800e986 */ /* 0x0001e2000c101124 */
        /* <DEDUP_REMOVED lines=8> */
[-C--:B0-----:R-:W-:Y:S02]  /*171b0*/  @!P6 IMAD R5, R38, R17.reuse, RZ ;  /* 0x000000112605e224 */ /* 0x081fe400078e02ff */
[-C--:B------:R-:W-:Y:S01]  /*171c0*/  @!P4 IMAD R11, R40, R17.reuse, RZ ;  /* 0x00000011280bc224 */ /* 0x080fe200078e02ff */
[----:B------:R-:W-:Y:S03]  /*171d0*/  @!P3 STG.E.U8 desc[UR36][R8.64+0xd9], R39 ;  /* 0x0000d9270800b986 */ /* 0x000fe6000c101124 */
[----:B------:R-:W-:Y:S01]  /*171e0*/  @!P2 IMAD R41, R41, R17, RZ ;  /* 0x000000112929a224 */ /* 0x000fe200078e02ff */
[----:B------:R0:W-:Y:S01]  /*171f0*/  @!P6 STG.E.U8 desc[UR36][R8.64+0xd8], R5 ;  /* 0x0000d8050800e986 */ /* 0x0001e2000c101124 */
[----:B------:R-:W-:-:S02]  /*17200*/  ISETP.LT.OR P3, PT, R0, 0xe2, !P0 ;  /* 0x000000e20000780c */ /* 0x000fc40004761670 */
[----:B-1----:R-:W-:Y:S01]  /*17210*/  @!P5 IMAD R3, R42, R17, RZ ;  /* 0x000000112a03d224 */ /* 0x002fe200078e02ff */
        /* <DEDUP_REMOVED lines=8> */
[-C--:B0-----:R-:W-:Y:S02]  /*172a0*/  @!P6 IMAD R5, R44, R17.reuse, RZ ;  /* 0x000000112c05e224 */ /* 0x081fe400078e02ff */
[-C--:B------:R-:W-:Y:S01]  /*172b0*/  @!P4 IMAD R45, R45, R17.reuse, RZ ;  /* 0x000000112d2dc224 */ /* 0x080fe200078e02ff */
[----:B------:R-:W-:Y:S01]  /*172c0*/  @!P3 STG.E.U8 desc[UR36][R8.64+0xe1], R43 ;  /* 0x0000e12b0800b986 */ /* 0x000fe2000c101124 */
[----:B------:R-:W-:Y:S02]  /*172d0*/  ISETP.LT.OR P3, PT, R0, 0xf2, !P1 ;  /* 0x000000f20000780c */ /* 0x000fe40004f61670 */
[----:B-1----:R-:W-:-:S04]  /*172e0*/  @!P2 IMAD R3, R46, R17, RZ ;  /* 0x000000112e03a224 */ /* 0x002fc800078e02ff */
        /* <DEDUP_REMOVED lines=69> */
[-C--:B0-----:R-:W-:Y:S02]  /*17740*/  @!P6 IMAD R5, R68, R17.reuse, RZ ;  /* 0x000000114405e224 */ /* 0x081fe400078e02ff */
[-C--:B------:R-:W-:Y:S02]  /*17750*/  @!P3 IMAD R69, R69, R17.reuse, RZ ;  /* 0x000000114545b224 */ /* 0x080fe400078e02ff */
[-C--:B------:R-:W-:Y:S01]  /*17760*/  @!P4 IMAD R11, R70, R17.reuse, RZ ;  /* 0x00000011460bc224 */ /* 0x080fe200078e02ff */
[----:B------:R0:W-:Y:S03]  /*17770*/  @!P6 STG.E.U8 desc[UR36][R6.64+0x118], R5 ;  /* 0x000118050600e986 */ /* 0x0001e6000c101124 */
[-C--:B------:R-:W-:Y:S01]  /*17780*/  @!P2 IMAD R71, R71, R17.reuse, RZ ;  /* 0x000000114747a224 */ /* 0x080fe200078e02ff */
[----:B------:R-:W-:Y:S03]  /*17790*/  @!P3 STG.E.U8 desc[UR36][R6.64+0x119], R69 ;  /* 0x000119450600b986 */ /* 0x000fe6000c101124 */
[----:B-1----:R-:W-:Y:S01]  /*177a0*/  @!P5 IMAD R3, R72, R17, RZ ;  /* 0x000000114803d224 */ /* 0x002fe200078e02ff */
[C---:B------:R-:W-:Y:S01]  /*177b0*/  ISETP.LT.OR P3, PT, R0.reuse, 0x122, !P1 ;  /* 0x000001220000780c */ /* 0x040fe20004f61670 */
[----:B------:R-:W-:Y:S01]  /*177c0*/  @!P4 STG.E.U8 desc[UR36][R8.64+0x118], R11 ;  /* 0x0001180b0800c986 */ /* 0x000fe2000c101124 */
[----:B------:R-:W-:-:S02]  /*177d0*/  ISETP.LT.OR P6, PT, R0, 0x121, !P0 ;  /* 0x000001210000780c */ /* 0x000fc400047c1670 */
[C---:B------:R-:W-:Y:S01]  /*177e0*/  ISETP.LT.OR P4, PT, R0.reuse, 0x122, !P0 ;  /* 0x000001220000780c */ /* 0x040fe20004781670 */
[----:B------:R-:W-:Y:S01]  /*177f0*/  @!P2 STG.E.U8 desc[UR36][R8.64+0x119], R71 ;  /* 0x000119470800a986 */ /* 0x000fe2000c101124 */
[----:B------:R-:W-:-:S03]  /*17800*/  ISETP.LT.OR P2, PT, R0, 0x129, !P1 ;  /* 0x000001290000780c */ /* 0x000fc60004f41670 */
[----:B------:R1:W-:Y:S01]  /*17810*/  @!P5 STG.E.U8 desc[UR36][R6.64+0x120], R3 ;  /* 0x000120030600d986 */ /* 0x0003e2000c101124 */
[----:B------:R-:W-:-:S03]  /*17820*/  ISETP.LT.OR P5, PT, R0, 0x12a, !P1 ;  /* 0x0000012a0000780c */ /* 0x000fc60004fa1670 */
[-C--:B------:R-:W-:Y:S02]  /*17830*/  @!P3 IMAD R73, R73, R17.reuse, RZ ;  /* 0x000000114949b224 */ /* 0x080fe400078e02ff */
[-C--:B0-----:R-:W-:Y:S02]  /*17840*/  @!P6 IMAD R5, R74, R17.reuse, RZ ;  /* 0x000000114a05e224 */ /* 0x081fe400078e02ff */
[-C--:B------:R-:W-:Y:S01]  /*17850*/  @!P4 IMAD R75, R75, R17.reuse, RZ ;  /* 0x000000114b4bc224 */ /* 0x080fe200078e02ff */
[----:B------:R-:W-:Y:S01]  /*17860*/  @!P3 STG.E.U8 desc[UR36][R6.64+0x121], R73 ;  /* 0x000121490600b986 */ /* 0x000fe2000c101124 */
[----:B-1----:R-:W-:-:S04]  /*17870*/  @!P2 IMAD R3, R76, R17, RZ ;  /* 0x000000114c03a224 */ /* 0x002fc800078e02ff */
[----:B------:R-:W-:Y:S01]  /*17880*/  @!P5 IMAD R77, R77, R17, RZ ;  /* 0x000000114d4dd224 */ /* 0x000fe200078e02ff */
[----:B------:R0:W-:Y:S01]  /*17890*/  @!P6 STG.E.U8 desc[UR36][R8.64+0x120], R5 ;  /* 0x000120050800e986 */ /* 0x0001e2000c101124 */
[C---:B------:R-:W-:Y:S02]  /*178a0*/  ISETP.LT.OR P3, PT, R0.reuse, 0x12a, !P0 ;  /* 0x0000012a0000780c */ /* 0x040fe40004761670 */
[C---:B------:R-:W-:Y:S01]  /*178b0*/  ISETP.LT.OR P6, PT, R0.reuse, 0x129, !P0 ;  /* 0x000001290000780c */ /* 0x040fe200047c1670 */
        /* <DEDUP_REMOVED lines=10> */
[-C--:B------:R-:W-:Y:S01]  /*17960*/  @!P2 IMAD R81, R81, R17.reuse, RZ ;  /* 0x000000115151a224 */ /* 0x080fe200078e02ff */
[----:B------:R0:W-:Y:S03]  /*17970*/  @!P6 STG.E.U8 desc[UR36][R8.64+0x128], R5 ;  /* 0x000128050800e986 */ /* 0x0001e6000c101124 */
        /* <DEDUP_REMOVED lines=10> */
[-C--:B------:R-:W-:Y:S02]  /*17a20*/  @!P6 IMAD R85, R85, R17.reuse, RZ ;  /* 0x000000115555e224 */ /* 0x080fe400078e02ff */
[-C--:B0-----:R-:W-:Y:S01]  /*17a30*/  @!P4 IMAD R5, R84, R17.reuse, RZ ;  /* 0x000000115405c224 */ /* 0x081fe200078e02ff */
[----:B------:R-:W-:Y:S01]  /*17a40*/  @!P3 STG.E.U8 desc[UR36][R8.64+0x131], R83 ;  /* 0x000131530800b986 */ /* 0x000fe2000c101124 */
[----:B------:R-:W-:Y:S01]  /*17a50*/  ISETP.LT.OR P3, PT, R0, 0x141, !P1 ;  /* 0x000001410000780c */ /* 0x000fe20004f61670 */
[----:B-1----:R-:W-:-:S03]  /*17a60*/  @!P2 IMAD R3, R86, R17, RZ ;  /* 0x000000115603a224 */ /* 0x002fc600078e02ff */
[----:B------:R-:W-:Y:S01]  /*17a70*/  @!P5 IMAD R87, R87, R17, RZ ;  /* 0x000000115757d224 */ /* 0x000fe200078e02ff */
[----:B------:R-:W-:Y:S01]  /*17a80*/  @!P6 STG.E.U8 desc[UR36][R6.64+0x139], R85 ;  /* 0x000139550600e986 */ /* 0x000fe2000c101124 */
[----:B------:R-:W-:-:S03]  /*17a90*/  ISETP.LT.OR P6, PT, R0, 0x142, !P1 ;  /* 0x000001420000780c */ /* 0x000fc60004fc1670 */
[----:B------:R0:W-:Y:S01]  /*17aa0*/  @!P4 STG.E.U8 desc[UR36][R6.64+0x138], R5 ;  /* 0x000138050600c986 */ /* 0x0001e2000c101124 */
[----:B------:R-:W-:-:S03]  /*17ab0*/  ISETP.LT.OR P4, PT, R0, 0x141, !P0 ;  /* 0x000001410000780c */ /* 0x000fc60004781670 */
[----:B------:R-:W-:Y:S01]  /*17ac0*/  @!P5 STG.E.U8 desc[UR36][R8.64+0x139], R87 ;  /* 0x000139570800d986 */ /* 0x000fe2000c101124 */
[----:B------:R-:W-:-:S03]  /*17ad0*/  ISETP.LT.OR P5, PT, R0, 0x142, !P0 ;  /* 0x000001420000780c */ /* 0x000fc600047a1670 */
[----:B------:R1:W-:Y:S01]  /*17ae0*/  @!P2 STG.E.U8 desc[UR36][R8.64+0x138], R3 ;  /* 0x000138030800a986 */ /* 0x0003e2000c101124 */
[----:B------:R-:W-:Y:S01]  /*17af0*/  ISETP.LT.OR P2, PT, R0, 0x149, !P1 ;  /* 0x000001490000780c */ /* 0x000fe20004f41670 */
[-C--:B------:R-:W-:Y:S02]  /*17b00*/  @!P3 IMAD R11, R88, R17.reuse, RZ ;  /* 0x00000011580bb224 */ /* 0x080fe400078e02ff */
[-C--:B------:R-:W-:Y:S02]  /*17b10*/  @!P6 IMAD R89, R89, R17.reuse, RZ ;  /* 0x000000115959e224 */ /* 0x080fe400078e02ff */
[-C--:B0-----:R-:W-:Y:S01]  /*17b20*/  @!P4 IMAD R5, R90, R17.reuse, RZ ;  /* 0x000000115a05c224 */ /* 0x081fe200078e02ff */
[----:B------:R0:W-:Y:S03]  /*17b30*/  @!P3 STG.E.U8 desc[UR36][R6.64+0x140], R11 ;  /* 0x0001400b0600b986 */ /* 0x0001e6000c101124 */
[-C--:B------:R-:W-:Y:S01]  /*17b40*/  @!P5 IMAD R91, R91, R17.reuse, RZ ;  /* 0x000000115b5bd224 */ /* 0x080fe200078e02ff */
[----:B------:R-:W-:Y:S01]  /*17b50*/  ISETP.LT.OR P3, PT, R0, 0x14a, !P1 ;  /* 0x0000014a0000780c */ /* 0x000fe20004f61670 */
[----:B------:R-:W-:Y:S02]  /*17b60*/  @!P6 STG.E.U8 desc[UR36][R6.64+0x141], R89 ;  /* 0x000141590600e986 */ /* 0x000fe4000c101124 */
[----:B-1----:R-:W-:Y:S01]  /*17b70*/  @!P2 IMAD R3, R92, R17, RZ ;  /* 0x000000115c03a224 */ /* 0x002fe200078e02ff */
[C---:B------:R-:W-:Y:S01]  /*17b80*/  ISETP.LT.OR P6, PT, R0.reuse, 0x149, !P0 ;  /* 0x000001490000780c */ /* 0x040fe200047c1670 */
[----:B------:R1:W-:Y:S01]  /*17b90*/  @!P4 STG.E.U8 desc[UR36][R8.64+0x140], R5 ;  /* 0x000140050800c986 */ /* 0x0003e2000c101124 */
        /* <DEDUP_REMOVED lines=8> */
[----:B------:R-:W-:Y:S03]  /*17c20*/  @!P3 STG.E.U8 desc[UR36][R6.64+0x149], R93 ;  /* 0x0001495d0600b986 */ /* 0x000fe6000c101124 */
[-C--:B-1----:R-:W-:Y:S01]  /*17c30*/  @!P5 IMAD R5, R96, R17.reuse, RZ ;  /* 0x000000116005d224 */ /* 0x082fe200078e02ff */
[----:B------:R0:W-:Y:S03]  /*17c40*/  @!P6 STG.E.U8 desc[UR36][R8.64+0x148], R11 ;  /* 0x0001480b0800e986 */ /* 0x0001e6000c101124 */
[----:B------:R-:W-:Y:S01]  /*17c50*/  @!P2 IMAD R97, R97, R17, RZ ;  /* 0x000000116161a224 */ /* 0x000fe200078e02ff */
[C---:B------:R-:W-:Y:S01]  /*17c60*/  ISETP.LT.OR P3, PT, R0.reuse, 0x151, !P0 ;  /* 0x000001510000780c */ /* 0x040fe20004761670 */
[----:B------:R-:W-:Y:S01]  /*17c70*/  @!P4 STG.E.U8 desc[UR36][R8.64+0x149], R95 ;  /* 0x0001495f0800c986 */ /* 0x000fe2000c101124 */
[----:B------:R-:W-:-:S02]  /*17c80*/  ISETP.LT.OR P6, PT, R0, 0x152, !P0 ;  /* 0x000001520000780c */ /* 0x000fc400047c1670 */
[C---:B------:R-:W-:Y:S01]  /*17c90*/  ISETP.LT.OR P4, PT, R0.reuse, 0x159, !P1 ;  /* 0x000001590000780c */ /* 0x040fe20004f81670 */
[----:B------:R1:W-:Y:S01]  /*17ca0*/  @!P5 STG.E.U8 desc[UR36][R6.64+0x150], R5 ;  /* 0x000150050600d986 */ /* 0x0003e2000c101124 */
[----:B------:R-:W-:-:S03]  /*17cb0*/  ISETP.LT.OR P5, PT, R0, 0x15a, !P1 ;  /* 0x0000015a0000780c */ /* 0x000fc60004fa1670 */
[----:B------:R-:W-:Y:S01]  /*17cc0*/  @!P2 STG.E.U8 desc[UR36][R6.64+0x151], R97 ;  /* 0x000151610600a986 */ /* 0x000fe2000c101124 */
[----:B------:R-:W-:-:S03]  /*17cd0*/  ISETP.LT.OR P2, PT, R0, 0x159, !P0 ;  /* 0x000001590000780c */ /* 0x000fc60004741670 */
[-C--:B--2---:R-:W-:Y:S02]  /*17ce0*/  @!P3 IMAD R3, R98, R17.reuse, RZ ;  /* 0x000000116203b224 */ /* 0x084fe400078e02ff */
[-C--:B------:R-:W-:Y:S02]  /*17cf0*/  @!P6 IMAD R99, R99, R17.reuse, RZ ;  /* 0x000000116363e224 */ /* 0x080fe400078e02ff */
[-C--:B0-----:R-:W-:Y:S02]  /*17d00*/  @!P4 IMAD R11, R100, R17.reuse, RZ ;  /* 0x00000011640bc224 */ /* 0x081fe400078e02ff */
[-C--:B------:R-:W-:Y:S01]  /*17d10*/  @!P5 IMAD R101, R101, R17.reuse, RZ ;  /* 0x000000116565d224 */ /* 0x080fe200078e02ff */
[----:B------:R0:W-:Y:S03]  /*17d20*/  @!P3 STG.E.U8 desc[UR36][R8.64+0x150], R3 ;  /* 0x000150030800b986 */ /* 0x0001e6000c101124 */
[----:B-1----:R-:W-:Y:S01]  /*17d30*/  @!P2 IMAD R5, R102, R17, RZ ;  /* 0x000000116605a224 */ /* 0x002fe200078e02ff */
[----:B------:R-:W-:Y:S01]  /*17d40*/  @!P6 STG.E.U8 desc[UR36][R8.64+0x151], R99 ;  /* 0x000151630800e986 */ /* 0x000fe2000c101124 */
[----:B------:R-:W-:-:S02]  /*17d50*/  ISETP.LT.OR P3, PT, R0, 0x15a, !P0 ;  /* 0x0000015a0000780c */ /* 0x000fc40004761670 */
[C---:B------:R-:W-:Y:S01]  /*17d60*/  ISETP.LT.OR P6, PT, R0.reuse, 0x161, !P1 ;  /* 0x000001610000780c */ /* 0x040fe20004fc1670 */
[----:B------:R1:W-:Y:S01]  /*17d70*/  @!P4 STG.E.U8 desc[UR36][R6.64+0x158], R11 ;  /* 0x0001580b0600c986 */ /* 0x0003e2000c101124 */
[----:B------:R-:W-:-:S03]  /*17d80*/  ISETP.LT.OR P4, PT, R0, 0x162, !P1 ;  /* 0x000001620000780c */ /* 0x000fc60004f81670 */
[----:B------:R-:W-:Y:S01]  /*17d90*/  @!P5 STG.E.U8 desc[UR36][R6.64+0x159], R101 ;  /* 0x000159650600d986 */ /* 0x000fe2000c101124 */
[----:B------:R-:W-:-:S03]  /*17da0*/  ISETP.LT.OR P5, PT, R0, 0x161, !P0 ;  /* 0x000001610000780c */ /* 0x000fc600047a1670 */
[----:B------:R-:W-:Y:S01]  /*17db0*/  @!P2 STG.E.U8 desc[UR36][R8.64+0x158], R5 ;  /* 0x000158050800a986 */ /* 0x000fe2000c101124 */
        /* <DEDUP_REMOVED lines=8> */
[----:B------:R-:W-:Y:S01]  /*17e40*/  @!P4 STG.E.U8 desc[UR36][R6.64+0x161], R105 ;  /* 0x000161690600c986 */ /* 0x000fe2000c101124 */
[----:B------:R-:W-:-:S02]  /*17e50*/  ISETP.LT.OR P3, PT, R0, 0x169, !P1 ;  /* 0x000001690000780c */ /* 0x000fc40004f61670 */
[C---:B------:R-:W-:Y:S01]  /*17e60*/  ISETP.LT.OR P4, PT, R0.reuse, 0x16a, !P1 ;  /* 0x0000016a0000780c */ /* 0x040fe20004f81670 */
[----:B------:R1:W-:Y:S01]  /*17e70*/  @!P5 STG.E.U8 desc[UR36][R8.64+0x160], R11 ;  /* 0x0001600b0800d986 */ /* 0x0003e2000c101124 */
[C---:B------:R-:W-:Y:S02]  /*17e80*/  ISETP.LT.OR P6, PT, R0.reuse, 0x169, !P0 ;  /* 0x000001690000780c */ /* 0x040fe400047c1670 */
[C---:B------:R-:W-:Y:S01]  /*17e90*/  ISETP.LT.OR P5, PT, R0.reuse, 0x16a, !P0 ;  /* 0x0000016a0000780c */ /* 0x040fe200047a1670 */
[----:B------:R-:W-:Y:S01]  /*17ea0*/  @!P2 STG.E.U8 desc[UR36][R8.64+0x161], R107 ;  /* 0x0001616b0800a986 */ /* 0x000fe2000c101124 */
[----:B------:R-:W-:-:S05]  /*17eb0*/  ISETP.LT.OR P2, PT, R0, 0x171, !P1 ;  /* 0x000001710000780c */ /* 0x000fca0004f41670 */
[-C--:B0-----:R-:W-:Y:S02]  /*17ec0*/  @!P3 IMAD R3, R108, R17.reuse, RZ ;  /* 0x000000116c03b224 */ /* 0x081fe400078e02ff */
[-C--:B------:R-:W-:Y:S02]  /*17ed0*/  @!P4 IMAD R109, R109, R17.reuse, RZ ;  /* 0x000000116d6dc224 */ /* 0x080fe400078e02ff */
[-C--:B------:R-:W-:Y:S02]  /*17ee0*/  @!P6 IMAD R5, R110, R17.reuse, RZ ;  /* 0x000000116e05e224 */ /* 0x080fe400078e02ff */
[-C--:B------:R-:W-:Y:S02]  /*17ef0*/  @!P5 IMAD R111, R111, R17.reuse, RZ ;  /* 0x000000116f6fd224 */ /* 0x080fe400078e02ff */
[----:B-1----:R-:W-:Y:S01]  /*17f00*/  @!P2 IMAD R11, R112, R17, RZ ;  /* 0x00000011700ba224 */ /* 0x002fe200078e02ff */
[----:B------:R-:W-:Y:S01]  /*17f10*/  @!P3 STG.E.U8 desc[UR36][R6.64+0x168], R3 ;  /* 0x000168030600b986 */ /* 0x000fe2000c101124 */
[----:B------:R-:W-:-:S03]  /*17f20*/  ISETP.LT.OR P3, PT, R0, 0x172, !P1 ;  /* 0x000001720000780c */ /* 0x000fc60004f61670 */
[----:B------:R-:W-:Y:S01]  /*17f30*/  @!P4 STG.E.U8 desc[UR36][R6.64+0x169], R109 ;  /* 0x0001696d0600c986 */ /* 0x000fe2000c101124 */
[----:B------:R-:W-:-:S03]  /*17f40*/  ISETP.LT.OR P4, PT, R0, 0x17a, !P1 ;  /* 0x0000017a0000780c */ /* 0x000fc60004f81670 */
[----:B------:R0:W-:Y:S01]  /*17f50*/  @!P6 STG.E.U8 desc[UR36][R8.64+0x168], R5 ;  /* 0x000168050800e986 */ /* 0x0001e2000c101124 */
[----:B------:R-:W-:-:S03]  /*17f60*/  ISETP.LT.OR P6, PT, R0, 0x172, !P0 ;  /* 0x000001720000780c */ /* 0x000fc600047c1670 */
[----:B------:R-:W-:Y:S01]  /*17f70*/  @!P5 STG.E.U8 desc[UR36][R8.64+0x169], R111 ;  /* 0x0001696f0800d986 */ /* 0x000fe2000c101124 */
[----:B------:R-:W-:-:S03]  /*17f80*/  ISETP.LT.OR P1, PT, R0, 0x179, !P1 ;  /* 0x000001790000780c */ /* 0x000fc60004f21670 */
[----:B------:R1:W-:Y:S01]  /*17f90*/  @!P2 STG.E.U8 desc[UR36][R6.64+0x170], R11 ;  /* 0x0001700b0600a986 */ /* 0x0003e2000c101124 */
[C---:B------:R-:W-:Y:S02]  /*17fa0*/  ISETP.LT.OR P2, PT, R0.reuse, 0x171, !P0 ;  /* 0x000001710000780c */ /* 0x040fe40004741670 */
[C---:B------:R-:W-:Y:S02]  /*17fb0*/  ISETP.LT.OR P5, PT, R0.reuse, 0x17a, !P0 ;  /* 0x0000017a0000780c */ /* 0x040fe400047a1670 */
[----:B------:R-:W-:Y:S01]  /*17fc0*/  ISETP.LT.OR P0, PT, R0, 0x179, !P0 ;  /* 0x000001790000780c */ /* 0x000fe20004701670 */
[-C--:B------:R-:W-:Y:S02]  /*17fd0*/  @!P3 IMAD R113, R113, R17.reuse, RZ ;  /* 0x000000117171b224 */ /* 0x080fe400078e02ff */
[-C--:B------:R-:W-:Y:S02]  /*17fe0*/  @!P6 IMAD R115, R115, R17.reuse, RZ ;  /* 0x000000117373e224 */ /* 0x080fe400078e02ff */
[----:B------:R-:W-:-:S02]  /*17ff0*/  @!P4 IMAD R117, R117, R17, RZ ;  /* 0x000000117575c224 */ /* 0x000fc400078e02ff */
[-C--:B0-----:R-:W-:Y:S02]  /*18000*/  @!P1 IMAD R5, R116, R17.reuse, RZ ;  /* 0x0000001174059224 */ /* 0x081fe400078e02ff */
[-C--:B------:R-:W-:Y:S02]  /*18010*/  @!P2 IMAD R3, R114, R17.reuse, RZ ;  /* 0x000000117203a224 */ /* 0x080fe400078e02ff */
[-C--:B------:R-:W-:Y:S02]  /*18020*/  @!P5 IMAD R119, R119, R17.reuse, RZ ;  /* 0x000000117777d224 */ /* 0x080fe400078e02ff */
[----:B-1----:R-:W-:Y:S01]  /*18030*/  @!P0 IMAD R11, R118, R17, RZ ;  /* 0x00000011760b8224 */ /* 0x002fe200078e02ff */
[----:B------:R0:W-:Y:S04]  /*18040*/  @!P3 STG.E.U8 desc[UR36][R6.64+0x171], R113 ;  /* 0x000171710600b986 */ /* 0x0001e8000c101124 */
[----:B------:R0:W-:Y:S04]  /*18050*/  @!P2 STG.E.U8 desc[UR36][R8.64+0x170], R3 ;  /* 0x000170030800a986 */ /* 0x0001e8000c101124 */
[----:B------:R0:W-:Y:S04]  /*18060*/  @!P6 STG.E.U8 desc[UR36][R8.64+0x171], R115 ;  /* 0x000171730800e986 */ /* 0x0001e8000c101124 */
[----:B------:R0:W-:Y:S04]  /*18070*/  @!P1 STG.E.U8 desc[UR36][R6.64+0x178], R5 ;  /* 0x0001780506009986 */ /* 0x0001e8000c101124 */
[----:B------:R0:W-:Y:S04]  /*18080*/  @!P4 STG.E.U8 desc[UR36][R6.64+0x179], R117 ;  /* 0x000179750600c986 */ /* 0x0001e8000c101124 */
[----:B------:R0:W-:Y:S04]  /*18090*/  @!P5 STG.E.U8 desc[UR36][R8.64+0x179], R119 ;  /* 0x000179770800d986 */ /* 0x0001e8000c101124 */
[----:B------:R0:W-:Y:S02]  /*180a0*/  @!P0 STG.E.U8 desc[UR36][R8.64+0x178], R11 ;  /* 0x0001780b08008986 */ /* 0x0001e4000c101124 */
.L_x_805:
[----:B------:R-:W-:Y:S05]  /*180b0*/  BSYNC B0 ;  /* 0x0000000000007941 */ /* 0x000fea0003800000 */
.L_x_35:
[----:B01----:R-:W3:Y:S04]  /*180c0*/  LDL.LU R3, [R1+0x304] ;  /* 0x0003040001037983 */ /* 0x003ee80000300800 */
[----:B------:R-:W3:Y:S01]  /*180d0*/  LDL.LU R2, [R1+0x308] ;  /* 0x0003080001027983 */ /* 0x000ee20000300800 */
[----:B------:R-:W-:Y:S01]  /*180e0*/  ULDC UR4, c[0x0][0xc] ;  /* 0x0000030000047ab9 */ /* 0x000fe20000000800 */
[----:B------:R-:W-:Y:S01]  /*180f0*/  ULDC UR5, c[0x0][0x10] ;  /* 0x0000040000057ab9 */ /* 0x000fe20000000800 */
[----:B--2-4-:R-:W3:Y:S01]  /*18100*/  LDC R5, c[0x0][0x14] ;  /* 0x00000500ff057b82 */ /* 0x014ee20000000800 */
[----:B------:R-:W-:Y:S01]  /*18110*/  UIMAD.WIDE.U32 UR4, UR4, UR5, URZ ;  /* 0x00000005040472a5 */ /* 0x000fe2000f8e003f */
[----:B------:R-:W-:Y:S01]  /*18120*/  PRMT R0, RZ, 0x7610, R0 ;  /* 0x00007610ff007816 */ /* 0x000fe20000000000 */
[----:B------:R-:W-:Y:S01]  /*18130*/  UMOV UR42, 0xffffffff ;  /* 0xffffffff002a7882 */ /* 0x000fe20000000000 */
[----:B------:R-:W-:-:S03]  /*18140*/  UMOV UR43, 0xffffffff ;  /* 0xffffffff002b7882 */ /* 0x000fc60000000000 */
[----:B---3--:R-:W-:-:S04]  /*18150*/  IMAD.WIDE.U32 R2, R5, UR4, R2 ;  /* 0x0000000405027c25 */ /* 0x008fc8000f8e0002 */
[----:B------:R-:W-:Y:S01]  /*18160*/  IMAD R5, R5, UR5, RZ ;  /* 0x0000000505057c24 */ /* 0x000fe2000f8e02ff */
[----:B------:R-:W-:Y:S01]  /*18170*/  ULDC.64 UR4, c[0x0][0x650] ;  /* 0x0001940000047ab9 */ /* 0x000fe20000000a00 */
[----:B------:R-:W-:Y:S01]  /*18180*/  IMAD.MOV.U32 R6, RZ, RZ, R2 ;  /* 0x000000ffff067224 */ /* 0x000fe200078e0002 */
[----:B------:R-:W-:Y:S01]  /*18190*/  ISETP.GE.U32.AND P0, PT, R2, UR4, PT ;  /* 0x0000000402007c0c */ /* 0x000fe2000bf06070 */
[----:B------:R-:W-:-:S05]  /*181a0*/  IMAD.IADD R4, R3, 0x1, R5 ;  /* 0x0000000103047824 */ /* 0x000fca00078e0205 */
[----:B------:R0:W-:Y:S01]  /*181b0*/  STL [R1+0x304], R4 ;  /* 0x0003040401007387 */ /* 0x0001e20000100800 */
[----:B------:R-:W-:-:S03]  /*181c0*/  ISETP.GE.U32.AND.EX P0, PT, R4, UR5, PT, P0 ;  /* 0x0000000504007c0c */ /* 0x000fc6000bf06100 */
[----:B------:R0:W-:Y:S10]  /*181d0*/  STL [R1+0x308], R6 ;  /* 0x0003080601007387 */ /* 0x0001f40000100800 */
[----:B0-----:R-:W-:Y:S05]  /*181e0*/  @P0 BRA `(.L_x_806) ;  /* 0x0000000400880947 */ /* 0x001fea0003800000 */
[----:B------:R-:W0:Y:S01]  /*181f0*/  S2UR UR6, SR_CTAID.X ;  /* 0x00000000000679c3 */ /* 0x000e220000002500 */
[----:B------:R-:W-:Y:S01]  /*18200*/  ULDC.64 UR12, c[0x0][0x628] ;  /* 0x00018a00000c7ab9 */ /* 0x000fe20000000a00 */
[----:B------:R-:W-:Y:S01]  /*18210*/  ULDC UR4, c[0x0][0x150] ;  /* 0x0000540000047ab9 */ /* 0x000fe20000000800 */
[----:B------:R-:W-:Y:S01]  /*18220*/  ISETP.NE.U32.AND P0, PT, RZ, UR12, PT ;  /* 0x0000000cff007c0c */ /* 0x000fe2000bf05070 */
[----:B------:R-:W-:Y:S01]  /*18230*/  ULDC UR15, c[0x0][0x630] ;  /* 0x00018c00000f7ab9 */ /* 0x000fe20000000800 */
[----:B------:R-:W-:Y:S01]  /*18240*/  R2UR UR16, R6 ;  /* 0x00000000061072ca */ /* 0x000fe200000e0000 */
[----:B------:R-:W-:Y:S01]  /*18250*/  ULDC UR19, c[0x0][0x154] ;  /* 0x0000550000137ab9 */ /* 0x000fe20000000800 */
[----:B------:R-:W-:Y:S01]  /*18260*/  ISETP.NE.AND.EX P0, PT, RZ, UR13, PT, P0 ;  /* 0x0000000dff007c0c */ /* 0x000fe2000bf05300 */
[----:B------:R-:W1:Y:S01]  /*18270*/  S2UR UR18, SR_CTAID.Y ;  /* 0x00000000001279c3 */ /* 0x000e620000002600 */
[----:B------:R-:W-:Y:S02]  /*18280*/  R2UR UR17, R4 ;  /* 0x00000000041172ca */ /* 0x000fe400000e0000 */
[----:B------:R-:W-:-:S02]  /*18290*/  R2UR UR10, R6 ;  /* 0x00000000060a72ca */ /* 0x000fc400000e0000 */
[----:B------:R-:W-:Y:S02]  /*182a0*/  R2UR UR11, R4 ;  /* 0x00000000040b72ca */ /* 0x000fe400000e0000 */
[----:B0-----:R-:W-:-:S05]  /*182b0*/  I2FP.F32.U32 R0, UR6 ;  /* 0x0000000600007c45 */ /* 0x001fca0008201000 */
[----:B------:R-:W-:-:S04]  /*182c0*/  FMUL R0, R0, UR4 ;  /* 0x0000000400007c20 */ /* 0x000fc80008400000 */
[----:B------:R0:W2:Y:S01]  /*182d0*/  F2I.U32.TRUNC.NTZ R2, R0 ;  /* 0x0000000000027305 */ /* 0x0000a2000020f000 */
[----:B-1----:R-:W-:Y:S05]  /*182e0*/  @!P0 BRA `(.L_x_807) ;  /* 0x0000000000308947 */ /* 0x002fea0003800000 */
        /* <DEDUP_REMOVED lines=12> */
.L_x_807:
[----:B------:R-:W-:Y:S01]  /*183b0*/  USHF.R.U64 UR43, UR10, UR15, UR11 ;  /* 0x0000000f0a2b7299 */ /* 0x000fe2000800120b */
[----:B0-----:R-:W-:Y:S01]  /*183c0*/  I2FP.F32.U32 R0, UR18 ;  /* 0x0000001200007c45 */ /* 0x001fe20008201000 */
[----:B------:R-:W-:Y:S02]  /*183d0*/  USHF.R.U32.HI UR4, URZ, UR15, UR11 ;  /* 0x0000000f3f047299 */ /* 0x000fe4000801160b */
[----:B------:R-:W-:Y:S02]  /*183e0*/  UIADD3 UR10, UP0, URZ, -UR43, URZ ;  /* 0x8000002b3f0a7290 */ /* 0x000fe4000ff1e03f */
[----:B------:R-:W-:Y:S01]  /*183f0*/  FMUL R0, R0, UR19 ;  /* 0x0000001300007c20 */ /* 0x000fe20008400000 */
[----:B------:R-:W-:Y:S01]  /*18400*/  ULDC.64 UR12, c[0x0][0x620] ;  /* 0x00018800000c7ab9 */ /* 0x000fe20000000a00 */
[----:B------:R-:W-:Y:S01]  /*18410*/  UIADD3.X UR4, URZ, ~UR4, URZ, UP0, !UPT ;  /* 0x800000043f047290 */ /* 0x000fe200087fe43f */
[----:B------:R-:W-:Y:S01]  /*18420*/  UMOV UR8, UR16 ;  /* 0x0000001000087c82 */ /* 0x000fe20008000000 */
[----:B------:R-:W-:-:S02]  /*18430*/  UMOV UR9, UR17 ;  /* 0x0000001100097c82 */ /* 0x000fc40008000000 */
[----:B------:R-:W-:Y:S01]  /*18440*/  UIMAD UR4, UR4, UR12, URZ ;  /* 0x0000000c040472a4 */ /* 0x000fe2000f8e023f */
[----:B------:R-:W0:Y:S01]  /*18450*/  F2I.U32.TRUNC.NTZ R0, R0 ;  /* 0x0000000000007305 */ /* 0x000e22000020f000 */
[----:B------:R-:W-:Y:S01]  /*18460*/  UIMAD.WIDE.U32 UR8, UR10, UR12, UR8 ;  /* 0x0000000c0a0872a5 */ /* 0x000fe2000f8e0008 */
[----:B--2---:R-:W-:Y:S01]  /*18470*/  R2UR UR12, R2 ;  /* 0x00000000020c72ca */ /* 0x004fe200000e0000 */
[----:B------:R-:W-:Y:S01]  /*18480*/  UIMAD UR10, UR10, UR13, UR4 ;  /* 0x0000000d0a0a72a4 */ /* 0x000fe2000f8e0204 */
[----:B------:R-:W-:Y:S01]  /*18490*/  ULDC UR11, c[0x0][0x618] ;  /* 0x00018600000b7ab9 */ /* 0x000fe20000000800 */
[----:B------:R-:W-:Y:S02]  /*184a0*/  ULDC UR21, c[0x0][0x658] ;  /* 0x0001960000157ab9 */ /* 0x000fe40000000800 */
[----:B------:R-:W-:Y:S01]  /*184b0*/  UIADD3 UR9, UR9, UR10, URZ ;  /* 0x0000000a09097290 */ /* 0x000fe2000fffe03f */
[----:B------:R-:W-:Y:S01]  /*184c0*/  UMOV UR15, 0xffffffff ;  /* 0xffffffff000f7882 */ /* 0x000fe20000000000 */
[----:B------:R-:W-:Y:S01]  /*184d0*/  ULDC.64 UR4, c[0x0][0x640] ;  /* 0x0001900000047ab9 */ /* 0x000fe20000000a00 */
[----:B------:R-:W-:Y:S01]  /*184e0*/  USHF.L.U32 UR15, UR15, UR21, URZ ;  /* 0x000000150f0f7299 */ /* 0x000fe2000800063f */
[----:B------:R-:W-:Y:S01]  /*184f0*/  ISETP.NE.U32.AND P0, PT, RZ, UR4, PT ;  /* 0x00000004ff007c0c */ /* 0x000fe2000bf05070 */
[----:B------:R-:W-:-:S02]  /*18500*/  USHF.R.U64 UR16, UR8, UR11, UR9 ;  /* 0x0000000b08107299 */ /* 0x000fc40008001209 */
[----:B------:R-:W-:Y:S01]  /*18510*/  USHF.R.U32.HI UR8, URZ, UR11, UR9 ;  /* 0x0000000b3f087299 */ /* 0x000fe20008011609 */
[----:B0-----:R-:W-:Y:S01]  /*18520*/  R2UR UR14, R0 ;  /* 0x00000000000e72ca */ /* 0x001fe200000e0000 */
[----:B------:R-:W-:Y:S01]  /*18530*/  ULDC UR17, c[0x0][0x608] ;  /* 0x0001820000117ab9 */ /* 0x000fe20000000800 */
[----:B------:R-:W-:Y:S01]  /*18540*/  ULOP3.LUT UR41, URZ, UR15, URZ, 0x33, !UPT ;  /* 0x0000000f3f297292 */ /* 0x000fe2000f8e333f */
[----:B------:R-:W-:Y:S01]  /*18550*/  ISETP.NE.AND.EX P0, PT, RZ, UR5, PT, P0 ;  /* 0x00000005ff007c0c */ /* 0x000fe2000bf05300 */
[----:B------:R-:W-:Y:S02]  /*18560*/  USHF.R.U64 UR15, UR16, UR17, UR8 ;  /* 0x00000011100f7299 */ /* 0x000fe40008001208 */
[----:B------:R-:W-:Y:S02]  /*18570*/  USHF.R.U32.HI UR8, URZ, UR17, UR8 ;  /* 0x000000113f087299 */ /* 0x000fe40008011608 */
[----:B------:R-:W-:Y:S02]  /*18580*/  UIADD3 UR12, -UR12, URZ, URZ ;  /* 0x0000003f0c0c7290 */ /* 0x000fe4000fffe13f */
[----:B------:R-:W-:Y:S01]  /*18590*/  USHF.R.U64 UR17, UR15, UR21, UR8 ;  /* 0x000000150f117299 */ /* 0x000fe20008001208 */
[----:B------:R-:W-:Y:S01]  /*185a0*/  UMOV UR19, 0x1 ;  /* 0x0000000100137882 */ /* 0x000fe20000000000 */
[----:B------:R-:W-:Y:S01]  /*185b0*/  ULDC UR13, c[0x0][0x144] ;  /* 0x00005100000d7ab9 */ /* 0x000fe20000000800 */
[----:B------:R-:W-:Y:S01]  /*185c0*/  ULDC UR7, c[0x0][0x600] ;  /* 0x0001800000077ab9 */ /* 0x000fe20000000800 */
[----:B------:R-:W-:-:S02]  /*185d0*/  USHF.L.U32 UR24, UR19, UR21, URZ ;  /* 0x0000001513187299 */ /* 0x000fc4000800063f */
[----:B------:R-:W-:Y:S02]  /*185e0*/  USHF.R.U32.HI UR8, URZ, UR21, UR8 ;  /* 0x000000153f087299 */ /* 0x000fe40008011608 */
[----:B------:R-:W-:Y:S02]  /*185f0*/  UIMAD UR21, UR13, UR12, UR6 ;  /* 0x0000000c0d1572a4 */ /* 0x000fe4000f8e0206 */
[----:B------:R-:W-:Y:S02]  /*18600*/  UIADD3 UR20, UR7, -0x1, URZ ;  /* 0xffffffff07147890 */ /* 0x000fe4000fffe03f */
[----:B------:R-:W-:Y:S01]  /*18610*/  UIADD3 UR19, -UR14, URZ, URZ ;  /* 0x0000003f0e137290 */ /* 0x000fe2000fffe13f */
[----:B------:R-:W-:Y:S01]  /*18620*/  ULDC UR25, c[0x0][0x148] ;  /* 0x0000520000197ab9 */ /* 0x000fe20000000800 */
[----:B------:R-:W-:Y:S01]  /*18630*/  ULDC UR22, c[0x0][0x648] ;  /* 0x0001920000167ab9 */ /* 0x000fe20000000800 */
[----:B------:R-:W-:Y:S01]  /*18640*/  ULDC UR23, c[0x0][0x638] ;  /* 0x00018e0000177ab9 */ /* 0x000fe20000000800 */
        /* <DEDUP_REMOVED lines=14> */
.L_x_808:
[----:B------:R-:W-:Y:S01]  /*18730*/  UISETP.NE.AND UP0, UPT, UR46, URZ, UPT ;  /* 0x0000003f2e00728c */ /* 0x000fe2000bf05270 */
[----:B------:R-:W-:Y:S01]  /*18740*/  IMAD.MOV.U32 R0, RZ, RZ, 0x1 ;  /* 0x00000001ff007424 */ /* 0x000fe200078e00ff */
[----:B------:R-:W-:Y:S02]  /*18750*/  USHF.R.U64 UR4, UR6, UR22, UR8 ;  /* 0x0000001606047299 */ /* 0x000fe40008001208 */
[----:B------:R-:W-:Y:S02]  /*18760*/  ULOP3.LUT UR41, UR15, UR41, URZ, 0xc0, !UPT ;  /* 0x000000290f297292 */ /* 0x000fe4000f8ec03f */
[----:B------:R-:W-:Y:S02]  /*18770*/  UIADD3 UR5, -UR4, URZ, URZ ;  /* 0x0000003f04057290 */ /* 0x000fe4000fffe13f */
[----:B------:R-:W-:Y:S02]  /*18780*/  UIMAD UR41, UR24, UR4, UR41 ;  /* 0x00000004182972a4 */ /* 0x000fe4000f8e0229 */
[----:B------:R-:W-:-:S02]  /*18790*/  ULOP3.LUT UR16, UR16, UR20, URZ, 0xc0, !UPT ;  /* 0x0000001410107292 */ /* 0x000fc4000f8ec03f */
[----:B------:R-:W-:Y:S02]  /*187a0*/  @UP0 UIMAD UR21, UR25, UR19, UR18 ;  /* 0x00000013191502a4 */ /* 0x000fe4000f8e0212 */
[----:B------:R-:W-:-:S03]  /*187b0*/  UIMAD UR4, UR5, UR23, UR17 ;  /* 0x00000017050472a4 */ /* 0x000fc6000f8e0211 */
[----:B------:R-:W-:Y:S01]  /*187c0*/  ULDC UR5, c[0x0][0x610] ;  /* 0x0001840000057ab9 */ /* 0x000fe20000000800 */
[----:B------:R-:W-:Y:S02]  /*187d0*/  UIMAD UR4, UR4, UR7, UR16 ;  /* 0x00000007040472a4 */ /* 0x000fe4000f8e0210 */
[----:B------:R-:W-:-:S04]  /*187e0*/  UIMAD UR41, UR41, UR5, UR21 ;  /* 0x00000005292972a4 */ /* 0x000fc8000f8e0215 */
[----:B------:R-:W-:Y:S02]  /*187f0*/  USEL UR42, UR4, UR41, !UP0 ;  /* 0x00000029042a7287 */ /* 0x000fe4000c000000 */
[----:B------:R-:W-:-:S12]  /*18800*/  USEL UR41, UR41, UR4, !UP0 ;  /* 0x0000000429297287 */ /* 0x000fd8000c000000 */
.L_x_806:
[----:B------:R-:W-:-:S13]  /*18810*/  LOP3.LUT P0, RZ, R0, 0xff, RZ, 0xc0, !PT ;  /* 0x000000ff00ff7812 */ /* 0x000fda000780c0ff */
[----:B------:R-:W-:Y:S05]  /*18820*/  @P0 BRA `(.L_x_809) ;  /* 0xfffffe8c00280947 */ /* 0x000fea000383ffff */
[----:B------:R-:W-:Y:S05]  /*18830*/  EXIT ;  /* 0x000000000000794d */ /* 0x000fea0003800000 */
.L_x_8:
[----:B------:R-:W2:Y:S01]  /*18840*/  LDL R5, [R1+0x308] ;  /* 0x0003080001057983 */ /* 0x000ea20000100800 */
[----:B------:R-:W-:-:S03]  /*18850*/  ULDC.64 UR4, c[0x0][0x650] ;  /* 0x0001940000047ab9 */ /* 0x000fc60000000a00 */
[----:B------:R-:W3:Y:S01]  /*18860*/  LDL R4, [R1+0x304] ;  /* 0x0003040001047983 */ /* 0x000ee20000100800 */
[----:B------:R-:W-:Y:S01]  /*18870*/  PRMT R0, RZ, 0x7610, R0 ;  /* 0x00007610ff007816 */ /* 0x000fe20000000000 */
[----:B------:R-:W-:Y:S02]  /*18880*/  IMAD.MOV.U32 R2, RZ, RZ, -0x1 ;  /* 0xffffffffff027424 */ /* 0x000fe400078e00ff */
[----:B------:R-:W-:Y:S02]  /*18890*/  IMAD.MOV.U32 R3, RZ, RZ, -0x1 ;  /* 0xffffffffff037424 */ /* 0x000fe400078e00ff */
[----:B------:R-:W-:Y:S01]  /*188a0*/  IMAD.MOV.U32 R11, RZ, RZ, -0x1 ;  /* 0xffffffffff0b7424 */ /* 0x000fe200078e00ff */
[----:B--2---:R-:W-:-:S04]  /*188b0*/  ISETP.GE.U32.AND P0, PT, R5, UR4, PT ;  /* 0x0000000405007c0c */ /* 0x004fc8000bf06070 */
[----:B---3--:R-:W-:-:S13]  /*188c0*/  ISETP.GE.U32.AND.EX P0, PT, R4, UR5, PT, P0 ;  /* 0x0000000504007c0c */ /* 0x008fda000bf06100 */
        /* <DEDUP_REMOVED lines=21> */
.L_x_811:
[----:B------:R-:W-:Y:S01]  /*18a20*/  USHF.R.U64 UR4, UR14, UR19, UR15 ;  /* 0x000000130e047299 */ /* 0x000fe2000800120f */
[----:B------:R-:W-:Y:S01]  /*18a30*/  R2UR UR7, R4 ;  /* 0x00000000040772ca */ /* 0x000fe200000e0000 */
[----:B------:R-:W-:Y:S02]  /*18a40*/  USHF.R.U32.HI UR5, URZ, UR19, UR15 ;  /* 0x000000133f057299 */ /* 0x000fe4000801160f */
[----:B------:R-:W-:Y:S01]  /*18a50*/  UIADD3 UR13, UP0, URZ, -UR4, URZ ;  /* 0x800000043f0d7290 */ /* 0x000fe2000ff1e03f */
[----:B------:R-:W-:Y:S01]  /*18a60*/  ULDC.64 UR14, c[0x0][0x620] ;  /* 0x00018800000e7ab9 */ /* 0x000fe20000000a00 */
[----:B------:R-:W-:Y:S02]  /*18a70*/  UMOV UR6, UR20 ;  /* 0x0000001400067c82 */ /* 0x000fe40008000000 */
[----:B------:R-:W-:Y:S02]  /*18a80*/  UIADD3.X UR5, URZ, ~UR5, URZ, UP0, !UPT ;  /* 0x800000053f057290 */ /* 0x000fe400087fe43f */
[----:B------:R-:W-:-:S02]  /*18a90*/  UISETP.NE.AND UP1, UPT, UR46, URZ, UPT ;  /* 0x0000003f2e00728c */ /* 0x000fc4000bf25270 */
[----:B------:R-:W-:Y:S02]  /*18aa0*/  UIMAD UR5, UR5, UR14, URZ ;  /* 0x0000000e050572a4 */ /* 0x000fe4000f8e023f */
[----:B------:R-:W-:Y:S02]  /*18ab0*/  UIMAD.WIDE.U32 UR6, UR13, UR14, UR6 ;  /* 0x0000000e0d0672a5 */ /* 0x000fe4000f8e0006 */
[----:B------:R-:W-:Y:S01]  /*18ac0*/  UIMAD UR5, UR13, UR15, UR5 ;  /* 0x0000000f0d0572a4 */ /* 0x000fe2000f8e0205 */
[----:B------:R-:W-:Y:S02]  /*18ad0*/  ULDC UR14, c[0x0][0x608] ;  /* 0x00018200000e7ab9 */ /* 0x000fe40000000800 */
[----:B------:R-:W-:Y:S01]  /*18ae0*/  ULDC UR13, c[0x0][0x618] ;  /* 0x00018600000d7ab9 */ /* 0x000fe20000000800 */
[----:B------:R-:W-:Y:S01]  /*18af0*/  UIADD3 UR5, UR7, UR5, URZ ;  /* 0x0000000507057290 */ /* 0x000fe2000fffe03f */
[----:B------:R-:W-:Y:S01]  /*18b00*/  ULDC UR22, c[0x0][0x658] ;  /* 0x0001960000167ab9 */ /* 0x000fe20000000800 */
[----:B------:R-:W-:-:S02]  /*18b10*/  @UP1 UIMAD UR8, UR11, UR12, UR10 ;  /* 0x0000000c0b0812a4 */ /* 0x000fc4000f8e020a */
[----:B------:R-:W-:Y:S02]  /*18b20*/  USHF.R.U64 UR17, UR6, UR13, UR5 ;  /* 0x0000000d06117299 */ /* 0x000fe40008001205 */
[----:B------:R-:W-:Y:S01]  /*18b30*/  USHF.R.U32.HI UR5, URZ, UR13, UR5 ;  /* 0x0000000d3f057299 */ /* 0x000fe20008011605 */
[----:B------:R-:W-:Y:S01]  /*18b40*/  ULDC.64 UR6, c[0x0][0x640] ;  /* 0x0001900000067ab9 */ /* 0x000fe20000000a00 */
[----:B------:R-:W-:Y:S01]  /*18b50*/  UMOV UR10, 0xffffffff ;  /* 0xffffffff000a7882 */ /* 0x000fe20000000000 */
[----:B------:R-:W-:Y:S01]  /*18b60*/  ISETP.NE.U32.AND P0, PT, RZ, UR6, PT ;  /* 0x00000006ff007c0c */ /* 0x000fe2000bf05070 */
[----:B------:R-:W-:Y:S02]  /*18b70*/  USHF.R.U64 UR18, UR17, UR14, UR5 ;  /* 0x0000000e11127299 */ /* 0x000fe40008001205 */
[----:B------:R-:W-:Y:S01]  /*18b80*/  USHF.R.U32.HI UR5, URZ, UR14, UR5 ;  /* 0x0000000e3f057299 */ /* 0x000fe20008011605 */
[----:B------:R-:W-:Y:S01]  /*18b90*/  ISETP.NE.AND.EX P0, PT, RZ, UR7, PT, P0 ;  /* 0x00000007ff007c0c */ /* 0x000fe2000bf05300 */
[----:B------:R-:W-:-:S02]  /*18ba0*/  USHF.L.U32 UR11, UR10, UR22, URZ ;  /* 0x000000160a0b7299 */ /* 0x000fc4000800063f */
[----:B------:R-:W-:Y:S01]  /*18bb0*/  USHF.R.U64 UR19, UR18, UR22, UR5 ;  /* 0x0000001612137299 */ /* 0x000fe20008001205 */
[----:B------:R-:W-:Y:S01]  /*18bc0*/  ULDC UR20, c[0x0][0x600] ;  /* 0x0001800000147ab9 */ /* 0x000fe20000000800 */
[----:B------:R-:W-:Y:S02]  /*18bd0*/  USHF.R.U32.HI UR10, URZ, UR22, UR5 ;  /* 0x000000163f0a7299 */ /* 0x000fe40008011605 */
[----:B------:R-:W-:Y:S02]  /*18be0*/  UIADD3 UR21, UR20, -0x1, URZ ;  /* 0xffffffff14157890 */ /* 0x000fe4000fffe03f */
[----:B------:R-:W-:Y:S01]  /*18bf0*/  ULOP3.LUT UR26, URZ, UR11, URZ, 0x33, !UPT ;  /* 0x0000000b3f1a7292 */ /* 0x000fe2000f8e333f */
        /* <DEDUP_REMOVED lines=17> */
.L_x_812:
[----:B------:R-:W-:Y:S01]  /*18d10*/  USHF.R.U64 UR6, UR5, UR23, UR10 ;  /* 0x0000001705067299 */ /* 0x000fe2000800120a */
[----:B------:R-:W-:Y:S01]  /*18d20*/  IMAD.MOV.U32 R0, RZ, RZ, 0x1 ;  /* 0x00000001ff007424 */ /* 0x000fe200078e00ff */
[----:B------:R-:W-:Y:S01]  /*18d30*/  USHF.L.U32 UR25, UR25, UR22, URZ ;  /* 0x0000001619197299 */ /* 0x000fe2000800063f */
[----:B------:R-:W-:Y:S01]  /*18d40*/  IMAD.U32 R11, RZ, RZ, UR4 ;  /* 0x00000004ff0b7e24 */ /* 0x000fe2000f8e00ff */
[----:B------:R-:W-:Y:S02]  /*18d50*/  ULOP3.LUT UR5, UR18, UR26, URZ, 0xc0, !UPT ;  /* 0x0000001a12057292 */ /* 0x000fe4000f8ec03f */
[----:B------:R-:W-:Y:S02]  /*18d60*/  UIADD3 UR7, -UR6, URZ, URZ ;  /* 0x0000003f06077290 */ /* 0x000fe4000fffe13f */
[----:B------:R-:W-:Y:S02]  /*18d70*/  UIMAD UR6, UR25, UR6, UR5 ;  /* 0x00000006190672a4 */ /* 0x000fe4000f8e0205 */
[----:B------:R-:W-:-:S02]  /*18d80*/  ULOP3.LUT UR17, UR17, UR21, URZ, 0xc0, !UPT ;  /* 0x0000001511117292 */ /* 0x000fc4000f8ec03f */
[----:B------:R-:W-:Y:S02]  /*18d90*/  UIMAD UR5, UR7, UR24, UR19 ;  /* 0x00000018070572a4 */ /* 0x000fe4000f8e0213 */
[----:B------:R-:W-:Y:S01]  /*18da0*/  UISETP.NE.AND UP0, UPT, UR46, URZ, UPT ;  /* 0x0000003f2e00728c */ /* 0x000fe2000bf05270 */
[----:B------:R-:W-:Y:S01]  /*18db0*/  ULDC UR7, c[0x0][0x610] ;  /* 0x0001840000077ab9 */ /* 0x000fe20000000800 */
[----:B------:R-:W-:Y:S02]  /*18dc0*/  UIMAD UR5, UR5, UR20, UR17 ;  /* 0x00000014050572a4 */ /* 0x000fe4000f8e0211 */
[----:B------:R-:W-:-:S04]  /*18dd0*/  UIMAD UR8, UR6, UR7, UR8 ;  /* 0x00000007060872a4 */ /* 0x000fc8000f8e0208 */
[----:B------:R-:W-:Y:S02]  /*18de0*/  USEL UR6, UR5, UR8, !UP0 ;  /* 0x0000000805067287 */ /* 0x000fe4000c000000 */
[----:B------:R-:W-:-:S04]  /*18df0*/  USEL UR8, UR8, UR5, !UP0 ;  /* 0x0000000508087287 */ /* 0x000fc8000c000000 */
[----:B------:R-:W-:Y:S02]  /*18e00*/  IMAD.U32 R3, RZ, RZ, UR6 ;  /* 0x00000006ff037e24 */ /* 0x000fe4000f8e00ff */
[----:B------:R-:W-:-:S07]  /*18e10*/  IMAD.U32 R2, RZ, RZ, UR8 ;  /* 0x00000008ff027e24 */ /* 0x000fce000f8e00ff */
.L_x_810:
[----:B------:R-:W-:-:S08]  /*18e20*/  NOP ;  /* 0x0000000000007918 */ /* 0x000fd00000000000 */
[----:B0-----:R-:W0:-:S00]  /*18e30*/  USETMAXREG.DEALLOC.CTAPOOL 0x18 ;  /* 0x00000018000079c8 */ /* 0x001e0000080e0500 */
[----:B------:R-:W-:-:S13]  /*18e40*/  ISETP.NE.AND P0, PT, RZ, UR9, PT ;  /* 0x00000009ff007c0c */ /* 0x000fda000bf05270 */
[----:B------:R-:W-:Y:S05]  /*18e50*/  @P0 EXIT ;  /* 0x000000000000094d */ /* 0x000fea0003800000 */
[----:B0-----:R-:W-:Y:S01]  /*18e60*/  LOP3.LUT P0, RZ, R0, 0xff, RZ, 0xc0, !PT ;  /* 0x000000ff00ff7812 */ /* 0x001fe2000780c0ff */
[----:B------:R-:W-:Y:S02]  /*18e70*/  IMAD.MOV.U32 R6, RZ, RZ, 0x1 ;  /* 0x00000001ff067424 */ /* 0x000fe400078e00ff */
[----:B------:R-:W-:-:S10]  /*18e80*/  IMAD.MOV.U32 R7, RZ, RZ, RZ ;  /* 0x000000ffff077224 */ /* 0x000fd400078e00ff */
[----:B------:R-:W-:Y:S05]  /*18e90*/  @!P0 BRA `(.L_x_813) ;  /* 0x0000000c00708947 */ /* 0x000fea0003800000 */
[----:B------:R-:W0:Y:S01]  /*18ea0*/  LDC R0, c[0x0][0x28c] ;  /* 0x0000a300ff007b82 */ /* 0x000e220000000800 */
[----:B------:R-:W1:Y:S01]  /*18eb0*/  S2R R8, SR_CgaCtaId ;  /* 0x0000000000087919 */ /* 0x000e620000008800 */
[----:B------:R-:W-:Y:S01]  /*18ec0*/  ULDC UR8, c[0x0][0xc] ;  /* 0x0000030000087ab9 */ /* 0x000fe20000000800 */
[----:B------:R-:W-:Y:S01]  /*18ed0*/  ULDC UR5, c[0x0][0x658] ;  /* 0x0001960000057ab9 */ /* 0x000fe20000000800 */
[----:B------:R-:W-:Y:S01]  /*18ee0*/  UMOV UR6, 0xffffffff ;  /* 0xffffffff00067882 */ /* 0x000fe20000000000 */
[----:B------:R-:W-:Y:S01]  /*18ef0*/  ULDC UR9, c[0x0][0x10] ;  /* 0x0000040000097ab9 */ /* 0x000fe20000000800 */
[----:B------:R-:W-:Y:S01]  /*18f00*/  UMOV UR7, 0x1 ;  /* 0x0000000100077882 */ /* 0x000fe20000000000 */
[----:B------:R-:W-:Y:S01]  /*18f10*/  USHF.L.U32 UR6, UR6, UR5, URZ ;  /* 0x0000000506067299 */ /* 0x000fe2000800063f */
[----:B------:R-:W-:Y:S01]  /*18f20*/  BSSY B0, `(.L_x_813) ;  /* 0x00000d3000007945 */ /* 0x000fe20003800000 */
[----:B------:R-:W-:Y:S01]  /*18f30*/  UIMAD.WIDE.U32 UR8, UR8, UR9, URZ ;  /* 0x00000009080872a5 */ /* 0x000fe2000f8e003f */
[----:B------:R-:W-:Y:S01]  /*18f40*/  IMAD.MOV.U32 R9, RZ, RZ, 0x1 ;  /* 0x00000001ff097424 */ /* 0x000fe200078e00ff */
[----:B------:R-:W-:Y:S01]  /*18f50*/  USHF.L.U32 UR5, UR7, UR5, URZ ;  /* 0x0000000507057299 */ /* 0x000fe2000800063f */
[----:B------:R-:W-:Y:S01]  /*18f60*/  IMAD.MOV.U32 R6, RZ, RZ, 0x1 ;  /* 0x00000001ff067424 */ /* 0x000fe200078e00ff */
[----:B------:R-:W-:Y:S01]  /*18f70*/  ULDC UR4, c[0x0][0x600] ;  /* 0x0001800000047ab9 */ /* 0x000fe20000000800 */
[----:B------:R-:W-:Y:S01]  /*18f80*/  ULDC UR7, c[0x0][0x14] ;  /* 0x0000050000077ab9 */ /* 0x000fe20000000800 */
[----:B------:R-:W-:Y:S01]  /*18f90*/  IMAD.MOV.U32 R7, RZ, RZ, RZ ;  /* 0x000000ffff077224 */ /* 0x000fe200078e00ff */
[----:B------:R-:W-:-:S02]  /*18fa0*/  UIMAD.WIDE.U32 UR20, UR8, UR7, URZ ;  /* 0x00000007081472a5 */ /* 0x000fc4000f8e003f */
[----:B------:R-:W-:Y:S02]  /*18fb0*/  UIMAD UR7, UR9, UR7, URZ ;  /* 0x00000007090772a4 */ /* 0x000fe4000f8e023f */
[----:B------:R-:W-:Y:S02]  /*18fc0*/  ULOP3.LUT UR24, UR40, 0x2, URZ, 0xfc, !UPT ;  /* 0x0000000228187892 */ /* 0x000fe4000f8efc3f */
[----:B------:R-:W-:Y:S01]  /*18fd0*/  UIADD3 UR4, UR4, -0x1, URZ ;  /* 0xffffffff04047890 */ /* 0x000fe2000fffe03f */
[----:B0-----:R-:W-:Y:S01]  /*18fe0*/  VIADD R0, R0, 0x1f ;  /* 0x0000001f00007836 */ /* 0x001fe20000000000 */
[----:B------:R-:W-:Y:S02]  /*18ff0*/  ULOP3.LUT UR6, URZ, UR6, URZ, 0x33, !UPT ;  /* 0x000000063f067292 */ /* 0x000fe4000f8e333f */
[----:B------:R-:W-:Y:S02]  /*19000*/  UIADD3 UR7, UR21, UR7, URZ ;  /* 0x0000000715077290 */ /* 0x000fe4000fffe03f */
[----:B------:R-:W-:Y:S01]  /*19010*/  SHF.R.S32.HI R5, RZ, 0x1f, R0 ;  /* 0x0000001fff057819 */ /* 0x000fe20000011400 */
[----:B------:R-:W-:-:S03]  /*19020*/  ULDC.64 UR22, c[0x0][0x198] ;  /* 0x0000660000167ab9 */ /* 0x000fc60000000a00 */
[----:B------:R-:W-:Y:S01]  /*19030*/  LEA.HI R0, R5, R0, RZ, 0x5 ;  /* 0x0000000005007211 */ /* 0x000fe200078f28ff */
[----:B------:R-:W-:Y:S01]  /*19040*/  IMAD.MOV.U32 R5, RZ, RZ, 0x1800 ;  /* 0x00001800ff057424 */ /* 0x000fe200078e00ff */
[----:B-1----:R-:W-:Y:S02]  /*19050*/  LOP3.LUT R8, R8, 0x1, RZ, 0xc0, !PT ;  /* 0x0000000108087812 */ /* 0x002fe400078ec0ff */
[----:B------:R-:W-:-:S03]  /*19060*/  SHF.R.S32.HI R0, RZ, 0x5, R0 ;  /* 0x00000005ff007819 */ /* 0x000fc60000011400 */
[----:B------:R-:W-:Y:S02]  /*19070*/  IMAD R16, R8, R5, 0x16180 ;  /* 0x0001618008107424 */ /* 0x000fe400078e0205 */
[----:B------:R-:W-:-:S07]  /*19080*/  VIADD R17, R0, 0x1 ;  /* 0x0000000100117836 */ /* 0x000fce0000000000 */
.L_x_824:
[----:B------:R-:W-:-:S03]  /*19090*/  UMOV UR8, 0xffffffff ;  /* 0xffffffff00087882 */ /* 0x000fc60000000000 */
[----:B------:R-:W-:Y:S05]  /*190a0*/  BRA.DIV UR8, `(.L_x_814) ;  /* 0x0000001208d47947 */ /* 0x000fea000b800000 */
[----:B------:R-:W-:-:S13]  /*190b0*/  ELECT P6, URZ, PT ;  /* 0x00000000003f782f */ /* 0x000fda00038c0000 */
.L_x_842:
[----:B------:R-:W0:Y:S01]  /*190c0*/  LDC R4, c[0x0][0x28c] ;  /* 0x0000a300ff047b82 */ /* 0x000e220000000800 */
[----:B------:R-:W-:Y:S01]  /*190d0*/  BSSY B1, `(.L_x_815) ;  /* 0x000003b000017945 */ /* 0x000fe20003800000 */
[----:B0-----:R-:W-:-:S13]  /*190e0*/  ISETP.LT.OR P6, PT, R4, 0x1, !P6 ;  /* 0x000000010400780c */ /* 0x001fda00077c1670 */
[----:B------:R-:W-:Y:S05]  /*190f0*/  @P6 BRA `(.L_x_816) ;  /* 0x0000000000e06947 */ /* 0x000fea0003800000 */
[----:B------:R-:W-:Y:S02]  /*19100*/  IMAD R3, R3, 0x2, R8 ;  /* 0x0000000203037824 */ /* 0x000fe400078e0208 */
[----:B------:R-:W-:Y:S02]  /*19110*/  IMAD.SHL.U32 R2, R2, 0x100, RZ ;  /* 0x0000010002027824 */ /* 0x000fe400078e00ff */
[----:B------:R-:W-:Y:S02]  /*19120*/  IMAD R3, R3, 0xc0, RZ ;  /* 0x000000c003037824 */ /* 0x000fe400078e02ff */
[----:B------:R-:W-:Y:S02]  /*19130*/  IMAD.MOV.U32 R14, RZ, RZ, RZ ;  /* 0x000000ffff0e7224 */ /* 0x000fe400078e00ff */
[----:B------:R-:W-:Y:S02]  /*19140*/  IMAD.MOV.U32 R4, RZ, RZ, R17 ;  /* 0x000000ffff047224 */ /* 0x000fe400078e0011 */
[----:B------:R-:W-:-:S02]  /*19150*/  IMAD.MOV.U32 R5, RZ, RZ, R6 ;  /* 0x000000ffff057224 */ /* 0x000fc400078e0006 */
[----:B------:R-:W-:-:S07]  /*19160*/  IMAD.MOV.U32 R13, RZ, RZ, R7 ;  /* 0x000000ffff0d7224 */ /* 0x000fce00078e0007 */
.L_x_819:
[----:B------:R-:W0:Y:S01]  /*19170*/  S2R R15, SR_CgaCtaId ;  /* 0x00000000000f7919 */ /* 0x000e220000008800 */
[----:B------:R-:W-:Y:S02]  /*19180*/  MOV R10, 0x400 ;  /* 0x00000400000a7802 */ /* 0x000fe40000000f00 */
[----:B------:R-:W-:Y:S02]  /*19190*/  SHF.L.U32 R12, R5, 0x1f, RZ ;  /* 0x0000001f050c7819 */ /* 0x000fe400000006ff */
[----:B0-----:R-:W-:-:S05]  /*191a0*/  LEA R10, R15, R10, 0x18 ;  /* 0x0000000a0f0a7211 */ /* 0x001fca00078ec0ff */
[----:B------:R-:W-:-:S04]  /*191b0*/  IMAD R15, R13, 0x8, R10 ;  /* 0x000000080d0f7824 */ /* 0x000fc800078e020a */
[----:B------:R-:W0:Y:S02]  /*191c0*/  SYNCS.PHASECHK.TRANS64.TRYWAIT P0, [R15+URZ+0x58], R12 ;  /* 0x0000580c0f0075a7 */ /* 0x000e24000800017f */
[----:B0-----:R-:W-:Y:S05]  /*191d0*/  @!P0 BRA `(.L_x_817) ;  /* 0x0000001000a88947 */ /* 0x001fea0003800000 */
.L_x_843:
[----:B------:R-:W1:Y:S01]  /*191e0*/  S2R R18, SR_TID.X ;  /* 0x0000000000127919 */ /* 0x000e620000002100 */
[----:B------:R-:W-:-:S04]  /*191f0*/  UPRMT UR8, UR24, 0x9910, URZ ;  /* 0x0000991018087896 */ /* 0x000fc8000800003f */
[----:B------:R-:W-:Y:S01]  /*19200*/  UISETP.NE.AND UP0, UPT, UR8, 0x2, UPT ;  /* 0x000000020800788c */ /* 0x000fe2000bf05270 */
[----:B-1----:R-:W-:-:S13]  /*19210*/  LOP3.LUT P0, RZ, R18, 0x7f, RZ, 0xc0, !PT ;  /* 0x0000007f12ff7812 */ /* 0x002fda000780c0ff */
[----:B0-----:R-:W0:Y:S02]  /*19220*/  @!P0 LDC R12, c[0x0][0x500] ;  /* 0x00014000ff0c8b82 */ /* 0x001e240000000800 */
[----:B0-----:R0:W-:Y:S01]  /*19230*/  @!P0 SYNCS.ARRIVE.TRANS64 RZ, [R15+URZ], R12 ;  /* 0x0000000c0fff89a7 */ /* 0x0011e2000800003f */
[----:B------:R-:W-:-:S13]  /*19240*/  PLOP3.LUT P0, PT, PT, PT, UP0, 0x80, 0x0 ;  /* 0x000000000000781c */ /* 0x000fda0003f0f008 */
[----:B0-----:R-:W-:Y:S05]  /*19250*/  @P0 BRA `(.L_x_818) ;  /* 0x0000000000040947 */ /* 0x001fea0003800000 */
[----:B------:R-:W-:Y:S01]  /*19260*/  BPT.TRAP 0x1 ;  /* 0x000000040000795c */ /* 0x000fe20000300000 */
.L_x_818:
[C---:B------:R-:W-:Y:S01]  /*19270*/  IMAD R12, R13.reuse, 0x2000, R10 ;  /* 0x000020000d0c7824 */ /* 0x040fe200078e020a */
[----:B------:R-:W-:Y:S01]  /*19280*/  R2UR UR13, R10 ;  /* 0x000000000a0d72ca */ /* 0x000fe200000e0000 */
[----:B------:R-:W-:Y:S01]  /*19290*/  IMAD R10, R13, 0x3000, R16 ;  /* 0x000030000d0a7824 */ /* 0x000fe200078e0210 */
[----:B------:R-:W-:Y:S01]  /*192a0*/  R2UR UR18, R2 ;  /* 0x00000000021272ca */ /* 0x000fe200000e0000 */
[----:B------:R-:W-:Y:S01]  /*192b0*/  VIADD R4, R4, 0xffffffff ;  /* 0xffffffff04047836 */ /* 0x000fe20000000000 */
[----:B------:R-:W-:Y:S01]  /*192c0*/  R2UR UR8, R12 ;  /* 0x000000000c0872ca */ /* 0x000fe200000e0000 */
[----:B------:R-:W-:Y:S01]  /*192d0*/  UIADD3 UR14, UP0, UR22, 0xf0, URZ ;  /* 0x000000f0160e7890 */ /* 0x000fe2000ff1e03f */
[----:B------:R-:W-:Y:S01]  /*192e0*/  R2UR UR11, R10 ;  /* 0x000000000a0b72ca */ /* 0x000fe200000e0000 */
[----:B------:R-:W-:Y:S01]  /*192f0*/  UIADD3 UR26, UP1, UR22, 0x1f0, URZ ;  /* 0x000001f0161a7890 */ /* 0x000fe2000ff3e03f */
[----:B------:R-:W-:Y:S01]  /*19300*/  R2UR UR9, R15 ;  /* 0x000000000f0972ca */ /* 0x000fe200000e0000 */
[----:B------:R-:W-:Y:S01]  /*19310*/  UIADD3.X UR15, URZ, UR23, URZ, UP0, !UPT ;  /* 0x000000173f0f7290 */ /* 0x000fe200087fe43f */
[----:B------:R-:W-:Y:S01]  /*19320*/  R2UR UR10, R14 ;  /* 0x000000000e0a72ca */ /* 0x000fe200000e0000 */
[----:B------:R-:W-:Y:S01]  /*19330*/  VIADD R13, R13, 0x1 ;  /* 0x000000010d0d7836 */ /* 0x000fe20000000000 */
[----:B------:R-:W-:Y:S01]  /*19340*/  R2UR UR12, R11 ;  /* 0x000000000b0c72ca */ /* 0x000fe200000e0000 */
[----:B------:R-:W-:Y:S01]  /*19350*/  UIADD3.X UR27, URZ, UR23, URZ, UP1, !UPT ;  /* 0x000000173f1b7290 */ /* 0x000fe20008ffe43f */
[----:B------:R-:W-:Y:S01]  /*19360*/  R2UR UR19, R3 ;  /* 0x00000000031372ca */ /* 0x000fe200000e0000 */
[----:B------:R-:W-:Y:S01]  /*19370*/  UMOV UR16, 0x0 ;  /* 0x0000000000107882 */ /* 0x000fe20000000000 */
[----:B------:R-:W-:Y:S01]  /*19380*/  ISETP.GT.AND P1, PT, R4, 0x1, PT ;  /* 0x000000010400780c */ /* 0x000fe20003f24270 */
[----:B------:R-:W-:Y:S01]  /*19390*/  UIADD3 UR8, UR8, 0x180, URZ ;  /* 0x0000018008087890 */ /* 0x000fe2000fffe03f */
[----:B------:R-:W-:Y:S01]  /*193a0*/  ISETP.NE.AND P0, PT, R13, 0xb, PT ;  /* 0x0000000b0d00780c */ /* 0x000fe20003f05270 */
[----:B------:R-:W-:Y:S01]  /*193b0*/  UIADD3 UR13, UR13, UR11, URZ ;  /* 0x0000000b0d0d7290 */ /* 0x000fe2000fffe03f */
[----:B------:R-:W-:Y:S01]  /*193c0*/  VIADD R14, R14, 0x20 ;  /* 0x000000200e0e7836 */ /* 0x000fe20000000000 */
[----:B------:R-:W-:Y:S01]  /*193d0*/  UMOV UR17, 0x10000000 ;  /* 0x1000000000117882 */ /* 0x000fe20000000000 */
[----:B------:R-:W-:Y:S01]  /*193e0*/  UMOV UR11, UR18 ;  /* 0x00000012000b7c82 */ /* 0x000fe20008000000 */
[----:B------:R-:W-:Y:S01]  /*193f0*/  UMOV UR25, 0x30000 ;  /* 0x0003000000197882 */ /* 0x000fe20000000000 */
[----:B------:R-:W-:-:S02]  /*19400*/  SEL R10, RZ, 0x1, P0 ;  /* 0x00000001ff0a7807 */ /* 0x000fc40000000000 */
[----:B------:R0:W-:Y:S01]  /*19410*/  UTMALDG.3D [UR8], [UR14], desc[UR16] ;  /* 0x000010080e0075b4 */ /* 0x0001e20008011000 */
[----:B------:R-:W-:Y:S02]  /*19420*/  SEL R13, R13, RZ, P0 ;  /* 0x000000ff0d0d7207 */ /* 0x000fe40000000000 */
[----:B------:R-:W-:Y:S01]  /*19430*/  LOP3.LUT R5, R5, R10, RZ, 0x3c, !PT ;  /* 0x0000000a05057212 */ /* 0x000fe200078e3cff */
[----:B0-----:R-:W-:Y:S01]  /*19440*/  UMOV UR11, UR19 ;  /* 0x00000013000b7c82 */ /* 0x001fe20008000000 */
[----:B------:R-:W-:Y:S02]  /*19450*/  UMOV UR8, UR13 ;  /* 0x0000000d00087c82 */ /* 0x000fe40008000000 */
[----:B------:R0:W-:Y:S02]  /*19460*/  UTMALDG.3D.MULTICAST [UR8], [UR26], UR25, desc[UR16] ;  /* 0x000010081a0073b4 */ /* 0x0001e40008011819 */
[----:B0-----:R-:W-:Y:S05]  /*19470*/  @P1 BRA `(.L_x_819) ;  /* 0xfffffffc003c1947 */ /* 0x001fea000383ffff */
.L_x_816:
[----:B------:R-:W-:Y:S05]  /*19480*/  BSYNC B1 ;  /* 0x0000000000017941 */ /* 0x000fea0003800000 */
.L_x_815:
[----:B------:R-:W2:Y:S01]  /*19490*/  LDL.LU R18, [R1+0x304] ;  /* 0x0003040001127983 */ /* 0x000ea20000300800 */
[----:B------:R-:W-:Y:S01]  /*194a0*/  LOP3.LUT P0, RZ, R9, 0xff, RZ, 0xc0, !PT ;  /* 0x000000ff09ff7812 */ /* 0x000fe2000780c0ff */
[C---:B------:R-:W-:Y:S01]  /*194b0*/  IMAD.IADD R4, R0.reuse, 0x1, R7 ;  /* 0x0000000100047824 */ /* 0x040fe200078e0207 */
[----:B------:R-:W-:Y:S01]  /*194c0*/  ULDC.64 UR8, c[0x0][0x650] ;  /* 0x0001940000087ab9 */ /* 0x000fe20000000a00 */
[----:B------:R-:W3:Y:S01]  /*194d0*/  LDL.LU R15, [R1+0x308] ;  /* 0x00030800010f7983 */ /* 0x000ee20000300800 */
[----:B------:R-:W-:Y:S01]  /*194e0*/  ISETP.GE.U32.AND P1, PT, R0, 0xb, PT ;  /* 0x0000000b0000780c */ /* 0x000fe20003f26070 */
[----:B------:R-:W-:Y:S01]  /*194f0*/  BSSY B1, `(.L_x_820) ;  /* 0x0000073000017945 */ /* 0x000fe20003800000 */
[----:B------:R-:W-:Y:S01]  /*19500*/  IMAD.MOV.U32 R11, RZ, RZ, -0x1 ;  /* 0xffffffffff0b7424 */ /* 0x000fe200078e00ff */
[----:B------:R-:W-:-:S06]  /*19510*/  PRMT R9, RZ, 0x7610, R9 ;  /* 0x00007610ff097816 */ /* 0x000fcc0000000009 */
[----:B------:R-:W0:Y:S01]  /*19520*/  @P0 S2R R3, SR_CgaCtaId ;  /* 0x0000000000030919 */ /* 0x000e220000008800 */
[----:B------:R-:W-:-:S04]  /*19530*/  @P0 MOV R2, 0x400 ;  /* 0x0000040000020802 */ /* 0x000fc80000000f00 */
[----:B0-----:R-:W-:-:S04]  /*19540*/  @P0 LEA R2, R3, R2, 0x18 ;  /* 0x0000000203020211 */ /* 0x001fc800078ec0ff */
[----:B------:R0:W-:Y:S01]  /*19550*/  @P0 SYNCS.ARRIVE.TRANS64.A1T0 RZ, [R2+URZ+0xc8], RZ ;  /* 0x0000c8ff02ff09a7 */ /* 0x0001e2000810003f */
[----:B------:R-:W-:-:S04]  /*19560*/  ISETP.GT.U32.AND P0, PT, R4, 0xa, PT ;  /* 0x0000000a0400780c */ /* 0x000fc80003f04070 */
[----:B------:R-:W-:Y:S01]  /*19570*/  ISETP.LT.U32.AND P0, PT, R0, 0xb, P0 ;  /* 0x0000000b0000780c */ /* 0x000fe20000701070 */
[----:B0-----:R-:W-:-:S04]  /*19580*/  IMAD.WIDE.U32 R2, R4, -0x45d1745d, RZ ;  /* 0xba2e8ba304027825 */ /* 0x001fc800078e00ff */
[----:B------:R-:W-:Y:S01]  /*19590*/  IMAD.MOV.U32 R2, RZ, RZ, -0x1 ;  /* 0xffffffffff027424 */ /* 0x000fe200078e00ff */
[----:B------:R-:W-:Y:S02]  /*195a0*/  SHF.R.U32.HI R5, RZ, 0x3, R3 ;  /* 0x00000003ff057819 */ /* 0x000fe40000011603 */
[----:B------:R-:W-:-:S03]  /*195b0*/  SEL R3, RZ, 0x1, !P0 ;  /* 0x00000001ff037807 */ /* 0x000fc60004000000 */
[--C-:B------:R-:W-:Y:S01]  /*195c0*/  IMAD R7, R5, -0xb, R4.reuse ;  /* 0xfffffff505077824 */ /* 0x100fe200078e0204 */
[----:B------:R-:W-:Y:S01]  /*195d0*/  LOP3.LUT R6, R6, R3, RZ, 0x3c, !PT ;  /* 0x0000000306067212 */ /* 0x000fe200078e3cff */
[----:B------:R-:W-:Y:S01]  /*195e0*/  IMAD.MOV.U32 R3, RZ, RZ, -0x1 ;  /* 0xffffffffff037424 */ /* 0x000fe200078e00ff */
[----:B------:R-:W-:Y:S02]  /*195f0*/  PRMT R4, RZ, 0x7610, R4 ;  /* 0x00007610ff047816 */ /* 0x000fe40000000004 */
[----:B------:R-:W-:Y:S02]  /*19600*/  @P1 LOP3.LUT R6, R6, 0x1, R5, 0x78, !PT ;  /* 0x0000000106061812 */ /* 0x000fe400078e7805 */
[----:B---3--:R-:W-:-:S04]  /*19610*/  IADD3 R15, P0, R15, UR20, RZ ;  /* 0x000000140f0f7c10 */ /* 0x008fc8000ff1e0ff */
[----:B--2---:R-:W-:Y:S01]  /*19620*/  IADD3.X R18, R18, UR7, RZ, P0, !PT ;  /* 0x0000000712127c10 */ /* 0x004fe200087fe4ff */
[----:B------:R0:W-:Y:S01]  /*19630*/  STL [R1+0x308], R15 ;  /* 0x0003080f01007387 */ /* 0x0001e20000100800 */
[----:B------:R-:W-:-:S03]  /*19640*/  ISETP.GE.U32.AND P0, PT, R15, UR8, PT ;  /* 0x000000080f007c0c */ /* 0x000fc6000bf06070 */
[----:B------:R0:W-:Y:S01]  /*19650*/  STL [R1+0x304], R18 ;  /* 0x0003041201007387 */ /* 0x0001e20000100800 */
[----:B------:R-:W-:-:S13]  /*19660*/  ISETP.GE.U32.AND.EX P0, PT, R18, UR9, PT, P0 ;  /* 0x0000000912007c0c */ /* 0x000fda000bf06100 */
[----:B0-----:R-:W-:Y:S05]  /*19670*/  @P0 BRA `(.L_x_821) ;  /* 0x0000000400680947 */ /* 0x001fea0003800000 */
[----:B------:R-:W0:Y:S01]  /*19680*/  S2UR UR8, SR_CTAID.X ;  /* 0x00000000000879c3 */ /* 0x000e220000002500 */
[----:B------:R-:W-:Y:S01]  /*19690*/  ULDC.64 UR10, c[0x0][0x628] ;  /* 0x00018a00000a7ab9 */ /* 0x000fe20000000a00 */
[----:B------:R-:W-:Y:S01]  /*196a0*/  ULDC UR9, c[0x0][0x150] ;  /* 0x0000540000097ab9 */ /* 0x000fe20000000800 */
[----:B------:R-:W-:Y:S01]  /*196b0*/  ISETP.NE.U32.AND P0, PT, RZ, UR10, PT ;  /* 0x0000000aff007c0c */ /* 0x000fe2000bf05070 */
[----:B------:R-:W-:Y:S01]  /*196c0*/  ULDC UR12, c[0x0][0x630] ;  /* 0x00018c00000c7ab9 */ /* 0x000fe20000000800 */
[----:B------:R-:W-:Y:S01]  /*196d0*/  ULDC UR14, c[0x0][0x154] ;  /* 0x00005500000e7ab9 */ /* 0x000fe20000000800 */
[----:B------:R-:W-:Y:S01]  /*196e0*/  IMAD.MOV.U32 R3, RZ, RZ, R18 ;  /* 0x000000ffff037224 */ /* 0x000fe200078e0012 */
[----:B------:R-:W-:Y:S01]  /*196f0*/  ISETP.NE.AND.EX P0, PT, RZ, UR11, PT, P0 ;  /* 0x0000000bff007c0c */ /* 0x000fe2000bf05300 */
[----:B------:R-:W1:Y:S01]  /*19700*/  S2UR UR13, SR_CTAID.Y ;  /* 0x00000000000d79c3 */ /* 0x000e620000002600 */
[----:B0-----:R-:W-:-:S05]  /*19710*/  I2FP.F32.U32 R2, UR8 ;  /* 0x0000000800027c45 */ /* 0x001fca0008201000 */
[----:B------:R-:W-:Y:S01]  /*19720*/  FMUL R10, R2, UR9 ;  /* 0x00000009020a7c20 */ /* 0x000fe20008400000 */
[----:B------:R-:W-:Y:S01]  /*19730*/  IMAD.MOV.U32 R2, RZ, RZ, R15 ;  /* 0x000000ffff027224 */ /* 0x000fe200078e000f */
[----:B-1----:R-:W-:-:S04]  /*19740*/  I2FP.F32.U32 R12, UR13 ;  /* 0x0000000d000c7c45 */ /* 0x002fc80008201000 */
[----:B------:R-:W0:Y:S01]  /*19750*/  F2I.U32.TRUNC.NTZ R10, R10 ;  /* 0x0000000a000a7305 */ /* 0x000e22000020f000 */
[----:B------:R-:W-:Y:S05]  /*19760*/  @!P0 BRA `(.L_x_822) ;  /* 0x0000000000288947 */ /* 0x000fea0003800000 */
[----:B------:R-:W-:Y:S02]  /*19770*/  ULDC UR9, c[0x0][0x634] ;  /* 0x00018d0000097ab9 */ /* 0x000fe40000000800 */
[----:B------:R-:W-:-:S05]  /*19780*/  IADD3 R3, P0, R15, UR9, RZ ;  /* 0x000000090f037c10 */ /* 0x000fca000ff1e0ff */
[----:B------:R-:W-:-:S04]  /*19790*/  IMAD.X R11, RZ, RZ, R18, P0 ;  /* 0x000000ffff0b7224 */ /* 0x000fc800000e0612 */
[----:B------:R-:W-:-:S04]  /*197a0*/  IMAD.WIDE.U32 R4, R11, UR10, RZ ;  /* 0x0000000a0b047c25 */ /* 0x000fc8000f8e00ff */
[----:B------:R-:W-:-:S04]  /*197b0*/  IMAD.WIDE.U32 R4, P0, R3, UR11, R4 ;  /* 0x0000000b03047c25 */ /* 0x000fc8000f800004 */
[----:B------:R-:W-:-:S04]  /*197c0*/  IMAD.WIDE.U32 R2, R3, UR10, RZ ;  /* 0x0000000a03027c25 */ /* 0x000fc8000f8e00ff */
[----:B------:R-:W-:Y:S01]  /*197d0*/  IMAD.MOV.U32 R2, RZ, RZ, R5 ;  /* 0x000000ffff027224 */ /* 0x000fe200078e0005 */
[----:B------:R-:W-:Y:S01]  /*197e0*/  IADD3 RZ, P1, R3, R4, RZ ;  /* 0x0000000403ff7210 */ /* 0x000fe20007f3e0ff */
[----:B------:R-:W-:-:S04]  /*197f0*/  IMAD.X R3, RZ, RZ, RZ, P0 ;  /* 0x000000ffff037224 */ /* 0x000fc800000e06ff */
[----:B------:R-:W-:-:S08]  /*19800*/  IMAD.WIDE.U32.X R2, R11, UR11, R2, P1 ;  /* 0x0000000b0b027c25 */ /* 0x000fd000088e0402 */
.L_x_822:
[--C-:B------:R-:W-:Y:S01]  /*19810*/  SHF.R.U64 R11, R2, UR12, R3.reuse ;  /* 0x0000000c020b7c19 */ /* 0x100fe20008001203 */
[----:B------:R-:W-:Y:S01]  /*19820*/  ULDC.64 UR10, c[0x0][0x620] ;  /* 0x00018800000a7ab9 */ /* 0x000fe20000000a00 */
[----:B------:R-:W-:Y:S01]  /*19830*/  SHF.R.U32.HI R2, RZ, UR12, R3 ;  /* 0x0000000cff027c19 */ /* 0x000fe20008011603 */
[----:B------:R-:W-:Y:S01]  /*19840*/  IMAD.MOV.U32 R3, RZ, RZ, R18 ;  /* 0x000000ffff037224 */ /* 0x000fe200078e0012 */
[----:B------:R-:W-:Y:S01]  /*19850*/  IADD3 R13, P0, RZ, -R11, RZ ;  /* 0x8000000bff0d7210 */ /* 0x000fe20007f1e0ff */
[----:B------:R-:W-:Y:S01]  /*19860*/  FMUL R4, R12, UR14 ;  /* 0x0000000e0c047c20 */ /* 0x000fe20008400000 */
[----:B------:R-:W-:Y:S01]  /*19870*/  ULDC.64 UR14, c[0x0][0x640] ;  /* 0x00019000000e7ab9 */ /* 0x000fe20000000a00 */
[----:B0-----:R-:W-:Y:S02]  /*19880*/  R2UR UR9, R10 ;  /* 0x000000000a0972ca */ /* 0x001fe400000e0000 */
[----:B------:R-:W-:Y:S01]  /*19890*/  IMAD.X R2, RZ, RZ, ~R2, P0 ;  /* 0x000000ffff027224 */ /* 0x000fe200000e0e02 */
[----:B------:R-:W-:Y:S01]  /*198a0*/  ISETP.NE.U32.AND P0, PT, RZ, UR14, PT ;  /* 0x0000000eff007c0c */ /* 0x000fe2000bf05070 */
[----:B------:R-:W0:Y:S02]  /*198b0*/  F2I.U32.TRUNC.NTZ R4, R4 ;  /* 0x0000000400047305 */ /* 0x000e24000020f000 */
[----:B------:R-:W-:Y:S01]  /*198c0*/  IMAD R2, R2, UR10, RZ ;  /* 0x0000000a02027c24 */ /* 0x000fe2000f8e02ff */
[----:B------:R-:W-:-:S03]  /*198d0*/  ISETP.NE.AND.EX P0, PT, RZ, UR15, PT, P0 ;  /* 0x0000000fff007c0c */ /* 0x000fc6000bf05300 */
[----:B------:R-:W-:Y:S02]  /*198e0*/  IMAD R5, R13, UR11, R2 ;  /* 0x0000000b0d057c24 */ /* 0x000fe4000f8e0202 */
[----:B------:R-:W-:-:S04]  /*198f0*/  IMAD.MOV.U32 R2, RZ, RZ, R15 ;  /* 0x000000ffff027224 */ /* 0x000fc800078e000f */
[----:B------:R-:W-:Y:S01]  /*19900*/  IMAD.WIDE.U32 R2, R13, UR10, R2 ;  /* 0x0000000a0d027c25 */ /* 0x000fe2000f8e0002 */
[----:B------:R-:W-:Y:S01]  /*19910*/  ULDC UR10, c[0x0][0x618] ;  /* 0x00018600000a7ab9 */ /* 0x000fe20000000800 */
[----:B0-----:R-:W-:Y:S02]  /*19920*/  R2UR UR11, R4 ;  /* 0x00000000040b72ca */ /* 0x001fe400000e0000 */
[----:B------:R-:W-:-:S05]  /*19930*/  IMAD.IADD R3, R3, 0x1, R5 ;  /* 0x0000000103037824 */ /* 0x000fca00078e0205 */
[--C-:B------:R-:W-:Y:S02]  /*19940*/  SHF.R.U64 R10, R2, UR10, R3.reuse ;  /* 0x0000000a020a7c19 */ /* 0x100fe40008001203 */
[----:B------:R-:W-:Y:S01]  /*19950*/  SHF.R.U32.HI R3, RZ, UR10, R3 ;  /* 0x0000000aff037c19 */ /* 0x000fe20008011603 */
[----:B------:R-:W-:-:S03]  /*19960*/  ULDC UR10, c[0x0][0x608] ;  /* 0x00018200000a7ab9 */ /* 0x000fc60000000800 */
[--C-:B------:R-:W-:Y:S02]  /*19970*/  SHF.R.U64 R12, R10, UR10, R3.reuse ;  /* 0x0000000a0a0c7c19 */ /* 0x100fe40008001203 */
[----:B------:R-:W-:Y:S01]  /*19980*/  SHF.R.U32.HI R3, RZ, UR10, R3 ;  /* 0x0000000aff037c19 */ /* 0x000fe20008011603 */
[----:B------:R-:W-:-:S03]  /*19990*/  ULDC UR10, c[0x0][0x658] ;  /* 0x00019600000a7ab9 */ /* 0x000fc60000000800 */
[--C-:B------:R-:W-:Y:S02]  /*199a0*/  SHF.R.U64 R13, R12, UR10, R3.reuse ;  /* 0x0000000a0c0d7c19 */ /* 0x100fe40008001203 */
[----:B------:R-:W-:-:S03]  /*199b0*/  SHF.R.U32.HI R14, RZ, UR10, R3 ;  /* 0x0000000aff0e7c19 */ /* 0x000fc60008011603 */
[----:B------:R-:W-:Y:S02]  /*199c0*/  IMAD.MOV.U32 R2, RZ, RZ, R13 ;  /* 0x000000ffff027224 */ /* 0x000fe400078e000d */
[----:B------:R-:W-:Y:S01]  /*199d0*/  IMAD.MOV.U32 R3, RZ, RZ, R14 ;  /* 0x000000ffff037224 */ /* 0x000fe200078e000e */
[----:B------:R-:W-:Y:S06]  /*199e0*/  @!P0 BRA `(.L_x_823) ;  /* 0x0000000000288947 */ /* 0x000fec0003800000 */
        /* <DEDUP_REMOVED lines=10> */
.L_x_823:
[----:B------:R-:W-:Y:S01]  /*19a90*/  ULDC UR10, c[0x0][0x648] ;  /* 0x00019200000a7ab9 */ /* 0x000fe20000000800 */
[----:B------:R-:W-:Y:S01]  /*19aa0*/  UISETP.NE.AND UP0, UPT, UR46, URZ, UPT ;  /* 0x0000003f2e00728c */ /* 0x000fe2000bf05270 */
[----:B------:R-:W-:Y:S01]  /*19ab0*/  SHF.R.U64 R3, R2, UR10, R3 ;  /* 0x0000000a02037c19 */ /* 0x000fe20008001203 */
[----:B------:R-:W-:Y:S01]  /*19ac0*/  ULDC UR10, c[0x0][0x638] ;  /* 0x00018e00000a7ab9 */ /* 0x000fe20000000800 */
[----:B------:R-:W-:Y:S01]  /*19ad0*/  UIADD3 UR11, -UR11, URZ, URZ ;  /* 0x0000003f0b0b7290 */ /* 0x000fe2000fffe13f */
[----:B------:R-:W-:Y:S02]  /*19ae0*/  LOP3.LUT R12, R12, UR6, RZ, 0xc0, !PT ;  /* 0x000000060c0c7c12 */ /* 0x000fe4000f8ec0ff */
[----:B------:R-:W-:Y:S01]  /*19af0*/  IMAD.MOV R4, RZ, RZ, -R3 ;  /* 0x000000ffff047224 */ /* 0x000fe200078e0a03 */
[----:B------:R-:W-:Y:S02]  /*19b00*/  LOP3.LUT R10, R10, UR4, RZ, 0xc0, !PT ;  /* 0x000000040a0a7c12 */ /* 0x000fe4000f8ec0ff */
[----:B------:R-:W-:Y:S01]  /*19b10*/  IMAD R2, R3, UR5, R12 ;  /* 0x0000000503027c24 */ /* 0x000fe2000f8e020c */
[----:B------:R-:W-:Y:S01]  /*19b20*/  PLOP3.LUT P0, PT, PT, PT, UP0, 0x40, 0x0 ;  /* 0x000000000000781c */ /* 0x000fe20003f0e808 */
[----:B------:R-:W-:Y:S01]  /*19b30*/  IMAD R13, R4, UR10, R13 ;  /* 0x0000000a040d7c24 */ /* 0x000fe2000f8e020d */
[----:B------:R-:W-:Y:S01]  /*19b40*/  UIADD3 UR10, -UR9, URZ, URZ ;  /* 0x0000003f090a7290 */ /* 0x000fe2000fffe13f */
[----:B------:R-:W-:Y:S01]  /*19b50*/  PLOP3.LUT P1, PT, PT, PT, UP0, 0x40, 0x0 ;  /* 0x000000000000781c */ /* 0x000fe20003f2e808 */
[----:B------:R-:W-:Y:S01]  /*19b60*/  IMAD.MOV.U32 R4, RZ, RZ, 0x1 ;  /* 0x00000001ff047424 */ /* 0x000fe200078e00ff */
[----:B------:R-:W-:-:S02]  /*19b70*/  ULDC UR9, c[0x0][0x144] ;  /* 0x0000510000097ab9 */ /* 0x000fc40000000800 */
[----:B------:R-:W-:-:S03]  /*19b80*/  UIMAD UR8, UR9, UR10, UR8 ;  /* 0x0000000a090872a4 */ /* 0x000fc6000f8e0208 */
[----:B------:R-:W-:Y:S02]  /*19b90*/  ULDC UR9, c[0x0][0x148] ;  /* 0x0000520000097ab9 */ /* 0x000fe40000000800 */
[----:B------:R-:W-:-:S03]  /*19ba0*/  @UP0 UIMAD UR8, UR9, UR11, UR13 ;  /* 0x0000000b090802a4 */ /* 0x000fc6000f8e020d */
[----:B------:R-:W-:Y:S02]  /*19bb0*/  ULDC UR9, c[0x0][0x600] ;  /* 0x0001800000097ab9 */ /* 0x000fe40000000800 */
[----:B------:R-:W-:Y:S02]  /*19bc0*/  IMAD R13, R13, UR9, R10 ;  /* 0x000000090d0d7c24 */ /* 0x000fe4000f8e020a */
[----:B------:R-:W-:Y:S01]  /*19bd0*/  IMAD.U32 R3, RZ, RZ, UR8 ;  /* 0x00000008ff037e24 */ /* 0x000fe2000f8e00ff */
[----:B------:R-:W-:-:S03]  /*19be0*/  ULDC UR8, c[0x0][0x610] ;  /* 0x0001840000087ab9 */ /* 0x000fc60000000800 */
[----:B------:R-:W-:-:S05]  /*19bf0*/  IMAD R2, R2, UR8, R3 ;  /* 0x0000000802027c24 */ /* 0x000fca000f8e0203 */
[----:B------:R-:W-:Y:S02]  /*19c00*/  SEL R3, R13, R2, P0 ;  /* 0x000000020d037207 */ /* 0x000fe40000000000 */
[----:B------:R-:W-:-:S07]  /*19c10*/  SEL R2, R2, R13, P1 ;  /* 0x0000000d02027207 */ /* 0x000fce0000800000 */
.L_x_821:
[----:B------:R-:W-:Y:S05]  /*19c20*/  BSYNC B1 ;  /* 0x0000000000017941 */ /* 0x000fea0003800000 */
.L_x_820:
[----:B------:R-:W-:-:S13]  /*19c30*/  LOP3.LUT P0, RZ, R4, 0xff, RZ, 0xc0, !PT ;  /* 0x000000ff04ff7812 */ /* 0x000fda000780c0ff */
[----:B------:R-:W-:Y:S05]  /*19c40*/  @P0 BRA `(.L_x_824) ;  /* 0xfffffff400100947 */ /* 0x000fea000383ffff */
[----:B------:R-:W-:Y:S05]  /*19c50*/  BSYNC B0 ;  /* 0x0000000000007941 */ /* 0x000fea0003800000 */
.L_x_813:
[----:B------:R-:W-:-:S03]  /*19c60*/  UMOV UR8, 0xffffffff ;  /* 0xffffffff00087882 */ /* 0x000fc60000000000 */
[----:B------:R-:W-:Y:S05]  /*19c70*/  BRA.DIV UR8, `(.L_x_825) ;  /* 0x0000000a08147947 */ /* 0x000fea000b800000 */
[----:B------:R-:W-:-:S13]  /*19c80*/  ELECT P6, URZ, PT ;  /* 0x00000000003f782f */ /* 0x000fda00038c0000 */
.L_x_846:
[----:B------:R-:W-:Y:S04]  /*19c90*/  BSSY B0, `(.L_x_826) ;  /* 0x000006b000007945 */ /* 0x000fe80003800000 */
[----:B------:R-:W-:Y:S05]  /*19ca0*/  @!P6 BRA `(.L_x_827) ;  /* 0x0000000400a4e947 */ /* 0x000fea0003800000 */
[----:B------:R-:W-:-:S04]  /*19cb0*/  ULOP3.LUT UR8, UR40, 0x2, URZ, 0xfc, !UPT ;  /* 0x0000000228087892 */ /* 0x000fc8000f8efc3f */
[----:B------:R-:W-:-:S06]  /*19cc0*/  UISETP.NE.AND UP0, UPT, UR8, 0x3, UPT ;  /* 0x000000030800788c */ /* 0x000fcc000bf05270 */
[----:B------:R-:W-:-:S13]  /*19cd0*/  PLOP3.LUT P0, PT, PT, PT, UP0, 0x80, 0x0 ;  /* 0x000000000000781c */ /* 0x000fda0003f0f008 */
[----:B------:R-:W-:Y:S05]  /*19ce0*/  @!P0 BRA `(.L_x_828) ;  /* 0x0000000000048947 */ /* 0x000fea0003800000 */
[----:B------:R-:W-:Y:S01]  /*19cf0*/  BPT.TRAP 0x1 ;  /* 0x000000040000795c */ /* 0x000fe20000300000 */
.L_x_828:
[----:B------:R-:W0:Y:S01]  /*19d00*/  S2R R3, SR_CgaCtaId ;  /* 0x0000000000037919 */ /* 0x000e220000008800 */
[----:B------:R-:W-:Y:S02]  /*19d10*/  MOV R0, 0x400 ;  /* 0x0000040000007802 */ /* 0x000fe40000000f00 */
[----:B------:R-:W-:Y:S02]  /*19d20*/  SHF.L.U32 R2, R6, 0x1f, RZ ;  /* 0x0000001f06027819 */ /* 0x000fe400000006ff */
[----:B0-----:R-:W-:-:S05]  /*19d30*/  LEA R0, R3, R0, 0x18 ;  /* 0x0000000003007211 */ /* 0x001fca00078ec0ff */
[----:B------:R-:W-:-:S04]  /*19d40*/  VIADD R0, R0, 0x58 ;  /* 0x0000005800007836 */ /* 0x000fc80000000000 */
[----:B------:R-:W-:-:S04]  /*19d50*/  IMAD R3, R7, 0x8, R0 ;  /* 0x0000000807037824 */ /* 0x000fc800078e0200 */
[----:B------:R-:W0:Y:S02]  /*19d60*/  SYNCS.PHASECHK.TRANS64.TRYWAIT P0, [R3+URZ], R2 ;  /* 0x00000002030075a7 */ /* 0x000e24000800017f */
[----:B0-----:R-:W-:Y:S05]  /*19d70*/  @!P0 BRA `(.L_x_829) ;  /* 0x0000000400f48947 */ /* 0x001fea0003800000 */
.L_x_847:
[----:B------:R-:W-:-:S05]  /*19d80*/  VIADD R7, R7, 0x1 ;  /* 0x0000000107077836 */ /* 0x000fca0000000000 */
[----:B------:R-:W-:-:S04]  /*19d90*/  ISETP.NE.AND P0, PT, R7, 0xb, PT ;  /* 0x0000000b0700780c */ /* 0x000fc80003f05270 */
[----:B0-----:R-:W-:Y:S02]  /*19da0*/  SEL R3, RZ, 0x1, P0 ;  /* 0x00000001ff037807 */ /* 0x001fe40000000000 */
[----:B------:R-:W-:Y:S02]  /*19db0*/  SEL R7, R7, RZ, P0 ;  /* 0x000000ff07077207 */ /* 0x000fe40000000000 */
[----:B------:R-:W-:-:S03]  /*19dc0*/  LOP3.LUT R6, R6, R3, RZ, 0x3c, !PT ;  /* 0x0000000306067212 */ /* 0x000fc600078e3cff */
[----:B------:R-:W-:Y:S01]  /*19dd0*/  IMAD R3, R7, 0x8, R0 ;  /* 0x0000000807037824 */ /* 0x000fe200078e0200 */
[----:B------:R-:W-:-:S04]  /*19de0*/  SHF.L.U32 R2, R6, 0x1f, RZ ;  /* 0x0000001f06027819 */ /* 0x000fc800000006ff */
[----:B------:R-:W0:Y:S02]  /*19df0*/  SYNCS.PHASECHK.TRANS64.TRYWAIT P0, [R3+URZ], R2 ;  /* 0x00000002030075a7 */ /* 0x000e24000800017f */
[----:B0-----:R-:W-:Y:S05]  /*19e00*/  @!P0 BRA `(.L_x_830) ;  /* 0x0000000400e48947 */ /* 0x001fea0003800000 */
.L_x_848:
[----:B0-----:R-:W-:-:S05]  /*19e10*/  VIADD R2, R7, 0x1 ;  /* 0x0000000107027836 */ /* 0x001fca0000000000 */
[----:B------:R-:W-:-:S04]  /*19e20*/  ISETP.NE.AND P0, PT, R2, 0xb, PT ;  /* 0x0000000b0200780c */ /* 0x000fc80003f05270 */
[----:B------:R-:W-:Y:S02]  /*19e30*/  SEL R3, RZ, 0x1, P0 ;  /* 0x00000001ff037807 */ /* 0x000fe40000000000 */
[----:B------:R-:W-:Y:S02]  /*19e40*/  SEL R5, R2, RZ, P0 ;  /* 0x000000ff02057207 */ /* 0x000fe40000000000 */
[----:B------:R-:W-:-:S03]  /*19e50*/  LOP3.LUT R6, R6, R3, RZ, 0x3c, !PT ;  /* 0x0000000306067212 */ /* 0x000fc600078e3cff */
[----:B------:R-:W-:Y:S01]  /*19e60*/  IMAD R3, R5, 0x8, R0 ;  /* 0x0000000805037824 */ /* 0x000fe200078e0200 */
[----:B------:R-:W-:-:S04]  /*19e70*/  SHF.L.U32 R2, R6, 0x1f, RZ ;  /* 0x0000001f06027819 */ /* 0x000fc800000006ff */
[----:B------:R-:W0:Y:S02]  /*19e80*/  SYNCS.PHASECHK.TRANS64.TRYWAIT P0, [R3+URZ], R2 ;  /* 0x00000002030075a7 */ /* 0x000e24000800017f */
[----:B0-----:R-:W-:Y:S05]  /*19e90*/  @!P0 BRA `(.L_x_831) ;  /* 0x0000000400d48947 */ /* 0x001fea0003800000 */
.L_x_849:
        /* <DEDUP_REMOVED lines=9> */
.L_x_850:
        /* <DEDUP_REMOVED lines=9> */
.L_x_851:
        /* <DEDUP_REMOVED lines=9> */
.L_x_852:
        /* <DEDUP_REMOVED lines=9> */
.L_x_853:
        /* <DEDUP_REMOVED lines=9> */
.L_x_854:
        /* <DEDUP_REMOVED lines=9> */
.L_x_855:
        /* <DEDUP_REMOVED lines=9> */
.L_x_856:
[----:B0-----:R-:W-:-:S05]  /*1a290*/  VIADD R2, R5, 0x1 ;  /* 0x0000000105027836 */ /* 0x001fca0000000000 */
[----:B------:R-:W-:-:S04]  /*1a2a0*/  ISETP.NE.AND P0, PT, R2, 0xb, PT ;  /* 0x0000000b0200780c */ /* 0x000fc80003f05270 */
[----:B------:R-:W-:Y:S02]  /*1a2b0*/  SEL R4, RZ, 0x1, P0 ;  /* 0x00000001ff047807 */ /* 0x000fe40000000000 */
[----:B------:R-:W-:Y:S02]  /*1a2c0*/  SEL R3, R2, RZ, P0 ;  /* 0x000000ff02037207 */ /* 0x000fe40000000000 */
[----:B------:R-:W-:-:S03]  /*1a2d0*/  LOP3.LUT R4, R7, R4, RZ, 0x3c, !PT ;  /* 0x0000000407047212 */ /* 0x000fc600078e3cff */
[----:B------:R-:W-:Y:S01]  /*1a2e0*/  IMAD R3, R3, 0x8, R0 ;  /* 0x0000000803037824 */ /* 0x000fe200078e0200 */
[----:B------:R-:W-:-:S07]  /*1a2f0*/  SHF.L.U32 R0, R4, 0x1f, RZ ;  /* 0x0000001f04007819 */ /* 0x000fce00000006ff */
.L_x_839:
[----:B0-----:R0:W1:Y:S02]  /*1a300*/  SYNCS.PHASECHK.TRANS64.TRYWAIT P0, [R3+URZ], R0 ;  /* 0x00000000030075a7 */ /* 0x001064000800017f */
[----:B-1----:R-:W-:Y:S05]  /*1a310*/  @!P0 NANOSLEEP.SYNCS 0x989680 ;  /* 0x009896800000895d */ /* 0x002fea0003900000 */
[----:B------:R-:W1:Y:S02]  /*1a320*/  @!P0 SYNCS.PHASECHK.TRANS64 P0, [R3+URZ], R0 ;  /* 0x00000000030085a7 */ /* 0x000e64000800007f */
[----:B-1----:R-:W-:Y:S05]  /*1a330*/  @!P0 BRA `(.L_x_839) ;  /* 0xfffffffc00f08947 */ /* 0x002fea000383ffff */
.L_x_827:
[----:B------:R-:W-:Y:S05]  /*1a340*/  BSYNC B0 ;  /* 0x0000000000007941 */ /* 0x000fea0003800000 */
.L_x_826:
[----:B------:R-:W-:Y:S05]  /*1a350*/  EXIT ;  /* 0x000000000000794d */ /* 0x000fea0003800000 */
.L_x_22:
[----:B--2---:R2:W3:Y:S02]  /*1a360*/  SYNCS.PHASECHK.TRANS64.TRYWAIT P1, [R3+URZ], R2 ;  /* 0x00000002030075a7 */ /* 0x0044e4000802017f */
[----:B---3--:R-:W-:Y:S05]  /*1a370*/  @!P1 NANOSLEEP.SYNCS 0x989680 ;  /* 0x009896800000995d */ /* 0x008fea0003900000 */
[----:B------:R-:W3:Y:S02]  /*1a380*/  @!P1 SYNCS.PHASECHK.TRANS64 P1, [R3+URZ], R2 ;  /* 0x00000002030095a7 */ /* 0x000ee4000802007f */
[----:B---3--:R-:W-:Y:S05]  /*1a390*/  @!P1 BRA `(.L_x_22) ;  /* 0xfffffffc00f09947 */ /* 0x008fea000383ffff */
[----:B------:R-:W-:Y:S05]  /*1a3a0*/  BRA `(.L_x_21) ;  /* 0xfffffe7400207947 */ /* 0x000fea000383ffff */
.L_x_27:
[----:B-1----:R1:W2:Y:S02]  /*1a3b0*/  SYNCS.PHASECHK.TRANS64.TRYWAIT P1, [R5+URZ], R6 ;  /* 0x00000006050075a7 */ /* 0x0022a4000802017f */
[----:B--2---:R-:W-:Y:S05]  /*1a3c0*/  @!P1 NANOSLEEP.SYNCS 0x989680 ;  /* 0x009896800000995d */ /* 0x004fea0003900000 */
[----:B------:R-:W2:Y:S02]  /*1a3d0*/  @!P1 SYNCS.PHASECHK.TRANS64 P1, [R5+URZ], R6 ;  /* 0x00000006050095a7 */ /* 0x000ea4000802007f */
[----:B--2---:R-:W-:Y:S05]  /*1a3e0*/  @!P1 BRA `(.L_x_27) ;  /* 0xfffffffc00f09947 */ /* 0x004fea000383ffff */
[----:B------:R-:W-:Y:S05]  /*1a3f0*/  BRA `(.L_x_26) ;  /* 0xfffffe8000a47947 */ /* 0x000fea000383ffff */
.L_x_814:
[----:B------:R-:W-:Y:S01]  /*1a400*/  BSSY B1, `(.L_x_840) ;  /* 0x0000006000017945 */ /* 0x000fe20003800000 */
[----:B------:R-:W-:-:S07]  /*1a410*/  IMAD.MOV.U32 R15, RZ, RZ, -0x1 ;  /* 0xffffffffff0f7424 */ /* 0x000fce00078e00ff */
[----:B------:R-:W-:Y:S05]  /*1a420*/  WARPSYNC.COLLECTIVE R15, `(.L_x_841) ;  /* 0x000000000f0c7348 */ /* 0x000fea0003c00000 */
[----:B------:R-:W-:Y:S02]  /*1a430*/  ELECT P6, UR62, PT ;  /* 0x00000000003e782f */ /* 0x000fe400038c0000 */
[----:B------:R-:W-:Y:S01]  /*1a440*/  MOV R14, UR62 ;  /* 0x0000003e000e7c02 */ /* 0x000fe20008000f00 */
[----:B------:R-:W-:Y:S10]  /*1a450*/  ENDCOLLECTIVE ;  /* 0x000000000000791b */ /* 0x000ff40003800000 */
.L_x_841:
[----:B------:R-:W-:Y:S05]  /*1a460*/  BSYNC B1 ;  /* 0x0000000000017941 */ /* 0x000fea0003800000 */
.L_x_840:
[----:B------:R-:W-:Y:S05]  /*1a470*/  BRA `(.L_x_842) ;  /* 0xffffffec00107947 */ /* 0x000fea000383ffff */
.L_x_817:
[----:B0-----:R0:W1:Y:S02]  /*1a480*/  SYNCS.PHASECHK.TRANS64.TRYWAIT P0, [R15+URZ+0x58], R12 ;  /* 0x0000580c0f0075a7 */ /* 0x001064000800017f */
[----:B-1----:R-:W-:Y:S05]  /*1a490*/  @!P0 NANOSLEEP.SYNCS 0x989680 ;  /* 0x009896800000895d */ /* 0x002fea0003900000 */
[----:B------:R-:W1:Y:S02]  /*1a4a0*/  @!P0 SYNCS.PHASECHK.TRANS64 P0, [R15+URZ+0x58], R12 ;  /* 0x0000580c0f0085a7 */ /* 0x000e64000800007f */
[----:B-1----:R-:W-:Y:S05]  /*1a4b0*/  @!P0 BRA `(.L_x_817) ;  /* 0xfffffffc00f08947 */ /* 0x002fea000383ffff */
[----:B------:R-:W-:Y:S05]  /*1a4c0*/  BRA `(.L_x_843) ;  /* 0xffffffec00447947 */ /* 0x000fea000383ffff */
.L_x_825:
[----:B------:R-:W-:Y:S01]  /*1a4d0*/  BSSY B0, `(.L_x_844) ;  /* 0x0000006000007945 */ /* 0x000fe20003800000 */
[----:B------:R-:W-:-:S07]  /*1a4e0*/  IMAD.MOV.U32 R15, RZ, RZ, -0x1 ;  /* 0xffffffffff0f7424 */ /* 0x000fce00078e00ff */
[----:B------:R-:W-:Y:S05]  /*1a4f0*/  WARPSYNC.COLLECTIVE R15, `(.L_x_845) ;  /* 0x000000000f0c7348 */ /* 0x000fea0003c00000 */
[----:B------:R-:W-:Y:S02]  /*1a500*/  ELECT P6, UR62, PT ;  /* 0x00000000003e782f */ /* 0x000fe400038c0000 */
[----:B------:R-:W-:Y:S01]  /*1a510*/  MOV R14, UR62 ;  /* 0x0000003e000e7c02 */ /* 0x000fe20008000f00 */
[----:B------:R-:W-:Y:S10]  /*1a520*/  ENDCOLLECTIVE ;  /* 0x000000000000791b */ /* 0x000ff40003800000 */
.L_x_845:
[----:B------:R-:W-:Y:S05]  /*1a530*/  BSYNC B0 ;  /* 0x0000000000007941 */ /* 0x000fea0003800000 */
.L_x_844:
[----:B------:R-:W-:Y:S05]  /*1a540*/  BRA `(.L_x_846) ;  /* 0xfffffff400d07947 */ /* 0x000fea000383ffff */
.L_x_829:
[----:B0-----:R0:W1:Y:S02]  /*1a550*/  SYNCS.PHASECHK.TRANS64.TRYWAIT P0, [R3+URZ], R2 ;  /* 0x00000002030075a7 */ /* 0x001064000800017f */
[----:B-1----:R-:W-:Y:S05]  /*1a560*/  @!P0 NANOSLEEP.SYNCS 0x989680 ;  /* 0x009896800000895d */ /* 0x002fea0003900000 */
[----:B------:R-:W1:Y:S02]  /*1a570*/  @!P0 SYNCS.PHASECHK.TRANS64 P0, [R3+URZ], R2 ;  /* 0x00000002030085a7 */ /* 0x000e64000800007f */
[----:B-1----:R-:W-:Y:S05]  /*1a580*/  @!P0 BRA `(.L_x_829) ;  /* 0xfffffffc00f08947 */ /* 0x002fea000383ffff */
[----:B------:R-:W-:Y:S05]  /*1a590*/  BRA `(.L_x_847) ;  /* 0xfffffff400f87947 */ /* 0x000fea000383ffff */
.L_x_830:
[----:B0-----:R0:W1:Y:S02]  /*1a5a0*/  SYNCS.PHASECHK.TRANS64.TRYWAIT P0, [R3+URZ], R2 ;  /* 0x00000002030075a7 */ /* 0x001064000800017f */
[----:B-1----:R-:W-:Y:S05]  /*1a5b0*/  @!P0 NANOSLEEP.SYNCS 0x989680 ;  /* 0x009896800000895d */ /* 0x002fea0003900000 */
[----:B------:R-:W1:Y:S02]  /*1a5c0*/  @!P0 SYNCS.PHASECHK.TRANS64 P0, [R3+URZ], R2 ;  /* 0x00000002030085a7 */ /* 0x000e64000800007f */
[----:B-1----:R-:W-:Y:S05]  /*1a5d0*/  @!P0 BRA `(.L_x_830) ;  /* 0xfffffffc00f08947 */ /* 0x002fea000383ffff */
[----:B------:R-:W-:Y:S05]  /*1a5e0*/  BRA `(.L_x_848) ;  /* 0xfffffff800087947 */ /* 0x000fea000383ffff */
.L_x_831:
[----:B0-----:R0:W1:Y:S02]  /*1a5f0*/  SYNCS.PHASECHK.TRANS64.TRYWAIT P0, [R3+URZ], R2 ;  /* 0x00000002030075a7 */ /* 0x001064000800017f */
[----:B-1----:R-:W-:Y:S05]  /*1a600*/  @!P0 NANOSLEEP.SYNCS 0x989680 ;  /* 0x009896800000895d */ /* 0x002fea0003900000 */
[----:B------:R-:W1:Y:S02]  /*1a610*/  @!P0 SYNCS.PHASECHK.TRANS64 P0, [R3+URZ], R2 ;  /* 0x00000002030085a7 */ /* 0x000e64000800007f */
[----:B-1----:R-:W-:Y:S05]  /*1a620*/  @!P0 BRA `(.L_x_831) ;  /* 0xfffffffc00f08947 */ /* 0x002fea000383ffff */
[----:B------:R-:W-:Y:S05]  /*1a630*/  BRA `(.L_x_849) ;  /* 0xfffffff800187947 */ /* 0x000fea000383ffff */
.L_x_832:
[----:B0-----:R0:W1:Y:S02]  /*1a640*/  SYNCS.PHASECHK.TRANS64.TRYWAIT P0, [R3+URZ], R2 ;  /* 0x00000002030075a7 */ /* 0x001064000800017f */
[----:B-1----:R-:W-:Y:S05]  /*1a650*/  @!P0 NANOSLEEP.SYNCS 0x989680 ;  /* 0x009896800000895d */ /* 0x002fea0003900000 */
[----:B------:R-:W1:Y:S02]  /*1a660*/  @!P0 SYNCS.PHASECHK.TRANS64 P0, [R3+URZ], R2 ;  /* 0x00000002030085a7 */ /* 0x000e64000800007f */
[----:B-1----:R-:W-:Y:S05]  /*1a670*/  @!P0 BRA `(.L_x_832) ;  /* 0xfffffffc00f08947 */ /* 0x002fea000383ffff */
[----:B------:R-:W-:Y:S05]  /*1a680*/  BRA `(.L_x_850) ;  /* 0xfffffff800287947 */ /* 0x000fea000383ffff */
.L_x_833:
[----:B0-----:R0:W1:Y:S02]  /*1a690*/  SYNCS.PHASECHK.TRANS64.TRYWAIT P0, [R3+URZ], R2 ;  /* 0x00000002030075a7 */ /* 0x001064000800017f */
[----:B-1----:R-:W-:Y:S05]  /*1a6a0*/  @!P0 NANOSLEEP.SYNCS 0x989680 ;  /* 0x009896800000895d */ /* 0x002fea0003900000 */
[----:B------:R-:W1:Y:S02]  /*1a6b0*/  @!P0 SYNCS.PHASECHK.TRANS64 P0, [R3+URZ], R2 ;  /* 0x00000002030085a7 */ /* 0x000e64000800007f */
[----:B-1----:R-:W-:Y:S05]  /*1a6c0*/  @!P0 BRA `(.L_x_833) ;  /* 0xfffffffc00f08947 */ /* 0x002fea000383ffff */
[----:B------:R-:W-:Y:S05]  /*1a6d0*/  BRA `(.L_x_851) ;  /* 0xfffffff800387947 */ /* 0x000fea000383ffff */
.L_x_834:
[----:B0-----:R0:W1:Y:S02]  /*1a6e0*/  SYNCS.PHASECHK.TRANS64.TRYWAIT P0, [R3+URZ], R2 ;  /* 0x00000002030075a7 */ /* 0x001064000800017f */
[----:B-1----:R-:W-:Y:S05]  /*1a6f0*/  @!P0 NANOSLEEP.SYNCS 0x989680 ;  /* 0x009896800000895d */ /* 0x002fea0003900000 */
[----:B------:R-:W1:Y:S02]  /*1a700*/  @!P0 SYNCS.PHASECHK.TRANS64 P0, [R3+URZ], R2 ;  /* 0x00000002030085a7 */ /* 0x000e64000800007f */
[----:B-1----:R-:W-:Y:S05]  /*1a710*/  @!P0 BRA `(.L_x_834) ;  /* 0xfffffffc00f08947 */ /* 0x002fea000383ffff */
[----:B------:R-:W-:Y:S05]  /*1a720*/  BRA `(.L_x_852) ;  /* 0xfffffff800487947 */ /* 0x000fea000383ffff */
.L_x_835:
[----:B0-----:R0:W1:Y:S02]  /*1a730*/  SYNCS.PHASECHK.TRANS64.TRYWAIT P0, [R3+URZ], R2 ;  /* 0x00000002030075a7 */ /* 0x001064000800017f */
[----:B-1----:R-:W-:Y:S05]  /*1a740*/  @!P0 NANOSLEEP.SYNCS 0x989680 ;  /* 0x009896800000895d */ /* 0x002fea0003900000 */
[----:B------:R-:W1:Y:S02]  /*1a750*/  @!P0 SYNCS.PHASECHK.TRANS64 P0, [R3+URZ], R2 ;  /* 0x00000002030085a7 */ /* 0x000e64000800007f */
[----:B-1----:R-:W-:Y:S05]  /*1a760*/  @!P0 BRA `(.L_x_835) ;  /* 0xfffffffc00f08947 */ /* 0x002fea000383ffff */
[----:B------:R-:W-:Y:S05]  /*1a770*/  BRA `(.L_x_853) ;  /* 0xfffffff800587947 */ /* 0x000fea000383ffff */
.L_x_836:
[----:B0-----:R0:W1:Y:S02]  /*1a780*/  SYNCS.PHASECHK.TRANS64.TRYWAIT P0, [R3+URZ], R2 ;  /* 0x00000002030075a7 */ /* 0x001064000800017f */
[----:B-1----:R-:W-:Y:S05]  /*1a790*/  @!P0 NANOSLEEP.SYNCS 0x989680 ;  /* 0x009896800000895d */ /* 0x002fea0003900000 */
[----:B------:R-:W1:Y:S02]  /*1a7a0*/  @!P0 SYNCS.PHASECHK.TRANS64 P0, [R3+URZ], R2 ;  /* 0x00000002030085a7 */ /* 0x000e64000800007f */
[----:B-1----:R-:W-:Y:S05]  /*1a7b0*/  @!P0 BRA `(.L_x_836) ;  /* 0xfffffffc00f08947 */ /* 0x002fea000383ffff */
[----:B------:R-:W-:Y:S05]  /*1a7c0*/  BRA `(.L_x_854) ;  /* 0xfffffff800687947 */ /* 0x000fea000383ffff */
.L_x_837:
[----:B0-----:R0:W1:Y:S02]  /*1a7d0*/  SYNCS.PHASECHK.TRANS64.TRYWAIT P0, [R3+URZ], R2 ;  /* 0x00000002030075a7 */ /* 0x001064000800017f */
[----:B-1----:R-:W-:Y:S05]  /*1a7e0*/  @!P0 NANOSLEEP.SYNCS 0x989680 ;  /* 0x009896800000895d */ /* 0x002fea0003900000 */
[----:B------:R-:W1:Y:S02]  /*1a7f0*/  @!P0 SYNCS.PHASECHK.TRANS64 P0, [R3+URZ], R2 ;  /* 0x00000002030085a7 */ /* 0x000e64000800007f */
[----:B-1----:R-:W-:Y:S05]  /*1a800*/  @!P0 BRA `(.L_x_837) ;  /* 0xfffffffc00f08947 */ /* 0x002fea000383ffff */
[----:B------:R-:W-:Y:S05]  /*1a810*/  BRA `(.L_x_855) ;  /* 0xfffffff800787947 */ /* 0x000fea000383ffff */
.L_x_838:
[----:B0-----:R0:W1:Y:S02]  /*1a820*/  SYNCS.PHASECHK.TRANS64.TRYWAIT P0, [R3+URZ], R2 ;  /* 0x00000002030075a7 */ /* 0x001064000800017f */
[----:B-1----:R-:W-:Y:S05]  /*1a830*/  @!P0 NANOSLEEP.SYNCS 0x989680 ;  /* 0x009896800000895d */ /* 0x002fea0003900000 */
[----:B------:R-:W1:Y:S02]  /*1a840*/  @!P0 SYNCS.PHASECHK.TRANS64 P0, [R3+URZ], R2 ;  /* 0x00000002030085a7 */ /* 0x000e64000800007f */
[----:B-1----:R-:W-:Y:S05]  /*1a850*/  @!P0 BRA `(.L_x_838) ;  /* 0xfffffffc00f08947 */ /* 0x002fea000383ffff */
[----:B------:R-:W-:Y:S05]  /*1a860*/  BRA `(.L_x_856) ;  /* 0xfffffff800887947 */ /* 0x000fea000383ffff */
.L_x_857:
[----:B------:R-:W-:-:S00]  /*1a870*/  BRA `(.L_x_857) ;  /* 0xfffffffc00fc7947 */ /* 0x000fc0000383ffff */
[----:B------:R-:W-:-:S00]  /*1a880*/  NOP ;  /* 0x0000000000007918 */ /* 0x000fc00000000000 */
[----:B------:R-:W-:-:S00]  /*1a890*/  NOP ;  /* 0x0000000000007918 */ /* 0x000fc00000000000 */
[----:B------:R-:W-:-:S00]  /*1a8a0*/  NOP ;  /* 0x0000000000007918 */ /* 0x000fc00000000000 */
[----:B------:R-:W-:-:S00]  /*1a8b0*/  NOP ;  /* 0x0000000000007918 */ /* 0x000fc00000000000 */
[----:B------:R-:W-:-:S00]  /*1a8c0*/  NOP ;  /* 0x0000000000007918 */ /* 0x000fc00000000000 */
[----:B------:R-:W-:-:S00]  /*1a8d0*/  NOP ;  /* 0x0000000000007918 */ /* 0x000fc00000000000 */
[----:B------:R-:W-:-:S00]  /*1a8e0*/  NOP ;  /* 0x0000000000007918 */ /* 0x000fc00000000000 */
[----:B------:R-:W-:-:S00]  /*1a8f0*/  NOP ;  /* 0x0000000000007918 */ /* 0x000fc00000000000 */
.L_x_858:


//--------------------- .nv.global.init           --------------------------
	.section	.nv.global.init,"aw",@progbits
.nv.global.init:
	.type		$str$22,@object
	.size		$str$22,($str$23 - $str$22)
$str$22:
        /*0000*/ 	.byte	0x6b, 0x5f, 0x74, 0x69, 0x6c, 0x65, 0x5f, 0x63, 0x6f, 0x75, 0x6e, 0x74, 0x20, 0x3e, 0x3d, 0x20
        /*0010*/ 	.byte	0x31, 0x00
	.type		$str$23,@object
	.size		$str$23,(__unnamed_1 - $str$23)
$str$23:
        /*0012*/ 	.byte	0x2f, 0x74, 0x6d, 0x70, 0x2f, 0x63, 0x75, 0x74, 0x6c, 0x61, 0x73, 0x73, 0x5f, 0x73, 0x77, 0x65
        /*0022*/ 	.byte	0x65, 0x70, 0x5f, 0x73, 0x72, 0x63, 0x2f, 0x69, 0x6e, 0x63, 0x6c, 0x75, 0x64, 0x65, 0x2f, 0x63
        /*0032*/ 	.byte	0x75, 0x74, 0x6c, 0x61, 0x73, 0x73, 0x2f, 0x67, 0x65, 0x6d, 0x6d, 0x2f, 0x63, 0x6f, 0x6c, 0x6c
        /*0042*/ 	.byte	0x65, 0x63, 0x74, 0x69, 0x76, 0x65, 0x2f, 0x73, 0x6d, 0x39, 0x30, 0x5f, 0x6d, 0x6d, 0x61, 0x5f
        /*0052*/ 	.byte	0x74, 0x6d, 0x61, 0x5f, 0x67, 0x6d, 0x6d, 0x61, 0x5f, 0x73, 0x73, 0x5f, 0x77, 0x61, 0x72, 0x70
        /*0062*/ 	.byte	0x73, 0x70, 0x65, 0x63, 0x69, 0x61, 0x6c, 0x69, 0x7a, 0x65, 0x64, 0x2e, 0x68, 0x70, 0x70, 0x00
	.type		__unnamed_1,@object
	.size		__unnamed_1,(.L_0 - __unnamed_1)
__unnamed_1:
        /* <DEDUP_REMOVED lines=173> */
        /*0b42*/ 	.byte	0x74, 0x65, 0x3a, 0x3a, 0x69, 0x64, 0x65, 0x6e, 0x74, 0x69, 0x74, 0x79, 0x5d, 0x00
.L_0:


//--------------------- .nv.shared._ZN7cutlass13device_kernelINS_4gemm6kernel13GemmUniversalIN4cute5tupleIJiiiiEEENS1_10collective13CollectiveMmaINS1_34MainloopSm90TmaGmmaWarpSpecializedILi11ENS5_IJNS4_1CILi2EEENSA_ILi1EEESC_EEENS1_35KernelTmaWarpSpecializedCooperativeEEENS5_IJNSA_ILi256EEENSA_ILi384EEENSA_ILi32EEEEEEaNS5_IJlSC_lEEEaSK_NS4_8TiledMMAINS4_8MMA_AtomIJNS4_4SM904GMMA27MMA_64x192x32_S32S8S8_SS_TNEEEENS4_6LayoutISD_NS5_IJSC_NSA_ILi0EEESS_EEEEENS5_IJNS4_10UnderscoreESV_SV_EEEEENS4_13SM90_TMA_LOADENS4_14ComposedLayoutINS4_7SwizzleILi1ELi4ELi3EEENS4_18smem_ptr_flag_bitsILi8EEENSR_INS5_IJNSA_ILi8EEESI_EEENS5_IJSI_SC_EEEEEEEvNS4_8identityENS4_23SM90_TMA_LOAD_MULTICASTES18_vS19_EENS_8epilogue10collective6detail29Sm90TmaWarpSpecializedAdapterINS1D_15DefaultEpilogueIaSK_SK_NS1C_6thread17LinearCombinationIaLi1EiiLNS1H_9ScaleType4KindE0ELNS_15FloatRoundStyleE2EaEENS1_15EpilogueDefaultEEEEEvvEEEEvNT_6ParamsE --------------------------
	.section	.nv.shared._ZN7cutlass13device_kernelINS_4gemm6kernel13GemmUniversalIN4cute5tupleIJiiiiEEENS1_10collective13CollectiveMmaINS1_34MainloopSm90TmaGmmaWarpSpecializedILi11ENS5_IJNS4_1CILi2EEENSA_ILi1EEESC_EEENS1_35KernelTmaWarpSpecializedCooperativeEEENS5_IJNSA_ILi256EEENSA_ILi384EEENSA_ILi32EEEEEEaNS5_IJlSC_lEEEaSK_NS4_8TiledMMAINS4_8MMA_AtomIJNS4_4SM904GMMA27MMA_64x192x32_S32S8S8_SS_TNEEEENS4_6LayoutISD_NS5_IJSC_NSA_ILi0EEESS_EEEEENS5_IJNS4_10UnderscoreESV_SV_EEEEENS4_13SM90_TMA_LOADENS4_14ComposedLayoutINS4_7SwizzleILi1ELi4ELi3EEENS4_18smem_ptr_flag_bitsILi8EEENSR_INS5_IJNSA_ILi8EEESI_EEENS5_IJSI_SC_EEEEEEEvNS4_8identityENS4_23SM90_TMA_LOAD_MULTICASTES18_vS19_EENS_8epilogue10collective6detail29Sm90TmaWarpSpecializedAdapterINS1D_15DefaultEpilogueIaSK_SK_NS1C_6thread17LinearCombinationIaLi1EiiLNS1H_9ScaleType4KindE0ELNS_15FloatRoundStyleE2EaEENS1_15EpilogueDefaultEEEEEvvEEEEvNT_6ParamsE,"aw",@nobits
	.sectionflags	@""
	.align	16
	.zero		1024


//--------------------- .nv.shared.reserved.0     --------------------------
	.section	.nv.shared.reserved.0,"aw",@nobits
	.weak		__nv_reservedSMEM_offset_0_alias
	.size		__nv_reservedSMEM_offset_0_alias, 0, 0
	.other		__nv_reservedSMEM_offset_0_alias,@"STO_CUDA_RESERVED_SHARED STV_DEFAULT"
__nv_reservedSMEM_offset_0_alias:
	.zero		0


//--------------------- .nv.global                --------------------------
	.section	.nv.global,"aw",@nobits
.nv.global:
	.type		_ZN39_INTERNAL_61ec502e_4_k_cu_30489697_43574cute1_E,@object
	.size		_ZN39_INTERNAL_61ec502e_4_k_cu_30489697_43574cute1_E,(_ZN39_INTERNAL_61ec502e_4_k_cu_30489697_43574cuda3std3__45__cpo6cbeginE - _ZN39_INTERNAL_61ec502e_4_k_cu_30489697_43574cute1_E)
_ZN39_INTERNAL_61ec502e_4_k_cu_30489697_43574cute1_E:
	.zero		1
	.type		_ZN39_INTERNAL_61ec502e_4_k_cu_30489697_43574cuda3std3__45__cpo6cbeginE,@object
	.size		_ZN39_INTERNAL_61ec502e_4_k_cu_30489697_43574cuda3std3__45__cpo6cbeginE,(_ZN39_INTERNAL_61ec502e_4_k_cu_30489697_43574cuda3std3__48in_placeE - _ZN39_INTERNAL_61ec502e_4_k_cu_30489697_43574cuda3std3__45__cpo6cbeginE)
_ZN39_INTERNAL_61ec502e_4_k_cu_30489697_43574cuda3std3__45__cpo6cbeginE:
	.zero		1
	.type		_ZN39_INTERNAL_61ec502e_4_k_cu_30489697_43574cuda3std3__48in_placeE,@object
	.size		_ZN39_INTERNAL_61ec502e_4_k_cu_30489697_43574cuda3std3__48in_placeE,(_ZN39_INTERNAL_61ec502e_4_k_cu_30489697_43574cuda3std6ranges3__45__cpo9iter_moveE - _ZN39_INTERNAL_61ec502e_4_k_cu_30489697_43574cuda3std3__48in_placeE)
_ZN39_INTERNAL_61ec502e_4_k_cu_30489697_43574cuda3std3__48in_placeE:
	.zero		1
	.type		_ZN39_INTERNAL_61ec502e_4_k_cu_30489697_43574cuda3std6ranges3__45__cpo9iter_moveE,@object
	.size		_ZN39_INTERNAL_61ec502e_4_k_cu_30489697_43574cuda3std6ranges3__45__cpo9iter_moveE,(_ZN39_INTERNAL_61ec502e_4_k_cu_30489697_43574cuda3std3__45__cpo5beginE - _ZN39_INTERNAL_61ec502e_4_k_cu_30489697_43574cuda3std6ranges3__45__cpo9iter_moveE)
_ZN39_INTERNAL_61ec502e_4_k_cu_30489697_43574cuda3std6ranges3__45__cpo9iter_moveE:
	.zero		1
	.type		_ZN39_INTERNAL_61ec502e_4_k_cu_30489697_43574cuda3std3__45__cpo5beginE,@object
	.size		_ZN39_INTERNAL_61ec502e_4_k_cu_30489697_43574cuda3std3__45__cpo5beginE,(_ZN39_INTERNAL_61ec502e_4_k_cu_30489697_43574cuda3std3__441_GLOBAL__N__61ec502e_4_k_cu_30489697_43576ignoreE - _ZN39_INTERNAL_61ec502e_4_k_cu_30489697_43574cuda3std3__45__cpo5beginE)
_ZN39_INTERNAL_61ec502e_4_k_cu_30489697_43574cuda3std3__45__cpo5beginE:
	.zero		1
	.type		_ZN39_INTERNAL_61ec502e_4_k_cu_30489697_43574cuda3std3__441_GLOBAL__N__61ec502e_4_k_cu_30489697_43576ignoreE,@object
	.size		_ZN39_INTERNAL_61ec502e_4_k_cu_30489697_43574cuda3std3__441_GLOBAL__N__61ec502e_4_k_cu_30489697_43576ignoreE,(_ZN39_INTERNAL_61ec502e_4_k_cu_30489697_43574cute7productE - _ZN39_INTERNAL_61ec502e_4_k_cu_30489697_43574cuda3std3__441_GLOBAL__N__61ec502e_4_k_cu_30489697_43576ignoreE)
_ZN39_INTERNAL_61ec502e_4_k_cu_30489697_43574cuda3std3__441_GLOBAL__N__61ec502e_4_k_cu_30489697_43576ignoreE:
	.zero		1
	.type		_ZN39_INTERNAL_61ec502e_4_k_cu_30489697_43574cute7productE,@object
	.size		_ZN39_INTERNAL_61ec502e_4_k_cu_30489697_43574cute7productE,(_ZN39_INTERNAL_61ec502e_4_k_cu_30489697_43574cuda3std3__45__cpo3endE - _ZN39_INTERNAL_61ec502e_4_k_cu_30489697_43574cute7productE)
_ZN39_INTERNAL_61ec502e_4_k_cu_30489697_43574cute7productE:
	.zero		1
	.type		_ZN39_INTERNAL_61ec502e_4_k_cu_30489697_43574cuda3std3__45__cpo3endE,@object
	.size		_ZN39_INTERNAL_61ec502e_4_k_cu_30489697_43574cuda3std3__45__cpo3endE,(_ZN39_INTERNAL_61ec502e_4_k_cu_30489697_43574cuda3std3__419piecewise_constructE - _ZN39_INTERNAL_61ec502e_4_k_cu_30489697_43574cuda3std3__45__cpo3endE)
_ZN39_INTERNAL_61ec502e_4_k_cu_30489697_43574cuda3std3__45__cpo3endE:
	.zero		1
	.type		_ZN39_INTERNAL_61ec502e_4_k_cu_30489697_43574cuda3std3__419piecewise_constructE,@object
	.size		_ZN39_INTERNAL_61ec502e_4_k_cu_30489697_43574cuda3std3__419piecewise_constructE,(_ZN39_INTERNAL_61ec502e_4_k_cu_30489697_43574cuda3std3__45__cpo4cendE - _ZN39_INTERNAL_61ec502e_4_k_cu_30489697_43574cuda3std3__419piecewise_constructE)
_ZN39_INTERNAL_61ec502e_4_k_cu_30489697_43574cuda3std3__419piecewise_constructE:
	.zero		1
	.type		_ZN39_INTERNAL_61ec502e_4_k_cu_30489697_43574cuda3std3__45__cpo4cendE,@object
	.size		_ZN39_INTERNAL_61ec502e_4_k_cu_30489697_43574cuda3std3__45__cpo4cendE,(_ZN39_INTERNAL_61ec502e_4_k_cu_30489697_43574cuda3std6ranges3__45__cpo4swapE - _ZN39_INTERNAL_61ec502e_4_k_cu_30489697_43574cuda3std3__45__cpo4cendE)
_ZN39_INTERNAL_61ec502e_4_k_cu_30489697_43574cuda3std3__45__cpo4cendE:
	.zero		1
	.type		_ZN39_INTERNAL_61ec502e_4_k_cu_30489697_43574cuda3std6ranges3__45__cpo4swapE,@object
	.size		_ZN39_INTERNAL_61ec502e_4_k_cu_30489697_43574cuda3std6ranges3__45__cpo4swapE,(.L_8 - _ZN39_INTERNAL_61ec502e_4_k_cu_30489697_43574cuda3std6ranges3__45__cpo4swapE)
_ZN39_INTERNAL_61ec502e_4_k_cu_30489697_43574cuda3std6ranges3__45__cpo4swapE:
	.zero		1
.L_8:


//--------------------- .nv.constant0._ZN7cutlass13device_kernelINS_4gemm6kernel13GemmUniversalIN4cute5tupleIJiiiiEEENS1_10collective13CollectiveMmaINS1_34MainloopSm90TmaGmmaWarpSpecializedILi11ENS5_IJNS4_1CILi2EEENSA_ILi1EEESC_EEENS1_35KernelTmaWarpSpecializedCooperativeEEENS5_IJNSA_ILi256EEENSA_ILi384EEENSA_ILi32EEEEEEaNS5_IJlSC_lEEEaSK_NS4_8TiledMMAINS4_8MMA_AtomIJNS4_4SM904GMMA27MMA_64x192x32_S32S8S8_SS_TNEEEENS4_6LayoutISD_NS5_IJSC_NSA_ILi0EEESS_EEEEENS5_IJNS4_10UnderscoreESV_SV_EEEEENS4_13SM90_TMA_LOADENS4_14ComposedLayoutINS4_7SwizzleILi1ELi4ELi3EEENS4_18smem_ptr_flag_bitsILi8EEENSR_INS5_IJNSA_ILi8EEESI_EEENS5_IJSI_SC_EEEEEEEvNS4_8identityENS4_23SM90_TMA_LOAD_MULTICASTES18_vS19_EENS_8epilogue10collective6detail29Sm90TmaWarpSpecializedAdapterINS1D_15DefaultEpilogueIaSK_SK_NS1C_6thread17LinearCombinationIaLi1EiiLNS1H_9ScaleType4KindE0ELNS_15FloatRoundStyleE2EaEENS1_15EpilogueDefaultEEEEEvvEEEEvNT_6ParamsE --------------------------
	.section	.nv.constant0._ZN7cutlass13device_kernelINS_4gemm6kernel13GemmUniversalIN4cute5tupleIJiiiiEEENS1_10collective13CollectiveMmaINS1_34MainloopSm90TmaGmmaWarpSpecializedILi11ENS5_IJNS4_1CILi2EEENSA_ILi1EEESC_EEENS1_35KernelTmaWarpSpecializedCooperativeEEENS5_IJNSA_ILi256EEENSA_ILi384EEENSA_ILi32EEEEEEaNS5_IJlSC_lEEEaSK_NS4_8TiledMMAINS4_8MMA_AtomIJNS4_4SM904GMMA27MMA_64x192x32_S32S8S8_SS_TNEEEENS4_6LayoutISD_NS5_IJSC_NSA_ILi0EEESS_EEEEENS5_IJNS4_10UnderscoreESV_SV_EEEEENS4_13SM90_TMA_LOADENS4_14ComposedLayoutINS4_7SwizzleILi1ELi4ELi3EEENS4_18smem_ptr_flag_bitsILi8EEENSR_INS5_IJNSA_ILi8EEESI_EEENS5_IJSI_SC_EEEEEEEvNS4_8identityENS4_23SM90_TMA_LOAD_MULTICASTES18_vS19_EENS_8epilogue10collective6detail29Sm90TmaWarpSpecializedAdapterINS1D_15DefaultEpilogueIaSK_SK_NS1C_6thread17LinearCombinationIaLi1EiiLNS1H_9ScaleType4KindE0ELNS_15FloatRoundStyleE2EaEENS1_15EpilogueDefaultEEEEEvvEEEEvNT_6ParamsE,"a",@progbits
	.sectionflags	@""
	.align	4
.nv.constant0._ZN7cutlass13device_kernelINS_4gemm6kernel13GemmUniversalIN4cute5tupleIJiiiiEEENS1_10collective13CollectiveMmaINS1_34MainloopSm90TmaGmmaWarpSpecializedILi11ENS5_IJNS4_1CILi2EEENSA_ILi1EEESC_EEENS1_35KernelTmaWarpSpecializedCooperativeEEENS5_IJNSA_ILi256EEENSA_ILi384EEENSA_ILi32EEEEEEaNS5_IJlSC_lEEEaSK_NS4_8TiledMMAINS4_8MMA_AtomIJNS4_4SM904GMMA27MMA_64x192x32_S32S8S8_SS_TNEEEENS4_6LayoutISD_NS5_IJSC_NSA_ILi0EEESS_EEEEENS5_IJNS4_10UnderscoreESV_SV_EEEEENS4_13SM90_TMA_LOADENS4_14ComposedLayoutINS4_7SwizzleILi1ELi4ELi3EEENS4_18smem_ptr_flag_bitsILi8EEENSR_INS5_IJNSA_ILi8EEESI_EEENS5_IJSI_SC_EEEEEEEvNS4_8identityENS4_23SM90_TMA_LOAD_MULTICASTES18_vS19_EENS_8epilogue10collective6detail29Sm90TmaWarpSpecializedAdapterINS1D_15DefaultEpilogueIaSK_SK_NS1C_6thread17LinearCombinationIaLi1EiiLNS1H_9ScaleType4KindE0ELNS_15FloatRoundStyleE2EaEENS1_15EpilogueDefaultEEEEEvvEEEEvNT_6ParamsE:
	.zero		1664


//--------------------- SYMBOLS --------------------------

	.type		.nv.reservedSmem.offset0,@object
	.size		.nv.reservedSmem.offset0,0x4
	.type		__assertfail,@function
